def matmul_kernel(
    a_ptr,
    b_ptr,
    c_ptr,
    M,
    N,
    K,
    stride_am,
    stride_ak,
    stride_bk,
    stride_bn,
    stride_cm,
    stride_cn,
    BLOCK_M: tl.constexpr,
    BLOCK_N: tl.constexpr,
    BLOCK_K: tl.constexpr,
    GROUP_M: tl.constexpr,
):
    pid = tl.program_id(axis=0)
    num_pid_m = tl.cdiv(M, BLOCK_M)
    num_pid_n = tl.cdiv(N, BLOCK_N)
    num_pid_in_group = GROUP_M * num_pid_n
    group_id = pid // num_pid_in_group
    first_pid_m = group_id * GROUP_M
    group_size_m = min(num_pid_m - first_pid_m, GROUP_M)
    pid_m = first_pid_m + ((pid % num_pid_in_group) % group_size_m)
    pid_n = (pid % num_pid_in_group) // group_size_m

    offs_am = (pid_m * BLOCK_M + tl.arange(0, BLOCK_M)) % M
    offs_bn = (pid_n * BLOCK_N + tl.arange(0, BLOCK_N)) % N
    offs_k = tl.arange(0, BLOCK_K)
    a_ptrs = a_ptr + offs_am[:, None] * stride_am + offs_k[None, :] * stride_ak
    b_ptrs = b_ptr + offs_k[:, None] * stride_bk + offs_bn[None, :] * stride_bn

    acc = tl.zeros((BLOCK_M, BLOCK_N), dtype=tl.float32)
    for kk in range(0, tl.cdiv(K, BLOCK_K)):
        a = tl.load(a_ptrs, mask=offs_k[None, :] < K - kk * BLOCK_K, other=0.0)
        b = tl.load(b_ptrs, mask=offs_k[:, None] < K - kk * BLOCK_K, other=0.0)
        acc = tl.dot(a, b, acc)
        a_ptrs += BLOCK_K * stride_ak
        b_ptrs += BLOCK_K * stride_bk

    c = acc.to(c_ptr.dtype.element_ty)
    offs_cm = pid_m * BLOCK_M + tl.arange(0, BLOCK_M)
    offs_cn = pid_n * BLOCK_N + tl.arange(0, BLOCK_N)
    c_ptrs = c_ptr + offs_cm[:, None] * stride_cm + offs_cn[None, :] * stride_cn
    mask = (offs_cm[:, None] < M) & (offs_cn[None, :] < N)
    tl.store(c_ptrs, c, mask=mask)

# config = {"BLOCK_K": 64, "BLOCK_M": 64, "BLOCK_N": 512, "GROUP_M": 4, "arch": "sm_100", "dtype": "fp8e4m3", "num_ctas": 1, "num_stages": 3, "num_warps": 4}
# arch = sm_100


// ===== COMPILED SASS (sm_100a) =====

	.target	sm_100a

	.elftype	@"ET_EXEC"


//--------------------- .note.nv.tkinfo           --------------------------
	.section	.note.nv.tkinfo,"",@"SHT_NOTE"
	.sectionflags	@"SHF_NOTE_NV_TKINFO"
	.tkinfo
        /*0018*/ 	.word	0x00000081
        /*0030*/ 	.string	""
        /*0030*/ 	.string	"ptxas-blackwell"
        /*0030*/ 	.string	"Cuda compilation tools, release 12.9, V12.9.86"
        /*0030*/ 	.string	"Build cuda_12.9.r12.9/compiler.36037853_0"
        /*0030*/ 	.string	"-v  -suppress-debug-info  -lineinfo  -arch sm_100a "



//--------------------- .note.nv.cuver            --------------------------
	.section	.note.nv.cuver,"",@"SHT_NOTE"
	.sectionflags	@"SHF_NOTE_NV_CUVER"
        /*0018*/ 	.short	0x0001
        /*001a*/ 	.short	0x0064
        /*001c*/ 	.short	0x0001
        /*001e*/ 	.short	0x0000
        /*0020*/ 	.short	0x0001
        /*0022*/ 	.short	0x0000


//--------------------- .nv.info                  --------------------------
	.section	.nv.info,"",@"SHT_CUDA_INFO"
	.align	4


	//----- nvinfo : EIATTR_REGCOUNT
	.align		4
        /*0000*/ 	.byte	0x04, 0x2f
        /*0002*/ 	.short	(.L_4 - .L_3)
	.align		4
.L_3:
        /*0004*/ 	.word	index@(matmul_kernel)
        /*0008*/ 	.word	0x00000060


	//----- nvinfo : EIATTR_FRAME_SIZE
	.align		4
.L_4:
        /*000c*/ 	.byte	0x04, 0x11
        /*000e*/ 	.short	(.L_6 - .L_5)
	.align		4
.L_5:
        /*0010*/ 	.word	index@($__internal_2_$__cuda_sm10x_tcgen05_guardrail_trap_unallocated_columns_being_dealloced)
        /*0014*/ 	.word	0x00001030


	//----- nvinfo : EIATTR_FRAME_SIZE
	.align		4
.L_6:
        /*0018*/ 	.byte	0x04, 0x11
        /*001a*/ 	.short	(.L_8 - .L_7)
	.align		4
.L_7:
        /*001c*/ 	.word	index@($__internal_1_$__cuda_sm10x_tcgen05_guardrail_trap_phase_invalid_during_alloc)
        /*0020*/ 	.word	0x00001030


	//----- nvinfo : EIATTR_FRAME_SIZE
	.align		4
.L_8:
        /*0024*/ 	.byte	0x04, 0x11
        /*0026*/ 	.short	(.L_10 - .L_9)
	.align		4
.L_9:
        /*0028*/ 	.word	index@($__internal_0_$__cuda_sm10x_tcgen05_guardrail_trap_col_being_dealloced_not_returned_by_alloc)
        /*002c*/ 	.word	0x00001030


	//----- nvinfo : EIATTR_FRAME_SIZE
	.align		4
.L_10:
        /*0030*/ 	.byte	0x04, 0x11
        /*0032*/ 	.short	(.L_12 - .L_11)
	.align		4
.L_11:
        /*0034*/ 	.word	index@(matmul_kernel)
        /*0038*/ 	.word	0x00001030


	//----- nvinfo : EIATTR_MIN_STACK_SIZE
	.align		4
.L_12:
        /*003c*/ 	.byte	0x04, 0x12
        /*003e*/ 	.short	(.L_14 - .L_13)
	.align		4
.L_13:
        /*0040*/ 	.word	index@(matmul_kernel)
        /*0044*/ 	.word	0x00001030
.L_14:


//--------------------- .nv.info.matmul_kernel    --------------------------
	.section	.nv.info.matmul_kernel,"",@"SHT_CUDA_INFO"
	.sectionflags	@""
	.align	4


	//----- nvinfo : EIATTR_CUDA_API_VERSION
	.align		4
        /*0000*/ 	.byte	0x04, 0x37
        /*0002*/ 	.short	(.L_16 - .L_15)
.L_15:
        /*0004*/ 	.word	0x00000081


	//----- nvinfo : EIATTR_KPARAM_INFO
	.align		4
.L_16:
        /*0008*/ 	.byte	0x04, 0x17
        /*000a*/ 	.short	(.L_18 - .L_17)
.L_17:
        /*000c*/ 	.word	0x00000000
        /*0010*/ 	.short	0x000d
        /*0012*/ 	.short	0x0048
        /*0014*/ 	.byte	0x00, 0xf4, 0x21, 0x00


	//----- nvinfo : EIATTR_KPARAM_INFO
	.align		4
.L_18:
        /*0018*/ 	.byte	0x04, 0x17
        /*001a*/ 	.short	(.L_20 - .L_19)
.L_19:
        /*001c*/ 	.word	0x00000000
        /*0020*/ 	.short	0x000c
        /*0022*/ 	.short	0x0040
        /*0024*/ 	.byte	0x00, 0xf4, 0x21, 0x00


	//----- nvinfo : EIATTR_KPARAM_INFO
	.align		4
.L_20:
        /*0028*/ 	.byte	0x04, 0x17
        /*002a*/ 	.short	(.L_22 - .L_21)
.L_21:
        /*002c*/ 	.word	0x00000000
        /*0030*/ 	.short	0x000b
        /*0032*/ 	.short	0x0038
        /*0034*/ 	.byte	0x00, 0xf0, 0x11, 0x00


	//----- nvinfo : EIATTR_KPARAM_INFO
	.align		4
.L_22:
        /*0038*/ 	.byte	0x04, 0x17
        /*003a*/ 	.short	(.L_24 - .L_23)
.L_23:
        /*003c*/ 	.word	0x00000000
        /*0040*/ 	.short	0x000a
        /*0042*/ 	.short	0x0034
        /*0044*/ 	.byte	0x00, 0xf0, 0x11, 0x00


	//----- nvinfo : EIATTR_KPARAM_INFO
	.align		4
.L_24:
        /*0048*/ 	.byte	0x04, 0x17
        /*004a*/ 	.short	(.L_26 - .L_25)
.L_25:
        /*004c*/ 	.word	0x00000000
        /*0050*/ 	.short	0x0009
        /*0052*/ 	.short	0x0030
        /*0054*/ 	.byte	0x00, 0xf0, 0x11, 0x00


	//----- nvinfo : EIATTR_KPARAM_INFO
	.align		4
.L_26:
        /*0058*/ 	.byte	0x04, 0x17
        /*005a*/ 	.short	(.L_28 - .L_27)
.L_27:
        /*005c*/ 	.word	0x00000000
        /*0060*/ 	.short	0x0008
        /*0062*/ 	.short	0x002c
        /*0064*/ 	.byte	0x00, 0xf0, 0x11, 0x00


	//----- nvinfo : EIATTR_KPARAM_INFO
	.align		4
.L_28:
        /*0068*/ 	.byte	0x04, 0x17
        /*006a*/ 	.short	(.L_30 - .L_29)
.L_29:
        /*006c*/ 	.word	0x00000000
        /*0070*/ 	.short	0x0007
        /*0072*/ 	.short	0x0028
        /*0074*/ 	.byte	0x00, 0xf0, 0x11, 0x00


	//----- nvinfo : EIATTR_KPARAM_INFO
	.align		4
.L_30:
        /*0078*/ 	.byte	0x04, 0x17
        /*007a*/ 	.short	(.L_32 - .L_31)
.L_31:
        /*007c*/ 	.word	0x00000000
        /*0080*/ 	.short	0x0006
        /*0082*/ 	.short	0x0024
        /*0084*/ 	.byte	0x00, 0xf0, 0x11, 0x00


	//----- nvinfo : EIATTR_KPARAM_INFO
	.align		4
.L_32:
        /*0088*/ 	.byte	0x04, 0x17
        /*008a*/ 	.short	(.L_34 - .L_33)
.L_33:
        /*008c*/ 	.word	0x00000000
        /*0090*/ 	.short	0x0005
        /*0092*/ 	.short	0x0020
        /*0094*/ 	.byte	0x00, 0xf0, 0x11, 0x00


	//----- nvinfo : EIATTR_KPARAM_INFO
	.align		4
.L_34:
        /*0098*/ 	.byte	0x04, 0x17
        /*009a*/ 	.short	(.L_36 - .L_35)
.L_35:
        /*009c*/ 	.word	0x00000000
        /*00a0*/ 	.short	0x0004
        /*00a2*/ 	.short	0x001c
        /*00a4*/ 	.byte	0x00, 0xf0, 0x11, 0x00


	//----- nvinfo : EIATTR_KPARAM_INFO
	.align		4
.L_36:
        /*00a8*/ 	.byte	0x04, 0x17
        /*00aa*/ 	.short	(.L_38 - .L_37)
.L_37:
        /*00ac*/ 	.word	0x00000000
        /*00b0*/ 	.short	0x0003
        /*00b2*/ 	.short	0x0018
        /*00b4*/ 	.byte	0x00, 0xf0, 0x11, 0x00


	//----- nvinfo : EIATTR_KPARAM_INFO
	.align		4
.L_38:
        /*00b8*/ 	.byte	0x04, 0x17
        /*00ba*/ 	.short	(.L_40 - .L_39)
.L_39:
        /*00bc*/ 	.word	0x00000000
        /*00c0*/ 	.short	0x0002
        /*00c2*/ 	.short	0x0010
        /*00c4*/ 	.byte	0x00, 0xf4, 0x21, 0x00


	//----- nvinfo : EIATTR_KPARAM_INFO
	.align		4
.L_40:
        /*00c8*/ 	.byte	0x04, 0x17
        /*00ca*/ 	.short	(.L_42 - .L_41)
.L_41:
        /*00cc*/ 	.word	0x00000000
        /*00d0*/ 	.short	0x0001
        /*00d2*/ 	.short	0x0008
        /*00d4*/ 	.byte	0x00, 0xf4, 0x21, 0x00


	//----- nvinfo : EIATTR_KPARAM_INFO
	.align		4
.L_42:
        /*00d8*/ 	.byte	0x04, 0x17
        /*00da*/ 	.short	(.L_44 - .L_43)
.L_43:
        /*00dc*/ 	.word	0x00000000
        /*00e0*/ 	.short	0x0000
        /*00e2*/ 	.short	0x0000
        /*00e4*/ 	.byte	0x00, 0xf4, 0x21, 0x00


	//----- nvinfo : EIATTR_AT_ENTRY_FRAGMENTS
	.align		4
.L_44:
        /*00e8*/ 	.byte	0x04, 0x4f
        /*00ea*/ 	.short	(.L_46 - .L_45)


	//   ....[0]....
.L_45:
        /*00ec*/ 	.word	0x00000004


	//----- nvinfo : EIATTR_RESERVED_SMEM_USED
	.align		4
.L_46:
        /*00f0*/ 	.byte	0x01, 0x41
	.zero		2


	//----- nvinfo : EIATTR_SPARSE_MMA_MASK
	.align		4
        /*00f4*/ 	.byte	0x03, 0x50
        /*00f6*/ 	.short	0x0000


	//----- nvinfo : EIATTR_TCGEN05_1CTA_USED
	.align		4
        /*00f8*/ 	.byte	0x01, 0x51
	.zero		2


	//----- nvinfo : EIATTR_MAXREG_COUNT
	.align		4
        /*00fc*/ 	.byte	0x03, 0x1b
        /*00fe*/ 	.short	0x00ff


	//----- nvinfo : EIATTR_NUM_BARRIERS
	.align		4
        /*0100*/ 	.byte	0x02, 0x4c
        /*0102*/ 	.byte	0x01
	.zero		1


	//----- nvinfo : EIATTR_ANNOTATIONS
	.align		4
        /*0104*/ 	.byte	0x04, 0x55
        /*0106*/ 	.short	(.L_48 - .L_47)


	//   ....[0]....
.L_47:
        /*0108*/ 	.word	0x00000001
        /*010c*/ 	.byte	0x00, 0x0b, 0x00, 0x00, 0x01, 0x00, 0x00, 0x00, 0x50, 0x0b, 0x00, 0x00, 0x01, 0x00, 0x00, 0x00
        /* <DEDUP_REMOVED lines=2144> */
        /*871c*/ 	.byte	0xd0, 0xa9, 0x03, 0x00


	//----- nvinfo : EIATTR_INT_WARP_WIDE_INSTR_OFFSETS
	.align		4
.L_48:
        /*8720*/ 	.byte	0x04, 0x31
        /*8722*/ 	.short	(.L_50 - .L_49)


	//   ....[0]....
.L_49:
        /*8724*/ 	.word	0x000094d0


	//   ....[1]....
        /*8728*/ 	.word	0x00009510


	//   ....[2]....
        /*872c*/ 	.word	0x00016780


	//   ....[3]....
        /*8730*/ 	.word	0x0003afa0


	//   ....[4]....
        /*8734*/ 	.word	0x0003aff0


	//----- nvinfo : EIATTR_COOP_GROUP_MASK_REGIDS
	.align		4
.L_50:
        /*8738*/ 	.byte	0x04, 0x29
        /*873a*/ 	.short	(.L_52 - .L_51)


	//   ....[0]....
.L_51:
        /*873c*/ 	.word	0xffffffff


	//   ....[1]....
        /*8740*/ 	.word	0xffffffff


	//   ....[2]....
        /*8744*/ 	.word	0xffffffff


	//   ....[3]....
        /*8748*/ 	.word	0xffffffff


	//----- nvinfo : EIATTR_COOP_GROUP_INSTR_OFFSETS
	.align		4
.L_52:
        /*874c*/ 	.byte	0x04, 0x28
        /*874e*/ 	.short	(.L_54 - .L_53)


	//   ....[0]....
.L_53:
        /*8750*/ 	.word	0x00000070


	//   ....[1]....
        /*8754*/ 	.word	0x00000330


	//   ....[2]....
        /*8758*/ 	.word	0x0003ae30


	//   ....[3]....
        /*875c*/ 	.word	0x0003b0a0


	//----- nvinfo : EIATTR_VRC_CTA_INIT_COUNT
	.align		4
.L_54:
        /*8760*/ 	.byte	0x02, 0x4a
        /*8762*/ 	.byte	0x80
	.zero		1


	//----- nvinfo : EIATTR_MBARRIER_INSTR_OFFSETS
	.align		4
        /*8764*/ 	.byte	0x04, 0x39
        /*8766*/ 	.short	(.L_56 - .L_55)


	//   ....[0]....
.L_55:
        /*8768*/ 	.word	0x00009bd0
        /*876c*/ 	.word	0x000000ff
        /*8770*/ 	.word	0x00000000
        /*8774*/ 	.short	0x0100
        /*8776*/ 	.byte	0x08
	.zero		1


	//   ....[1]....
        /*8778*/ 	.word	0x00016810
        /*877c*/ 	.word	0x000000ff
        /*8780*/ 	.word	0x00012008
        /*8784*/ 	.short	0x0100
        /*8786*/ 	.byte	0x0b
	.zero		1


	//   ....[2]....
        /*8788*/ 	.word	0x00025df0
        /*878c*/ 	.word	0x000000ff
        /*8790*/ 	.word	0x00000000
        /*8794*/ 	.short	0x010a
        /*8796*/ 	.byte	0x08
	.zero		1


	//   ....[3]....
        /*8798*/ 	.word	0x0002f990
        /*879c*/ 	.word	0x000000ff
        /*87a0*/ 	.word	0x00000000
        /*87a4*/ 	.short	0x010a
        /*87a6*/ 	.byte	0x08
	.zero		1


	//   ....[4]....
        /*87a8*/ 	.word	0x0002fa40
        /*87ac*/ 	.word	0x000000ff
        /*87b0*/ 	.word	0x00012000
        /*87b4*/ 	.short	0x0108
        /*87b6*/ 	.byte	0x0b
	.zero		1


	//   ....[5]....
        /*87b8*/ 	.word	0x0002fa70
        /*87bc*/ 	.word	0x000000ff
        /*87c0*/ 	.word	0x00012008
        /*87c4*/ 	.short	0x0108
        /*87c6*/ 	.byte	0x0b
	.zero		1


	//   ....[6]....
        /*87c8*/ 	.word	0x0003b0c0
        /*87cc*/ 	.word	0x000000ff
        /*87d0*/ 	.word	0x00000000
        /*87d4*/ 	.short	0x010a
        /*87d6*/ 	.byte	0x08
	.zero		1


	//   ....[7]....
        /*87d8*/ 	.word	0x0003b0f0
        /*87dc*/ 	.word	0x000000ff
        /*87e0*/ 	.word	0x00000000
        /*87e4*/ 	.short	0x010a
        /*87e6*/ 	.byte	0x08
	.zero		1


	//----- nvinfo : EIATTR_NUM_MBARRIERS
	.align		4
.L_56:
        /*87e8*/ 	.byte	0x03, 0x38
        /*87ea*/ 	.short	0x0002


	//----- nvinfo : EIATTR_EXIT_INSTR_OFFSETS
	.align		4
        /*87ec*/ 	.byte	0x04, 0x1c
        /*87ee*/ 	.short	(.L_58 - .L_57)


	//   ....[0]....
.L_57:
        /*87f0*/ 	.word	0x0003b0b0


	//----- nvinfo : EIATTR_REQNTID
	.align		4
.L_58:
        /*87f4*/ 	.byte	0x04, 0x10
        /*87f6*/ 	.short	(.L_60 - .L_59)
.L_59:
        /*87f8*/ 	.word	0x00000080
        /*87fc*/ 	.word	0x00000001
        /*8800*/ 	.word	0x00000001


	//----- nvinfo : EIATTR_CRS_STACK_SIZE
	.align		4
.L_60:
        /*8804*/ 	.byte	0x04, 0x1e
        /*8806*/ 	.short	(.L_62 - .L_61)
.L_61:
        /*8808*/ 	.word	0x00000000


	//----- nvinfo : EIATTR_CBANK_PARAM_SIZE
	.align		4
.L_62:
        /*880c*/ 	.byte	0x03, 0x19
        /*880e*/ 	.short	0x0050


	//----- nvinfo : EIATTR_PARAM_CBANK
	.align		4
        /*8810*/ 	.byte	0x04, 0x0a
        /*8812*/ 	.short	(.L_64 - .L_63)
	.align		4
.L_63:
        /*8814*/ 	.word	index@(.nv.constant0.matmul_kernel)
        /*8818*/ 	.short	0x0380
        /*881a*/ 	.short	0x0050


	//----- nvinfo : EIATTR_SW_WAR
	.align		4
.L_64:
        /*881c*/ 	.byte	0x04, 0x36
        /*881e*/ 	.short	(.L_66 - .L_65)
.L_65:
        /*8820*/ 	.word	0x00000008
.L_66:


//--------------------- .nv.compat                --------------------------
	.section	.nv.compat,"",@"SHT_CUDA_COMPAT_INFO"
	.align	4
        /*0000*/ 	.byte	0x02, 0x02, 0x02, 0x00, 0x02, 0x05, 0x05, 0x00, 0x02, 0x03, 0x00, 0x00, 0x02, 0x06, 0x01, 0x00


//--------------------- .nv.callgraph             --------------------------
	.section	.nv.callgraph,"",@"SHT_CUDA_CALLGRAPH"
	.align	4
	.sectionentsize	8
	.align		4
        /*0000*/ 	.word	0x00000000
	.align		4
        /*0004*/ 	.word	0xffffffff
	.align		4
        /*0008*/ 	.word	0x00000000
	.align		4
        /*000c*/ 	.word	0xfffffffe
	.align		4
        /*0010*/ 	.word	0x00000000
	.align		4
        /*0014*/ 	.word	0xfffffffd
	.align		4
        /*0018*/ 	.word	0x00000000
	.align		4
        /*001c*/ 	.word	0xfffffffc


//--------------------- .text.matmul_kernel       --------------------------
	.section	.text.matmul_kernel,"ax",@progbits
	.align	128
        .global         matmul_kernel
        .type           matmul_kernel,@function
        .size           matmul_kernel,(.L_x_20 - matmul_kernel)
        .other          matmul_kernel,@"STO_CUDA_ENTRY STV_DEFAULT"
matmul_kernel:
.text.matmul_kernel:
[----:B------:R-:W0:Y:S01]  /*0000*/  LDC R1, c[0x0][0x37c] ;  /* 0x0000df00ff017b82 */ /* 0x000e220000000800 */
[----:B------:R-:W1:Y:S01]  /*0010*/  S2R R0, SR_TID.X ;  /* 0x0000000000007919 */ /* 0x000e620000002100 */
[----:B0-----:R-:W-:Y:S01]  /*0020*/  VIADD R1, R1, 0xffffefd0 ;  /* 0xffffefd001017836 */ /* 0x001fe20000000000 */
[----:B-1----:R-:W-:-:S13]  /*0030*/  ISETP.GE.U32.AND P0, PT, R0, 0x20, PT ;  /* 0x000000200000780c */ /* 0x002fda0003f06070 */
[----:B------:R-:W-:Y:S02]  /*0040*/  VOTEU.ANY UP0, P0 ;  /* 0x0000000000ff7886 */ /* 0x000fe40000000100 */
[----:B------:R-:W-:Y:S05]  /*0050*/  BRA.U UP0, `(.L_x_0) ;  /* 0x0000000100b87547 */ /* 0x000fea000b800000 */
[----:B------:R-:W0:Y:S01]  /*0060*/  S2UR UR6, SR_CgaCtaId ;  /* 0x00000000000679c3 */ /* 0x000e220000008800 */
[----:B------:R-:W-:Y:S01]  /*0070*/  NOP ;  /* 0x0000000000007918 */ /* 0x000fe20000000000 */
[----:B------:R-:W-:Y:S02]  /*0080*/  UMOV UR4, 0x40 ;  /* 0x0000004000047882 */ /* 0x000fe40000000000 */
[----:B0-----:R-:W-:-:S09]  /*0090*/  ULEA UR4, UR6, UR4, 0x18 ;  /* 0x0000000406047291 */ /* 0x001fd2000f8ec0ff */
[----:B------:R-:W0:Y:S01]  /*00a0*/  LDS.U8 R0, [UR4] ;  /* 0x00000004ff007984 */ /* 0x000e220008000000 */
[----:B------:R-:W-:Y:S02]  /*00b0*/  UMOV UR4, 0x400 ;  /* 0x0000040000047882 */ /* 0x000fe40000000000 */
[----:B------:R-:W-:Y:S01]  /*00c0*/  ULEA UR4, UR6, UR4, 0x18 ;  /* 0x0000000406047291 */ /* 0x000fe2000f8ec0ff */
[----:B0-----:R-:W-:-:S13]  /*00d0*/  ISETP.NE.AND P0, PT, R0, RZ, PT ;  /* 0x000000ff0000720c */ /* 0x001fda0003f05270 */
[----:B------:R-:W-:Y:S05]  /*00e0*/  @P0 BRA `(.L_x_1) ;  /* 0x00000000007c0947 */ /* 0x000fea0003800000 */
[----:B------:R-:W-:-:S13]  /*00f0*/  ELECT P0, URZ, PT ;  /* 0x0000000000ff782f */ /* 0x000fda0003800000 */
[----:B------:R-:W-:Y:S05]  /*0100*/  @!P0 BRA `(.L_x_2) ;  /* 0x0000000000848947 */ /* 0x000fea0003800000 */
[----:B------:R-:W-:Y:S01]  /*0110*/  UMOV UR5, 0x8 ;  /* 0x0000000800057882 */ /* 0x000fe20000000000 */
[----:B------:R-:W-:Y:S02]  /*0120*/  IMAD.MOV.U32 R4, RZ, RZ, 0x1 ;  /* 0x00000001ff047424 */ /* 0x000fe400078e00ff */
[----:B------:R-:W-:Y:S02]  /*0130*/  IMAD.MOV.U32 R5, RZ, RZ, 0xff ;  /* 0x000000ffff057424 */ /* 0x000fe400078e00ff */
[----:B------:R-:W-:Y:S04]  /*0140*/  DEPBAR.LE SB0, 0x36 ;  /* 0x00008d800000791a */ /* 0x000fe80000000000 */
[----:B------:R-:W0:Y:S02]  /*0150*/  UTCATOMSWS.FIND_AND_SET.ALIGN UP1, UR5, UR5 ;  /* 0x00000005000575e3 */ /* 0x000e240008020800 */
[----:B0-----:R-:W-:-:S04]  /*0160*/  PLOP3.LUT P0, PT, PT, PT, UP1, 0x80, 0x8 ;  /* 0x000000000008781c */ /* 0x001fc80003f0f018 */
[----:B------:R-:W-:-:S04]  /*0170*/  SEL R0, RZ, 0xffffffff, !P0 ;  /* 0xffffffffff007807 */ /* 0x000fc80004000000 */
[----:B------:R-:W-:Y:S01]  /*0180*/  ISETP.NE.AND P0, PT, R0, RZ, PT ;  /* 0x000000ff0000720c */ /* 0x000fe20003f05270 */
[----:B------:R-:W-:-:S12]  /*0190*/  IMAD.U32 R0, RZ, RZ, UR5 ;  /* 0x00000005ff007e24 */ /* 0x000fd8000f8e00ff */
[----:B------:R-:W-:Y:S05]  /*01a0*/  @P0 BRA `(.L_x_3) ;  /* 0x0000000000240947 */ /* 0x000fea0003800000 */
.L_x_4:
[----:B------:R-:W-:Y:S05]  /*01b0*/  NANOSLEEP 0x64 ;  /* 0x000000640000795d */ /* 0x000fea0003800000 */
[----:B------:R-:W-:-:S05]  /*01c0*/  UMOV UR5, 0x8 ;  /* 0x0000000800057882 */ /* 0x000fca0000000000 */
[----:B------:R-:W-:Y:S04]  /*01d0*/  DEPBAR.LE SB0, 0x36 ;  /* 0x00008d800000791a */ /* 0x000fe80000000000 */
[----:B------:R-:W0:Y:S02]  /*01e0*/  UTCATOMSWS.FIND_AND_SET.ALIGN UP1, UR5, UR5 ;  /* 0x00000005000575e3 */ /* 0x000e240008020800 */
[----:B0-----:R-:W-:-:S04]  /*01f0*/  PLOP3.LUT P0, PT, PT, PT, UP1, 0x80, 0x8 ;  /* 0x000000000008781c */ /* 0x001fc80003f0f018 */
[----:B------:R-:W-:-:S04]  /*0200*/  SEL R0, RZ, 0xffffffff, !P0 ;  /* 0xffffffffff007807 */ /* 0x000fc80004000000 */
[----:B------:R-:W-:Y:S01]  /*0210*/  ISETP.NE.AND P0, PT, R0, RZ, PT ;  /* 0x000000ff0000720c */ /* 0x000fe20003f05270 */
[----:B------:R-:W-:-:S12]  /*0220*/  IMAD.U32 R0, RZ, RZ, UR5 ;  /* 0x00000005ff007e24 */ /* 0x000fd8000f8e00ff */
[----:B------:R-:W-:Y:S05]  /*0230*/  @!P0 BRA `(.L_x_4) ;  /* 0xfffffffc00dc8947 */ /* 0x000fea000383ffff */
.L_x_3:
[C---:B------:R-:W-:Y:S01]  /*0240*/  VIADD R3, R0.reuse, 0x10 ;  /* 0x0000001000037836 */ /* 0x040fe20000000000 */
[----:B------:R-:W-:Y:S01]  /*0250*/  UMOV UR5, 0x50 ;  /* 0x0000005000057882 */ /* 0x000fe20000000000 */
[----:B------:R-:W-:Y:S01]  /*0260*/  SHF.L.U32 R2, R5, R0, RZ ;  /* 0x0000000005027219 */ /* 0x000fe200000006ff */
[----:B------:R-:W-:Y:S01]  /*0270*/  ULEA UR5, UR6, UR5, 0x18 ;  /* 0x0000000506057291 */ /* 0x000fe2000f8ec0ff */
[----:B------:R-:W-:Y:S01]  /*0280*/  IMAD.SHL.U32 R0, R0, 0x20, RZ ;  /* 0x0000002000007824 */ /* 0x000fe200078e00ff */
[----:B------:R-:W-:-:S04]  /*0290*/  SHF.L.U32 R3, R4, R3, RZ ;  /* 0x0000000304037219 */ /* 0x000fc800000006ff */
[----:B------:R-:W-:-:S05]  /*02a0*/  LOP3.LUT R2, R3, R2, RZ, 0xfc, !PT ;  /* 0x0000000203027212 */ /* 0x000fca00078efcff */
[----:B------:R0:W-:Y:S04]  /*02b0*/  ATOMS.OR RZ, [UR5], R2 ;  /* 0x00000002ffff798c */ /* 0x0001e8000b000005 */
[----:B------:R0:W-:Y:S01]  /*02c0*/  STS [UR4], R0 ;  /* 0x00000000ff007988 */ /* 0x0001e20008000804 */
[----:B------:R-:W-:Y:S05]  /*02d0*/  BRA `(.L_x_2) ;  /* 0x0000000000107947 */ /* 0x000fea0003800000 */
.L_x_1:
[----:B------:R-:W-:Y:S01]  /*02e0*/  IMAD.MOV.U32 R0, RZ, RZ, -0x1 ;  /* 0xffffffffff007424 */ /* 0x000fe200078e00ff */
[----:B------:R-:W-:-:S04]  /*02f0*/  MOV R2, 0x320 ;  /* 0x0000032000027802 */ /* 0x000fc80000000f00 */
[----:B------:R0:W-:Y:S03]  /*0300*/  STS [UR4], R0 ;  /* 0x00000000ff007988 */ /* 0x0001e60008000804 */
[----:B0-----:R-:W-:Y:S05]  /*0310*/  CALL.REL.NOINC `($__internal_1_$__cuda_sm10x_tcgen05_guardrail_trap_phase_invalid_during_alloc) ;  /* 0x000003ac008c7944 */ /* 0x001fea0003c00000 */
.L_x_2:
[----:B------:R-:W-:Y:S05]  /*0320*/  WARPSYNC.ALL ;  /* 0x0000000000007948 */ /* 0x000fea0003800000 */
[----:B------:R-:W-:Y:S01]  /*0330*/  NOP ;  /* 0x0000000000007918 */ /* 0x000fe20000000000 */
.L_x_0:
[----:B0-----:R-:W0:Y:S01]  /*0340*/  LDC.64 R2, c[0x0][0x398] ;  /* 0x0000e600ff027b82 */ /* 0x001e220000000a00 */
[----:B------:R-:W1:Y:S01]  /*0350*/  S2R R7, SR_CTAID.X ;  /* 0x0000000000077919 */ /* 0x000e620000002500 */
[----:B------:R-:W2:Y:S01]  /*0360*/  LDCU UR13, c[0x0][0x3a0] ;  /* 0x00007400ff0d77ac */ /* 0x000ea20008000800 */
[----:B------:R-:W3:Y:S01]  /*0370*/  S2R R15, SR_TID.X ;  /* 0x00000000000f7919 */ /* 0x000ee20000002100 */
[----:B------:R-:W-:Y:S01]  /*0380*/  UMOV UR11, 0x400 ;  /* 0x00000400000b7882 */ /* 0x000fe20000000000 */
[----:B------:R-:W4:Y:S03]  /*0390*/  LDCU.64 UR14, c[0x0][0x3a8] ;  /* 0x00007500ff0e77ac */ /* 0x000f260008000a00 */
[----:B------:R-:W0:Y:S01]  /*03a0*/  S2UR UR5, SR_CgaCtaId ;  /* 0x00000000000579c3 */ /* 0x000e220000008800 */
[----:B------:R-:W0:Y:S01]  /*03b0*/  LDCU.128 UR16, c[0x0][0x380] ;  /* 0x00007000ff1077ac */ /* 0x000e220008000c00 */
[----:B------:R-:W0:Y:S01]  /*03c0*/  LDCU UR4, c[0x0][0x3a4] ;  /* 0x00007480ff0477ac */ /* 0x000e220008000800 */
[----:B------:R-:W0:Y:S01]  /*03d0*/  LDCU UR9, c[0x0][0x3b0] ;  /* 0x00007600ff0977ac */ /* 0x000e220008000800 */
[----:B--2---:R-:W-:Y:S01]  /*03e0*/  UIADD3 UR27, UPT, UPT, UR13, 0x3f, URZ ;  /* 0x0000003f0d1b7890 */ /* 0x004fe2000fffe0ff */
[----:B0-----:R-:W-:Y:S01]  /*03f0*/  VIADD R0, R3, 0x1ff ;  /* 0x000001ff03007836 */ /* 0x001fe20000000000 */
[----:B------:R-:W-:Y:S01]  /*0400*/  IABS R13, R3 ;  /* 0x00000003000d7213 */ /* 0x000fe20000000000 */
[----:B----4-:R-:W-:Y:S01]  /*0410*/  IMAD.U32 R87, RZ, RZ, UR14 ;  /* 0x0000000eff577e24 */ /* 0x010fe2000f8e00ff */
[----:B------:R-:W-:Y:S01]  /*0420*/  IABS R74, R2 ;  /* 0x00000002004a7213 */ /* 0x000fe20000000000 */
[----:B------:R-:W-:Y:S01]  /*0430*/  UISETP.GT.AND UP1, UPT, UR27, 0x3f, UPT ;  /* 0x0000003f1b00788c */ /* 0x000fe2000bf24270 */
[----:B------:R-:W-:Y:S01]  /*0440*/  SHF.R.S32.HI R5, RZ, 0x1f, R0 ;  /* 0x0000001fff057819 */ /* 0x000fe20000011400 */
[----:B------:R-:W-:Y:S01]  /*0450*/  IMAD.U32 R86, RZ, RZ, UR14 ;  /* 0x0000000eff567e24 */ /* 0x000fe2000f8e00ff */
[----:B------:R-:W-:-:S02]  /*0460*/  ULEA UR11, UR5, UR11, 0x18 ;  /* 0x0000000b050b7291 */ /* 0x000fc4000f8ec0ff */
[----:B------:R-:W-:Y:S02]  /*0470*/  LEA.HI R5, R5, R0, RZ, 0x9 ;  /* 0x0000000005057211 */ /* 0x000fe400078f48ff */
[----:B-1----:R-:W-:Y:S02]  /*0480*/  IABS R10, R7 ;  /* 0x00000007000a7213 */ /* 0x002fe40000000000 */
[----:B------:R-:W-:Y:S01]  /*0490*/  SHF.R.S32.HI R5, RZ, 0x9, R5 ;  /* 0x00000009ff057819 */ /* 0x000fe20000011405 */
[----:B------:R-:W-:Y:S01]  /*04a0*/  BAR.SYNC.DEFER_BLOCKING 0x0 ;  /* 0x0000000000007b1d */ /* 0x000fe20000010000 */
[----:B------:R-:W-:-:S03]  /*04b0*/  PLOP3.LUT P4, PT, PT, PT, UP1, 0x80, 0x8 ;  /* 0x000000000008781c */ /* 0x000fc60003f8f018 */
[----:B------:R-:W-:-:S05]  /*04c0*/  IMAD.SHL.U32 R6, R5, 0x4, RZ ;  /* 0x0000000405067824 */ /* 0x000fca00078e00ff */
[-C--:B------:R-:W-:Y:S02]  /*04d0*/  IABS R9, R6.reuse ;  /* 0x0000000600097213 */ /* 0x080fe40000000000 */
[----:B------:R-:W-:Y:S02]  /*04e0*/  IABS R12, R6 ;  /* 0x00000006000c7213 */ /* 0x000fe40000000000 */
[----:B------:R-:W0:Y:S08]  /*04f0*/  I2F.RP R0, R9 ;  /* 0x0000000900007306 */ /* 0x000e300000209400 */
[----:B0-----:R-:W0:Y:S02]  /*0500*/  MUFU.RCP R0, R0 ;  /* 0x0000000000007308 */ /* 0x001e240000001000 */
[----:B0-----:R-:W-:-:S02]  /*0510*/  VIADD R4, R0, 0xffffffe ;  /* 0x0ffffffe00047836 */ /* 0x001fc40000000000 */
[----:B------:R-:W-:-:S04]  /*0520*/  IMAD.MOV R0, RZ, RZ, -R12 ;  /* 0x000000ffff007224 */ /* 0x000fc800078e0a0c */
[----:B------:R0:W1:Y:S02]  /*0530*/  F2I.FTZ.U32.TRUNC.NTZ R5, R4 ;  /* 0x0000000400057305 */ /* 0x000064000021f000 */
[----:B0-----:R-:W-:Y:S02]  /*0540*/  IMAD.MOV.U32 R4, RZ, RZ, RZ ;  /* 0x000000ffff047224 */ /* 0x001fe400078e00ff */
[----:B-1----:R-:W-:-:S04]  /*0550*/  IMAD.MOV R8, RZ, RZ, -R5 ;  /* 0x000000ffff087224 */ /* 0x002fc800078e0a05 */
[----:B------:R-:W-:Y:S02]  /*0560*/  IMAD R11, R8, R9, RZ ;  /* 0x00000009080b7224 */ /* 0x000fe400078e02ff */
[----:B------:R-:W-:Y:S02]  /*0570*/  IMAD.MOV.U32 R8, RZ, RZ, R10 ;  /* 0x000000ffff087224 */ /* 0x000fe400078e000a */
[----:B------:R-:W-:-:S06]  /*0580*/  IMAD.HI.U32 R5, R5, R11, R4 ;  /* 0x0000000b05057227 */ /* 0x000fcc00078e0004 */
[----:B------:R-:W-:-:S04]  /*0590*/  IMAD.HI.U32 R5, R5, R8, RZ ;  /* 0x0000000805057227 */ /* 0x000fc800078e00ff */
[----:B------:R-:W-:-:S05]  /*05a0*/  IMAD R0, R5, R0, R8 ;  /* 0x0000000005007224 */ /* 0x000fca00078e0208 */
[----:B------:R-:W-:-:S13]  /*05b0*/  ISETP.GT.U32.AND P1, PT, R9, R0, PT ;  /* 0x000000000900720c */ /* 0x000fda0003f24070 */
[----:B------:R-:W-:Y:S02]  /*05c0*/  @!P1 IMAD.IADD R0, R0, 0x1, -R9 ;  /* 0x0000000100009824 */ /* 0x000fe400078e0a09 */
[----:B------:R-:W-:Y:S01]  /*05d0*/  @!P1 VIADD R5, R5, 0x1 ;  /* 0x0000000105059836 */ /* 0x000fe20000000000 */
[----:B------:R-:W-:Y:S02]  /*05e0*/  ISETP.NE.AND P1, PT, R6, RZ, PT ;  /* 0x000000ff0600720c */ /* 0x000fe40003f25270 */
[----:B------:R-:W-:Y:S02]  /*05f0*/  ISETP.GE.U32.AND P0, PT, R0, R9, PT ;  /* 0x000000090000720c */ /* 0x000fe40003f06070 */
[----:B------:R-:W-:-:S04]  /*0600*/  LOP3.LUT R0, R7, R6, RZ, 0x3c, !PT ;  /* 0x0000000607007212 */ /* 0x000fc800078e3cff */
[----:B------:R-:W-:Y:S01]  /*0610*/  ISETP.GE.AND P2, PT, R0, RZ, PT ;  /* 0x000000ff0000720c */ /* 0x000fe20003f46270 */
[----:B------:R-:W-:-:S06]  /*0620*/  VIADD R0, R2, 0x3f ;  /* 0x0000003f02007836 */ /* 0x000fcc0000000000 */
[----:B------:R-:W-:-:S04]  /*0630*/  @P0 VIADD R5, R5, 0x1 ;  /* 0x0000000105050836 */ /* 0x000fc80000000000 */
[----:B------:R-:W-:Y:S01]  /*0640*/  IMAD.MOV.U32 R4, RZ, RZ, R5 ;  /* 0x000000ffff047224 */ /* 0x000fe200078e0005 */
[----:B------:R-:W-:-:S03]  /*0650*/  SHF.R.S32.HI R5, RZ, 0x1f, R0 ;  /* 0x0000001fff057819 */ /* 0x000fc60000011400 */
[----:B------:R-:W-:Y:S01]  /*0660*/  @!P2 IMAD.MOV R4, RZ, RZ, -R4 ;  /* 0x000000ffff04a224 */ /* 0x000fe200078e0a04 */
[----:B------:R-:W-:Y:S02]  /*0670*/  @!P1 LOP3.LUT R4, RZ, R6, RZ, 0x33, !PT ;  /* 0x00000006ff049212 */ /* 0x000fe400078e33ff */
[----:B------:R-:W-:-:S03]  /*0680*/  LEA.HI R5, R5, R0, RZ, 0x6 ;  /* 0x0000000005057211 */ /* 0x000fc600078f30ff */
[----:B------:R-:W-:Y:S02]  /*0690*/  IMAD.SHL.U32 R10, R4, 0x4, RZ ;  /* 0x00000004040a7824 */ /* 0x000fe400078e00ff */
[----:B------:R-:W-:-:S03]  /*06a0*/  IMAD.MOV R4, RZ, RZ, -R4 ;  /* 0x000000ffff047224 */ /* 0x000fc600078e0a04 */
[----:B------:R-:W-:Y:S01]  /*06b0*/  LEA.HI.SX32 R5, R5, -R10, 0x1a ;  /* 0x8000000a05057211 */ /* 0x000fe200078fd2ff */
[----:B------:R-:W-:Y:S02]  /*06c0*/  IMAD R12, R6, R4, R7 ;  /* 0x00000004060c7224 */ /* 0x000fe400078e0207 */
[----:B------:R-:W-:Y:S01]  /*06d0*/  IMAD.MOV.U32 R4, RZ, RZ, RZ ;  /* 0x000000ffff047224 */ /* 0x000fe200078e00ff */
[----:B------:R-:W-:Y:S02]  /*06e0*/  VIMNMX R11, PT, PT, R5, 0x4, PT ;  /* 0x00000004050b7848 */ /* 0x000fe40003fe0100 */
[----:B------:R-:W-:Y:S02]  /*06f0*/  IABS R6, R12 ;  /* 0x0000000c00067213 */ /* 0x000fe40000000000 */
[-C--:B------:R-:W-:Y:S02]  /*0700*/  IABS R9, R11.reuse ;  /* 0x0000000b00097213 */ /* 0x080fe40000000000 */
[----:B------:R-:W-:-:S02]  /*0710*/  IABS R7, R11 ;  /* 0x0000000b00077213 */ /* 0x000fc40000000000 */
[----:B------:R-:W0:Y:S08]  /*0720*/  I2F.RP R0, R9 ;  /* 0x0000000900007306 */ /* 0x000e300000209400 */
[----:B0-----:R-:W0:Y:S02]  /*0730*/  MUFU.RCP R0, R0 ;  /* 0x0000000000007308 */ /* 0x001e240000001000 */
[----:B0-----:R-:W-:-:S02]  /*0740*/  VIADD R5, R0, 0xffffffe ;  /* 0x0ffffffe00057836 */ /* 0x001fc40000000000 */
[----:B------:R-:W-:-:S04]  /*0750*/  IMAD.MOV R0, RZ, RZ, -R7 ;  /* 0x000000ffff007224 */ /* 0x000fc800078e0a07 */
[----:B------:R-:W0:Y:S02]  /*0760*/  F2I.FTZ.U32.TRUNC.NTZ R5, R5 ;  /* 0x0000000500057305 */ /* 0x000e24000021f000 */
[----:B0-----:R-:W-:-:S04]  /*0770*/  IMAD.MOV R8, RZ, RZ, -R5 ;  /* 0x000000ffff087224 */ /* 0x001fc800078e0a05 */
[----:B------:R-:W-:-:S04]  /*0780*/  IMAD R3, R8, R9, RZ ;  /* 0x0000000908037224 */ /* 0x000fc800078e02ff */
[----:B------:R-:W-:-:S04]  /*0790*/  IMAD.HI.U32 R4, R5, R3, R4 ;  /* 0x0000000305047227 */ /* 0x000fc800078e0004 */
[----:B------:R-:W-:Y:S02]  /*07a0*/  IMAD.MOV.U32 R5, RZ, RZ, R6 ;  /* 0x000000ffff057224 */ /* 0x000fe400078e0006 */
[----:B------:R-:W-:Y:S02]  /*07b0*/  IMAD.MOV.U32 R3, RZ, RZ, R13 ;  /* 0x000000ffff037224 */ /* 0x000fe400078e000d */
[----:B------:R-:W-:Y:S01]  /*07c0*/  IMAD.HI.U32 R4, R4, R5, RZ ;  /* 0x0000000504047227 */ /* 0x000fe200078e00ff */
[----:B------:R-:W0:Y:S01]  /*07d0*/  LDS R13, [UR11] ;  /* 0x0000000bff0d7984 */ /* 0x000e220008000800 */
[----:B------:R-:W1:Y:S02]  /*07e0*/  I2F.RP R6, R3 ;  /* 0x0000000300067306 */ /* 0x000e640000209400 */
[----:B------:R-:W-:Y:S01]  /*07f0*/  IMAD R0, R4, R0, R5 ;  /* 0x0000000004007224 */ /* 0x000fe200078e0205 */
[----:B------:R-:W-:Y:S04]  /*0800*/  BAR.SYNC.DEFER_BLOCKING 0x0 ;  /* 0x0000000000007b1d */ /* 0x000fe80000010000 */
[----:B------:R-:W-:-:S02]  /*0810*/  ISETP.GT.U32.AND P1, PT, R9, R0, PT ;  /* 0x000000000900720c */ /* 0x000fc40003f24070 */
[----:B------:R-:W2:Y:S08]  /*0820*/  I2F.RP R5, R74 ;  /* 0x0000004a00057306 */ /* 0x000eb00000209400 */
[----:B-1----:R-:W1:Y:S03]  /*0830*/  MUFU.RCP R6, R6 ;  /* 0x0000000600067308 */ /* 0x002e660000001000 */
[----:B------:R-:W-:-:S02]  /*0840*/  @!P1 IMAD.IADD R0, R0, 0x1, -R9 ;  /* 0x0000000100009824 */ /* 0x000fc400078e0a09 */
[----:B------:R-:W-:Y:S01]  /*0850*/  @!P1 VIADD R4, R4, 0x1 ;  /* 0x0000000104049836 */ /* 0x000fe20000000000 */
[----:B------:R-:W-:Y:S02]  /*0860*/  ISETP.NE.AND P1, PT, R11, RZ, PT ;  /* 0x000000ff0b00720c */ /* 0x000fe40003f25270 */
[----:B------:R-:W-:Y:S01]  /*0870*/  ISETP.GE.U32.AND P0, PT, R0, R9, PT ;  /* 0x000000090000720c */ /* 0x000fe20003f06070 */
[----:B--2---:R-:W2:Y:S01]  /*0880*/  MUFU.RCP R5, R5 ;  /* 0x0000000500057308 */ /* 0x004ea20000001000 */
[----:B------:R-:W-:-:S04]  /*0890*/  LOP3.LUT R0, R12, R11, RZ, 0x3c, !PT ;  /* 0x0000000b0c007212 */ /* 0x000fc800078e3cff */
[----:B------:R-:W-:Y:S02]  /*08a0*/  ISETP.GE.AND P2, PT, R0, RZ, PT ;  /* 0x000000ff0000720c */ /* 0x000fe40003f46270 */
[----:B---3--:R-:W-:Y:S01]  /*08b0*/  SHF.R.U32.HI R0, RZ, 0x6, R15 ;  /* 0x00000006ff007819 */ /* 0x008fe2000001160f */
[----:B-1----:R-:W-:-:S03]  /*08c0*/  VIADD R8, R6, 0xffffffe ;  /* 0x0ffffffe06087836 */ /* 0x002fc60000000000 */
[----:B------:R-:W-:Y:S01]  /*08d0*/  SGXT.U32 R85, R0, 0x1 ;  /* 0x000000010055781a */ /* 0x000fe20000000000 */
[----:B------:R-:W1:Y:S01]  /*08e0*/  F2I.FTZ.U32.TRUNC.NTZ R9, R8 ;  /* 0x0000000800097305 */ /* 0x000e62000021f000 */
[----:B------:R-:W-:Y:S01]  /*08f0*/  @P0 VIADD R4, R4, 0x1 ;  /* 0x0000000104040836 */ /* 0x000fe20000000000 */
[----:B0-----:R-:W-:Y:S02]  /*0900*/  R2UR UR10, R13 ;  /* 0x000000000d0a72ca */ /* 0x001fe400000e0000 */
[----:B------:R-:W-:Y:S02]  /*0910*/  IMAD R89, R85, UR14, RZ ;  /* 0x0000000e55597c24 */ /* 0x000fe4000f8e02ff */
[----:B------:R-:W-:Y:S02]  /*0920*/  IMAD.MOV.U32 R92, RZ, RZ, R4 ;  /* 0x000000ffff5c7224 */ /* 0x000fe400078e0004 */
[----:B--2---:R-:W-:Y:S02]  /*0930*/  VIADD R6, R5, 0xffffffe ;  /* 0x0ffffffe05067836 */ /* 0x004fe40000000000 */
[----:B------:R-:W-:Y:S01]  /*0940*/  @!P2 IMAD.MOV R92, RZ, RZ, -R92 ;  /* 0x000000ffff5ca224 */ /* 0x000fe200078e0a5c */
[----:B------:R-:W-:Y:S01]  /*0950*/  @!P1 LOP3.LUT R92, RZ, R11, RZ, 0x33, !PT ;  /* 0x0000000bff5c9212 */ /* 0x000fe200078e33ff */
[----:B------:R0:W2:Y:S01]  /*0960*/  F2I.FTZ.U32.TRUNC.NTZ R7, R6 ;  /* 0x0000000600077305 */ /* 0x0000a2000021f000 */
[----:B------:R-:W-:-:S02]  /*0970*/  IMAD R87, R87, 0x2, R89 ;  /* 0x0000000257577824 */ /* 0x000fc400078e0259 */
[----:B-1----:R-:W-:Y:S02]  /*0980*/  IMAD.MOV R8, RZ, RZ, -R9 ;  /* 0x000000ffff087224 */ /* 0x002fe400078e0a09 */
[----:B------:R-:W-:Y:S02]  /*0990*/  IMAD.SHL.U32 R4, R92, 0x200, RZ ;  /* 0x000002005c047824 */ /* 0x000fe400078e00ff */
[----:B------:R-:W-:Y:S02]  /*09a0*/  IMAD R5, R8, R3, RZ ;  /* 0x0000000308057224 */ /* 0x000fe400078e02ff */
[----:B------:R-:W-:Y:S01]  /*09b0*/  IMAD.MOV.U32 R8, RZ, RZ, RZ ;  /* 0x000000ffff087224 */ /* 0x000fe200078e00ff */
[----:B------:R-:W-:Y:S01]  /*09c0*/  LOP3.LUT R82, R4, R85, RZ, 0xfc, !PT ;  /* 0x0000005504527212 */ /* 0x000fe200078efcff */
[----:B------:R-:W-:Y:S01]  /*09d0*/  IMAD.MOV R92, RZ, RZ, -R92 ;  /* 0x000000ffff5c7224 */ /* 0x000fe200078e0a5c */
[----:B0-----:R-:W-:Y:S01]  /*09e0*/  SHF.R.U32.HI R6, RZ, 0x6, R15 ;  /* 0x00000006ff067819 */ /* 0x001fe2000001160f */
[----:B------:R-:W-:Y:S01]  /*09f0*/  IMAD.HI.U32 R5, R9, R5, R8 ;  /* 0x0000000509057227 */ /* 0x000fe200078e0008 */
[----:B------:R-:W-:-:S02]  /*0a00*/  IABS R8, R82 ;  /* 0x0000005200087213 */ /* 0x000fc40000000000 */
[----:B------:R-:W-:Y:S01]  /*0a10*/  SGXT.U32 R6, R6, 0x1 ;  /* 0x000000010606781a */ /* 0x000fe20000000000 */
[----:B------:R-:W-:Y:S01]  /*0a20*/  IMAD R92, R11, R92, R12 ;  /* 0x0000005c0b5c7224 */ /* 0x000fe200078e020c */
[C-C-:B------:R-:W-:Y:S01]  /*0a30*/  LOP3.LUT R17, R4.reuse, 0x4, R85.reuse, 0xfe, !PT ;  /* 0x0000000404117812 */ /* 0x140fe200078efe55 */
[----:B------:R-:W-:Y:S01]  /*0a40*/  IMAD.HI.U32 R0, R5, R8, RZ ;  /* 0x0000000805007227 */ /* 0x000fe200078e00ff */
[C-C-:B------:R-:W-:Y:S02]  /*0a50*/  LOP3.LUT R16, R4.reuse, 0x6, R85.reuse, 0xfe, !PT ;  /* 0x0000000604107812 */ /* 0x140fe400078efe55 */
[----:B------:R-:W-:Y:S01]  /*0a60*/  LOP3.LUT R18, R4, 0x2, R85, 0xfe, !PT ;  /* 0x0000000204127812 */ /* 0x000fe200078efe55 */
[----:B--2---:R-:W-:Y:S01]  /*0a70*/  IMAD.MOV R93, RZ, RZ, -R7 ;  /* 0x000000ffff5d7224 */ /* 0x004fe200078e0a07 */
[----:B------:R-:W-:Y:S01]  /*0a80*/  ISETP.LT.AND P4, PT, R6, UR13, P4 ;  /* 0x0000000d06007c0c */ /* 0x000fe2000a781270 */
[----:B------:R-:W-:Y:S01]  /*0a90*/  IMAD.MOV R0, RZ, RZ, -R0 ;  /* 0x000000ffff007224 */ /* 0x000fe200078e0a00 */
[--C-:B------:R-:W-:Y:S01]  /*0aa0*/  LOP3.LUT R14, R4, 0x8, R85.reuse, 0xfe, !PT ;  /* 0x00000008040e7812 */ /* 0x100fe200078efe55 */
[----:B------:R-:W-:Y:S01]  /*0ab0*/  IMAD.IADD R92, R10, 0x1, R92 ;  /* 0x000000010a5c7824 */ /* 0x000fe200078e025c */
[----:B------:R-:W-:Y:S01]  /*0ac0*/  IABS R10, R17 ;  /* 0x00000011000a7213 */ /* 0x000fe20000000000 */
[----:B------:R-:W-:Y:S01]  /*0ad0*/  IMAD R93, R93, R74, RZ ;  /* 0x0000004a5d5d7224 */ /* 0x000fe200078e02ff */
[----:B------:R-:W-:Y:S01]  /*0ae0*/  IABS R12, R16 ;  /* 0x00000010000c7213 */ /* 0x000fe20000000000 */
[----:B------:R-:W-:Y:S01]  /*0af0*/  IMAD.MOV.U32 R6, RZ, RZ, RZ ;  /* 0x000000ffff067224 */ /* 0x000fe200078e00ff */
[----:B------:R-:W-:Y:S01]  /*0b00*/  STL [R1+0xabc], R18 ;  /* 0x000abc1201007387 */ /* 0x000fe20000100800 */
[----:B------:R-:W-:Y:S01]  /*0b10*/  IMAD R73, R3, R0, R8 ;  /* 0x0000000003497224 */ /* 0x000fe200078e0208 */
[C---:B------:R-:W-:Y:S01]  /*0b20*/  LOP3.LUT R0, R4.reuse, 0xa, R85, 0xfe, !PT ;  /* 0x0000000a04007812 */ /* 0x040fe200078efe55 */
[----:B------:R-:W-:Y:S01]  /*0b30*/  IMAD.HI.U32 R93, R7, R93, R6 ;  /* 0x0000005d075d7227 */ /* 0x000fe200078e0006 */
[----:B------:R-:W-:Y:S01]  /*0b40*/  IABS R72, R18 ;  /* 0x0000001200487213 */ /* 0x000fe20000000000 */
[----:B------:R0:W-:Y:S01]  /*0b50*/  STL [R1+0xac0], R17 ;  /* 0x000ac01101007387 */ /* 0x0001e20000100800 */
[----:B------:R-:W-:Y:S01]  /*0b60*/  IABS R70, R14 ;  /* 0x0000000e00467213 */ /* 0x000fe20000000000 */
[C---:B------:R-:W-:Y:S01]  /*0b70*/  IMAD.HI.U32 R6, R5.reuse, R10, RZ ;  /* 0x0000000a05067227 */ /* 0x040fe200078e00ff */
[----:B------:R-:W-:Y:S01]  /*0b80*/  SHF.R.U32.HI R9, RZ, 0x5, R15 ;  /* 0x00000005ff097819 */ /* 0x000fe2000001160f */
[----:B------:R1:W-:Y:S01]  /*0b90*/  STL [R1+0xac4], R16 ;  /* 0x000ac41001007387 */ /* 0x0003e20000100800 */
[C-C-:B------:R-:W-:Y:S01]  /*0ba0*/  LOP3.LUT R13, R4.reuse, 0x1a, R85.reuse, 0xfe, !PT ;  /* 0x0000001a040d7812 */ /* 0x140fe200078efe55 */
[----:B------:R-:W-:Y:S01]  /*0bb0*/  IMAD.HI.U32 R7, R5, R12, RZ ;  /* 0x0000000c05077227 */ /* 0x000fe200078e00ff */
[----:B------:R-:W-:Y:S01]  /*0bc0*/  R2UR UR7, R9 ;  /* 0x00000000090772ca */ /* 0x000fe200000e0000 */
[----:B------:R2:W-:Y:S01]  /*0bd0*/  STL [R1+0xac8], R14 ;  /* 0x000ac80e01007387 */ /* 0x0005e20000100800 */
[C-C-:B------:R-:W-:Y:S01]  /*0be0*/  LOP3.LUT R11, R4.reuse, 0x1c, R85.reuse, 0xfe, !PT ;  /* 0x0000001c040b7812 */ /* 0x140fe200078efe55 */
[----:B------:R-:W-:Y:S01]  /*0bf0*/  IMAD.MOV R6, RZ, RZ, -R6 ;  /* 0x000000ffff067224 */ /* 0x000fe200078e0a06 */
[C---:B0-----:R-:W-:Y:S01]  /*0c00*/  LOP3.LUT R17, R4.reuse, 0x16, R85, 0xfe, !PT ;  /* 0x0000001604117812 */ /* 0x041fe200078efe55 */
[----:B------:R0:W-:Y:S01]  /*0c10*/  STL [R1+0xacc], R0 ;  /* 0x000acc0001007387 */ /* 0x0001e20000100800 */
[----:B------:R-:W-:Y:S01]  /*0c20*/  IMAD.MOV R7, RZ, RZ, -R7 ;  /* 0x000000ffff077224 */ /* 0x000fe200078e0a07 */
[----:B-1----:R-:W-:Y:S01]  /*0c30*/  LOP3.LUT R16, R4, 0x18, R85, 0xfe, !PT ;  /* 0x0000001804107812 */ /* 0x002fe200078efe55 */
[----:B------:R-:W-:Y:S01]  /*0c40*/  IMAD R71, R3, R6, R10 ;  /* 0x0000000603477224 */ /* 0x000fe200078e020a */
[----:B------:R-:W-:Y:S01]  /*0c50*/  LEA.HI R6, R15, 0xe, RZ, 0x1a ;  /* 0x0000000e0f067811 */ /* 0x000fe200078fd0ff */
[----:B------:R-:W-:Y:S01]  /*0c60*/  IMAD R7, R3, R7, R12 ;  /* 0x0000000703077224 */ /* 0x000fe200078e020c */
[----:B--2---:R-:W-:Y:S01]  /*0c70*/  IABS R14, R0 ;  /* 0x00000000000e7213 */ /* 0x004fe20000000000 */
[----:B------:R-:W-:Y:S01]  /*0c80*/  IMAD R86, R86, 0x2, R87 ;  /* 0x0000000256567824 */ /* 0x000fe200078e0257 */
[----:B------:R-:W-:Y:S01]  /*0c90*/  STL [R1+0xe6c], R71 ;  /* 0x000e6c4701007387 */ /* 0x000fe20000100800 */
[----:B------:R-:W-:Y:S01]  /*0ca0*/  LOP3.LUT R10, R4, 0xc, R85, 0xfe, !PT ;  /* 0x0000000c040a7812 */ /* 0x000fe200078efe55 */
[C---:B0-----:R-:W-:Y:S01]  /*0cb0*/  IMAD.HI.U32 R0, R5.reuse, R72, RZ ;  /* 0x0000004805007227 */ /* 0x041fe200078e00ff */
[----:B------:R-:W-:Y:S01]  /*0cc0*/  IABS R62, R11 ;  /* 0x0000000b003e7213 */ /* 0x000fe20000000000 */
[----:B------:R0:W-:Y:S01]  /*0cd0*/  STL [R1+0x380], R7 ;  /* 0x0003800701007387 */ /* 0x0001e20000100800 */
[----:B------:R-:W-:Y:S01]  /*0ce0*/  IABS R68, R10 ;  /* 0x0000000a00447213 */ /* 0x000fe20000000000 */
[----:B------:R-:W-:Y:S01]  /*0cf0*/  IMAD.MOV R9, RZ, RZ, -R0 ;  /* 0x000000ffff097224 */ /* 0x000fe200078e0a00 */
[----:B------:R-:W-:Y:S01]  /*0d00*/  IABS R64, R16 ;  /* 0x0000001000407213 */ /* 0x000fe20000000000 */
[----:B------:R-:W-:Y:S01]  /*0d10*/  IMAD.HI.U32 R0, R5, R70, RZ ;  /* 0x0000004605007227 */ /* 0x000fe200078e00ff */
[----:B------:R1:W-:Y:S01]  /*0d20*/  STL [R1+0xad0], R10 ;  /* 0x000ad00a01007387 */ /* 0x0003e20000100800 */
[----:B------:R-:W-:-:S02]  /*0d30*/  ISETP.GT.U32.AND P2, PT, R3, R73, PT ;  /* 0x000000490300720c */ /* 0x000fc40003f44070 */
[----:B------:R-:W-:Y:S02]  /*0d40*/  IMAD.MOV R0, RZ, RZ, -R0 ;  /* 0x000000ffff007224 */ /* 0x000fe400078e0a00 */
[----:B------:R-:W-:Y:S01]  /*0d50*/  IMAD.HI.U32 R8, R5, R14, RZ ;  /* 0x0000000e05087227 */ /* 0x000fe200078e00ff */
[----:B0-----:R-:W-:-:S03]  /*0d60*/  LOP3.LUT R7, R4, 0x10, R85, 0xfe, !PT ;  /* 0x0000001004077812 */ /* 0x001fc600078efe55 */
[C---:B------:R-:W-:Y:S01]  /*0d70*/  IMAD R72, R3.reuse, R9, R72 ;  /* 0x0000000903487224 */ /* 0x040fe200078e0248 */
[----:B------:R-:W-:Y:S01]  /*0d80*/  IABS R12, R7 ;  /* 0x00000007000c7213 */ /* 0x000fe20000000000 */
[C---:B------:R-:W-:Y:S01]  /*0d90*/  IMAD.IADD R9, R4.reuse, 0x1, R6 ;  /* 0x0000000104097824 */ /* 0x040fe200078e0206 */
[C-C-:B------:R-:W-:Y:S01]  /*0da0*/  LOP3.LUT R6, R4.reuse, 0x12, R85.reuse, 0xfe, !PT ;  /* 0x0000001204067812 */ /* 0x140fe200078efe55 */
[C---:B------:R-:W-:Y:S01]  /*0db0*/  IMAD R70, R3.reuse, R0, R70 ;  /* 0x0000000003467224 */ /* 0x040fe200078e0246 */
[----:B------:R-:W-:Y:S01]  /*0dc0*/  LOP3.LUT R0, R4, 0x14, R85, 0xfe, !PT ;  /* 0x0000001404007812 */ /* 0x000fe200078efe55 */
[----:B------:R-:W-:Y:S01]  /*0dd0*/  IMAD.MOV R8, RZ, RZ, -R8 ;  /* 0x000000ffff087224 */ /* 0x000fe200078e0a08 */
[----:B------:R0:W-:Y:S01]  /*0de0*/  STL [R1+0xad4], R9 ;  /* 0x000ad40901007387 */ /* 0x0001e20000100800 */
[----:B-1----:R-:W-:Y:S02]  /*0df0*/  IABS R10, R9 ;  /* 0x00000009000a7213 */ /* 0x002fe40000000000 */
[----:B------:R-:W-:Y:S01]  /*0e00*/  IMAD R69, R3, R8, R14 ;  /* 0x0000000803457224 */ /* 0x000fe200078e020e */
[----:B------:R1:W-:Y:S01]  /*0e10*/  STL [R1+0xad8], R7 ;  /* 0x000ad80701007387 */ /* 0x0003e20000100800 */
[----:B------:R-:W-:-:S02]  /*0e20*/  IABS R14, R0 ;  /* 0x00000000000e7213 */ /* 0x000fc40000000000 */
[----:B------:R-:W-:Y:S01]  /*0e30*/  IABS R66, R6 ;  /* 0x0000000600427213 */ /* 0x000fe20000000000 */
[----:B------:R2:W-:Y:S01]  /*0e40*/  STL [R1+0xadc], R6 ;  /* 0x000adc0601007387 */ /* 0x0005e20000100800 */
[----:B------:R-:W-:Y:S01]  /*0e50*/  ISETP.GT.U32.AND P3, PT, R3, R72, PT ;  /* 0x000000480300720c */ /* 0x000fe20003f64070 */
[C---:B0-----:R-:W-:Y:S02]  /*0e60*/  IMAD.HI.U32 R9, R5.reuse, R14, RZ ;  /* 0x0000000e05097227 */ /* 0x041fe400078e00ff */
[----:B------:R0:W-:Y:S02]  /*0e70*/  STL [R1+0xae0], R0 ;  /* 0x000ae00001007387 */ /* 0x0001e40000100800 */
[----:B------:R-:W-:Y:S02]  /*0e80*/  IMAD.MOV R9, RZ, RZ, -R9 ;  /* 0x000000ffff097224 */ /* 0x000fe400078e0a09 */
[----:B-1----:R-:W-:-:S04]  /*0e90*/  IMAD.HI.U32 R7, R5, R12, RZ ;  /* 0x0000000c05077227 */ /* 0x002fc800078e00ff */
[----:B--2---:R-:W-:-:S04]  /*0ea0*/  IMAD.HI.U32 R6, R5, R10, RZ ;  /* 0x0000000a05067227 */ /* 0x004fc800078e00ff */
[----:B0-----:R-:W-:-:S04]  /*0eb0*/  IMAD.HI.U32 R0, R5, R68, RZ ;  /* 0x0000004405007227 */ /* 0x001fc800078e00ff */
[----:B------:R-:W-:Y:S02]  /*0ec0*/  IMAD.MOV R0, RZ, RZ, -R0 ;  /* 0x000000ffff007224 */ /* 0x000fe400078e0a00 */
[----:B------:R-:W-:Y:S02]  /*0ed0*/  IMAD.MOV R6, RZ, RZ, -R6 ;  /* 0x000000ffff067224 */ /* 0x000fe400078e0a06 */
[C---:B------:R-:W-:Y:S02]  /*0ee0*/  IMAD R68, R3.reuse, R0, R68 ;  /* 0x0000000003447224 */ /* 0x040fe400078e0244 */
[----:B------:R-:W-:Y:S01]  /*0ef0*/  IMAD R0, R3, R6, R10 ;  /* 0x0000000603007224 */ /* 0x000fe200078e020a */
[----:B------:R-:W-:Y:S01]  /*0f00*/  IABS R10, R17 ;  /* 0x00000011000a7213 */ /* 0x000fe20000000000 */
[----:B------:R-:W-:-:S03]  /*0f10*/  IMAD.HI.U32 R8, R5, R66, RZ ;  /* 0x0000004205087227 */ /* 0x000fc600078e00ff */
[----:B------:R0:W-:Y:S01]  /*0f20*/  STL [R1+0x39c], R0 ;  /* 0x00039c0001007387 */ /* 0x0001e20000100800 */
[C---:B------:R-:W-:Y:S02]  /*0f30*/  IMAD R65, R3.reuse, R9, R14 ;  /* 0x0000000903417224 */ /* 0x040fe400078e020e */
[----:B------:R-:W-:Y:S01]  /*0f40*/  IMAD.MOV R7, RZ, RZ, -R7 ;  /* 0x000000ffff077224 */ /* 0x000fe200078e0a07 */
[----:B------:R-:W-:Y:S01]  /*0f50*/  STL [R1+0xae4], R17 ;  /* 0x000ae41101007387 */ /* 0x000fe20000100800 */
[----:B------:R-:W-:Y:S02]  /*0f60*/  IMAD.MOV R8, RZ, RZ, -R8 ;  /* 0x000000ffff087224 */ /* 0x000fe400078e0a08 */
[C---:B------:R-:W-:Y:S01]  /*0f70*/  IMAD R67, R3.reuse, R7, R12 ;  /* 0x0000000703437224 */ /* 0x040fe200078e020c */
[----:B------:R-:W-:Y:S01]  /*0f80*/  STL [R1+0xae8], R16 ;  /* 0x000ae81001007387 */ /* 0x000fe20000100800 */
[----:B------:R-:W-:Y:S01]  /*0f90*/  IMAD R66, R3, R8, R66 ;  /* 0x0000000803427224 */ /* 0x000fe200078e0242 */
[----:B0-----:R-:W-:Y:S01]  /*0fa0*/  LEA.HI R0, R15, 0x1e, RZ, 0x1a ;  /* 0x0000001e0f007811 */ /* 0x001fe200078fd0ff */
[----:B------:R-:W-:Y:S01]  /*0fb0*/  IMAD.HI.U32 R6, R5, R64, RZ ;  /* 0x0000004005067227 */ /* 0x000fe200078e00ff */
[----:B------:R0:W-:Y:S01]  /*0fc0*/  STL [R1+0xaf0], R13 ;  /* 0x000af00d01007387 */ /* 0x0001e20000100800 */
[----:B------:R-:W-:-:S02]  /*0fd0*/  IABS R12, R13 ;  /* 0x0000000d000c7213 */ /* 0x000fc40000000000 */
[C---:B------:R-:W-:Y:S01]  /*0fe0*/  IMAD.IADD R0, R4.reuse, 0x1, R0 ;  /* 0x0000000104007824 */ /* 0x040fe200078e0200 */
[----:B------:R1:W-:Y:S01]  /*0ff0*/  STL [R1+0xaf4], R11 ;  /* 0x000af40b01007387 */ /* 0x0003e20000100800 */
[----:B------:R-:W-:Y:S02]  /*1000*/  IMAD.MOV R6, RZ, RZ, -R6 ;  /* 0x000000ffff067224 */ /* 0x000fe400078e0a06 */
[----:B------:R-:W-:Y:S01]  /*1010*/  IMAD.HI.U32 R7, R5, R12, RZ ;  /* 0x0000000c05077227 */ /* 0x000fe200078e00ff */
[----:B------:R2:W-:Y:S01]  /*1020*/  STL [R1+0xaf8], R0 ;  /* 0x000af80001007387 */ /* 0x0005e20000100800 */
[----:B------:R-:W-:Y:S02]  /*1030*/  IABS R14, R0 ;  /* 0x00000000000e7213 */ /* 0x000fe40000000000 */
[----:B------:R-:W-:Y:S01]  /*1040*/  IMAD.MOV R7, RZ, RZ, -R7 ;  /* 0x000000ffff077224 */ /* 0x000fe200078e0a07 */
[C-C-:B0-----:R-:W-:Y:S01]  /*1050*/  LOP3.LUT R13, R4.reuse, 0x38, R85.reuse, 0xfe, !PT ;  /* 0x00000038040d7812 */ /* 0x141fe200078efe55 */
[----:B------:R-:W-:Y:S01]  /*1060*/  IMAD R64, R3, R6, R64 ;  /* 0x0000000603407224 */ /* 0x000fe200078e0240 */
[C-C-:B-1----:R-:W-:Y:S01]  /*1070*/  LOP3.LUT R11, R4.reuse, 0x20, R85.reuse, 0xfe, !PT ;  /* 0x00000020040b7812 */ /* 0x142fe200078efe55 */
[----:B------:R-:W-:Y:S01]  /*1080*/  IMAD.HI.U32 R8, R5, R14, RZ ;  /* 0x0000000e05087227 */ /* 0x000fe200078e00ff */
[----:B------:R-:W-:-:S02]  /*1090*/  LOP3.LUT R6, R4, 0x22, R85, 0xfe, !PT ;  /* 0x0000002204067812 */ /* 0x000fc400078efe55 */
[----:B------:R-:W-:Y:S01]  /*10a0*/  IABS R52, R13 ;  /* 0x0000000d00347213 */ /* 0x000fe20000000000 */
[----:B--2---:R-:W-:Y:S01]  /*10b0*/  IMAD.HI.U32 R0, R5, R10, RZ ;  /* 0x0000000a05007227 */ /* 0x004fe200078e00ff */
[----:B------:R-:W-:-:S03]  /*10c0*/  IABS R60, R6 ;  /* 0x00000006003c7213 */ /* 0x000fc60000000000 */
[----:B------:R-:W-:Y:S02]  /*10d0*/  IMAD.MOV R9, RZ, RZ, -R0 ;  /* 0x000000ffff097224 */ /* 0x000fe400078e0a00 */
[----:B------:R-:W-:-:S04]  /*10e0*/  IMAD.HI.U32 R0, R5, R62, RZ ;  /* 0x0000003e05007227 */ /* 0x000fc800078e00ff */
[----:B------:R-:W-:Y:S02]  /*10f0*/  IMAD.MOV R0, RZ, RZ, -R0 ;  /* 0x000000ffff007224 */ /* 0x000fe400078e0a00 */
[----:B------:R-:W-:Y:S02]  /*1100*/  IMAD.MOV R8, RZ, RZ, -R8 ;  /* 0x000000ffff087224 */ /* 0x000fe400078e0a08 */
[C---:B------:R-:W-:Y:S02]  /*1110*/  IMAD R9, R3.reuse, R9, R10 ;  /* 0x0000000903097224 */ /* 0x040fe400078e020a */
[C---:B------:R-:W-:Y:S02]  /*1120*/  IMAD R62, R3.reuse, R0, R62 ;  /* 0x00000000033e7224 */ /* 0x040fe400078e023e */
[C---:B------:R-:W-:Y:S01]  /*1130*/  IMAD R0, R3.reuse, R8, R14 ;  /* 0x0000000803007224 */ /* 0x040fe200078e020e */
[----:B------:R-:W-:Y:S01]  /*1140*/  STL [R1+0x3a0], R9 ;  /* 0x0003a00901007387 */ /* 0x000fe20000100800 */
[----:B------:R-:W-:Y:S01]  /*1150*/  IMAD R63, R3, R7, R12 ;  /* 0x00000007033f7224 */ /* 0x000fe200078e020c */
[----:B------:R-:W-:-:S02]  /*1160*/  LOP3.LUT R7, R4, 0x24, R85, 0xfe, !PT ;  /* 0x0000002404077812 */ /* 0x000fc400078efe55 */
[----:B------:R0:W-:Y:S01]  /*1170*/  STL [R1+0xafc], R11 ;  /* 0x000afc0b01007387 */ /* 0x0001e20000100800 */
[----:B------:R-:W-:Y:S02]  /*1180*/  IABS R8, R11 ;  /* 0x0000000b00087213 */ /* 0x000fe40000000000 */
[----:B------:R-:W-:Y:S01]  /*1190*/  IABS R10, R7 ;  /* 0x00000007000a7213 */ /* 0x000fe20000000000 */
[----:B------:R1:W-:Y:S01]  /*11a0*/  STL [R1+0x3b4], R0 ;  /* 0x0003b40001007387 */ /* 0x0003e20000100800 */
[----:B------:R-:W-:-:S03]  /*11b0*/  LOP3.LUT R14, R82, 0x68, RZ, 0xfc, !PT ;  /* 0x00000068520e7812 */ /* 0x000fc600078efcff */
[----:B------:R2:W-:Y:S01]  /*11c0*/  STL [R1+0xb00], R6 ;  /* 0x000b000601007387 */ /* 0x0005e20000100800 */
[----:B------:R-:W-:Y:S02]  /*11d0*/  IABS R34, R14 ;  /* 0x0000000e00227213 */ /* 0x000fe40000000000 */
[C-C-:B0-----:R-:W-:Y:S01]  /*11e0*/  LOP3.LUT R11, R4.reuse, 0x2a, R85.reuse, 0xfe, !PT ;  /* 0x0000002a040b7812 */ /* 0x141fe200078efe55 */
[----:B------:R0:W-:Y:S01]  /*11f0*/  STL [R1+0xb08], R7 ;  /* 0x000b080701007387 */ /* 0x0001e20000100800 */
[----:B-1----:R-:W-:-:S04]  /*1200*/  LOP3.LUT R0, R4, 0x26, R85, 0xfe, !PT ;  /* 0x0000002604007812 */ /* 0x002fc800078efe55 */
[----:B------:R-:W-:Y:S01]  /*1210*/  IABS R12, R0 ;  /* 0x00000000000c7213 */ /* 0x000fe20000000000 */
[----:B------:R1:W-:Y:S01]  /*1220*/  STL [R1+0xb0c], R0 ;  /* 0x000b0c0001007387 */ /* 0x0003e20000100800 */
[----:B--2---:R-:W-:-:S03]  /*1230*/  LOP3.LUT R6, R4, 0x28, R85, 0xfe, !PT ;  /* 0x0000002804067812 */ /* 0x004fc600078efe55 */
[C---:B0-----:R-:W-:Y:S01]  /*1240*/  IMAD.HI.U32 R7, R5.reuse, R12, RZ ;  /* 0x0000000c05077227 */ /* 0x041fe200078e00ff */
[----:B------:R-:W-:Y:S01]  /*1250*/  IABS R58, R6 ;  /* 0x00000006003a7213 */ /* 0x000fe20000000000 */
[----:B------:R0:W-:Y:S02]  /*1260*/  STL [R1+0xb10], R6 ;  /* 0x000b100601007387 */ /* 0x0001e40000100800 */
[----:B------:R-:W-:Y:S02]  /*1270*/  IMAD.MOV R7, RZ, RZ, -R7 ;  /* 0x000000ffff077224 */ /* 0x000fe400078e0a07 */
[----:B-1----:R-:W-:Y:S01]  /*1280*/  IMAD.HI.U32 R0, R5, R8, RZ ;  /* 0x0000000805007227 */ /* 0x002fe200078e00ff */
[----:B------:R-:W-:Y:S03]  /*1290*/  STL [R1+0xb18], R11 ;  /* 0x000b180b01007387 */ /* 0x000fe60000100800 */
[----:B------:R-:W-:-:S02]  /*12a0*/  IMAD.MOV R61, RZ, RZ, -R0 ;  /* 0x000000ffff3d7224 */ /* 0x000fc400078e0a00 */
[----:B------:R-:W-:-:S04]  /*12b0*/  IMAD.HI.U32 R0, R5, R10, RZ ;  /* 0x0000000a05007227 */ /* 0x000fc800078e00ff */
[----:B0-----:R-:W-:-:S04]  /*12c0*/  IMAD.HI.U32 R6, R5, R60, RZ ;  /* 0x0000003c05067227 */ /* 0x001fc800078e00ff */
[----:B------:R-:W-:Y:S02]  /*12d0*/  IMAD.MOV R0, RZ, RZ, -R0 ;  /* 0x000000ffff007224 */ /* 0x000fe400078e0a00 */
[----:B------:R-:W-:Y:S02]  /*12e0*/  IMAD.MOV R9, RZ, RZ, -R6 ;  /* 0x000000ffff097224 */ /* 0x000fe400078e0a06 */
[----:B------:R-:W-:Y:S01]  /*12f0*/  IMAD R59, R3, R0, R10 ;  /* 0x00000000033b7224 */ /* 0x000fe200078e020a */
[----:B------:R-:W-:Y:S01]  /*1300*/  LEA.HI R0, R15, 0x2e, RZ, 0x1a ;  /* 0x0000002e0f007811 */ /* 0x000fe200078fd0ff */
[----:B------:R-:W-:-:S04]  /*1310*/  IMAD.HI.U32 R6, R5, R58, RZ ;  /* 0x0000003a05067227 */ /* 0x000fc800078e00ff */
[C---:B------:R-:W-:Y:S01]  /*1320*/  IMAD R60, R3.reuse, R9, R60 ;  /* 0x00000009033c7224 */ /* 0x040fe200078e023c */
[C---:B------:R-:W-:Y:S01]  /*1330*/  LOP3.LUT R9, R4.reuse, 0x2c, R85, 0xfe, !PT ;  /* 0x0000002c04097812 */ /* 0x040fe200078efe55 */
[C---:B------:R-:W-:Y:S02]  /*1340*/  IMAD R7, R3.reuse, R7, R12 ;  /* 0x0000000703077224 */ /* 0x040fe400078e020c */
[C---:B------:R-:W-:Y:S01]  /*1350*/  IMAD R61, R3.reuse, R61, R8 ;  /* 0x0000003d033d7224 */ /* 0x040fe200078e0208 */
[----:B------:R-:W-:Y:S01]  /*1360*/  IABS R8, R11 ;  /* 0x0000000b00087213 */ /* 0x000fe20000000000 */
[----:B------:R-:W-:Y:S01]  /*1370*/  IMAD.IADD R0, R4, 0x1, R0 ;  /* 0x0000000104007824 */ /* 0x000fe200078e0200 */
[----:B------:R0:W-:Y:S01]  /*1380*/  STL [R1+0x3b8], R7 ;  /* 0x0003b80701007387 */ /* 0x0001e20000100800 */
[----:B------:R-:W-:Y:S01]  /*1390*/  IMAD.MOV R6, RZ, RZ, -R6 ;  /* 0x000000ffff067224 */ /* 0x000fe200078e0a06 */
[----:B------:R-:W-:Y:S02]  /*13a0*/  IABS R56, R9 ;  /* 0x0000000900387213 */ /* 0x000fe40000000000 */
[----:B------:R1:W-:Y:S01]  /*13b0*/  STL [R1+0xb1c], R9 ;  /* 0x000b1c0901007387 */ /* 0x0003e20000100800 */
[----:B------:R-:W-:Y:S01]  /*13c0*/  IMAD R58, R3, R6, R58 ;  /* 0x00000006033a7224 */ /* 0x000fe200078e023a */
[----:B------:R-:W-:-:S02]  /*13d0*/  IABS R10, R0 ;  /* 0x00000000000a7213 */ /* 0x000fc40000000000 */
[----:B------:R2:W-:Y:S01]  /*13e0*/  STL [R1+0xb24], R0 ;  /* 0x000b240001007387 */ /* 0x0005e20000100800 */
[C-C-:B------:R-:W-:Y:S02]  /*13f0*/  LOP3.LUT R6, R4.reuse, 0x32, R85.reuse, 0xfe, !PT ;  /* 0x0000003204067812 */ /* 0x140fe400078efe55 */
[C-C-:B0-----:R-:W-:Y:S02]  /*1400*/  LOP3.LUT R7, R4.reuse, 0x30, R85.reuse, 0xfe, !PT ;  /* 0x0000003004077812 */ /* 0x141fe400078efe55 */
[----:B------:R-:W-:Y:S02]  /*1410*/  IABS R54, R6 ;  /* 0x0000000600367213 */ /* 0x000fe40000000000 */
[C-C-:B-1----:R-:W-:Y:S01]  /*1420*/  LOP3.LUT R9, R4.reuse, 0x34, R85.reuse, 0xfe, !PT ;  /* 0x0000003404097812 */ /* 0x142fe200078efe55 */
[----:B------:R-:W-:Y:S01]  /*1430*/  STL [R1+0xb28], R7 ;  /* 0x000b280701007387 */ /* 0x000fe20000100800 */
[----:B------:R-:W-:Y:S01]  /*1440*/  IABS R12, R7 ;  /* 0x00000007000c7213 */ /* 0x000fe20000000000 */
[----:B--2---:R-:W-:Y:S01]  /*1450*/  IMAD.HI.U32 R0, R5, R8, RZ ;  /* 0x0000000805007227 */ /* 0x004fe200078e00ff */
[----:B------:R-:W-:Y:S01]  /*1460*/  LOP3.LUT R11, R4, 0x3a, R85, 0xfe, !PT ;  /* 0x0000003a040b7812 */ /* 0x000fe200078efe55 */
[----:B------:R0:W-:Y:S02]  /*1470*/  STL [R1+0xb2c], R6 ;  /* 0x000b2c0601007387 */ /* 0x0001e40000100800 */
[----:B------:R-:W-:-:S02]  /*1480*/  IMAD.MOV R57, RZ, RZ, -R0 ;  /* 0x000000ffff397224 */ /* 0x000fc400078e0a00 */
[C---:B------:R-:W-:Y:S01]  /*1490*/  IMAD.HI.U32 R0, R5.reuse, R56, RZ ;  /* 0x0000003805007227 */ /* 0x040fe200078e00ff */
[----:B------:R1:W-:Y:S03]  /*14a0*/  STL [R1+0xb30], R9 ;  /* 0x000b300901007387 */ /* 0x0003e60000100800 */
[----:B------:R-:W-:Y:S02]  /*14b0*/  IMAD.MOV R0, RZ, RZ, -R0 ;  /* 0x000000ffff007224 */ /* 0x000fe400078e0a00 */
[----:B0-----:R-:W-:-:S04]  /*14c0*/  IMAD.HI.U32 R6, R5, R10, RZ ;  /* 0x0000000a05067227 */ /* 0x001fc800078e00ff */
[----:B------:R-:W-:Y:S02]  /*14d0*/  IMAD.MOV R6, RZ, RZ, -R6 ;  /* 0x000000ffff067224 */ /* 0x000fe400078e0a06 */
[C---:B------:R-:W-:Y:S02]  /*14e0*/  IMAD R56, R3.reuse, R0, R56 ;  /* 0x0000000003387224 */ /* 0x040fe400078e0238 */
[----:B------:R-:W-:Y:S01]  /*14f0*/  IMAD R0, R3, R6, R10 ;  /* 0x0000000603007224 */ /* 0x000fe200078e020a */
[----:B------:R-:W-:Y:S01]  /*1500*/  IABS R6, R9 ;  /* 0x0000000900067213 */ /* 0x000fe20000000000 */
[----:B------:R-:W-:Y:S01]  /*1510*/  IMAD.HI.U32 R7, R5, R12, RZ ;  /* 0x0000000c05077227 */ /* 0x000fe200078e00ff */
[----:B-1----:R-:W-:Y:S02]  /*1520*/  LOP3.LUT R9, R4, 0x3c, R85, 0xfe, !PT ;  /* 0x0000003c04097812 */ /* 0x002fe400078efe55 */
[----:B------:R0:W-:Y:S01]  /*1530*/  STL [R1+0x3cc], R0 ;  /* 0x0003cc0001007387 */ /* 0x0001e20000100800 */
[----:B------:R-:W-:Y:S01]  /*1540*/  IMAD R57, R3, R57, R8 ;  /* 0x0000003903397224 */ /* 0x000fe200078e0208 */
[----:B------:R-:W-:Y:S01]  /*1550*/  IABS R50, R9 ;  /* 0x0000000900327213 */ /* 0x000fe20000000000 */
[----:B------:R-:W-:-:S04]  /*1560*/  IMAD.HI.U32 R8, R5, R54, RZ ;  /* 0x0000003605087227 */ /* 0x000fc800078e00ff */
[----:B------:R-:W-:Y:S02]  /*1570*/  IMAD.MOV R7, RZ, RZ, -R7 ;  /* 0x000000ffff077224 */ /* 0x000fe400078e0a07 */
[----:B------:R-:W-:Y:S01]  /*1580*/  IMAD.MOV R8, RZ, RZ, -R8 ;  /* 0x000000ffff087224 */ /* 0x000fe200078e0a08 */
[----:B0-----:R-:W-:Y:S01]  /*1590*/  LOP3.LUT R0, R4, 0x36, R85, 0xfe, !PT ;  /* 0x0000003604007812 */ /* 0x001fe200078efe55 */
[C---:B------:R-:W-:Y:S01]  /*15a0*/  IMAD R55, R3.reuse, R7, R12 ;  /* 0x0000000703377224 */ /* 0x040fe200078e020c */
[----:B------:R-:W-:Y:S01]  /*15b0*/  IABS R12, R11 ;  /* 0x0000000b000c7213 */ /* 0x000fe20000000000 */
[----:B------:R-:W-:Y:S01]  /*15c0*/  IMAD R54, R3, R8, R54 ;  /* 0x0000000803367224 */ /* 0x000fe200078e0236 */
[----:B------:R-:W-:Y:S01]  /*15d0*/  IABS R10, R0 ;  /* 0x00000000000a7213 */ /* 0x000fe20000000000 */
[----:B------:R0:W-:Y:S01]  /*15e0*/  STL [R1+0xb38], R0 ;  /* 0x000b380001007387 */ /* 0x0001e20000100800 */
[----:B------:R-:W-:-:S03]  /*15f0*/  IMAD.HI.U32 R8, R5, R50, RZ ;  /* 0x0000003205087227 */ /* 0x000fc600078e00ff */
[----:B------:R1:W-:Y:S01]  /*1600*/  STL [R1+0xb40], R13 ;  /* 0x000b400d01007387 */ /* 0x0003e20000100800 */
[----:B------:R-:W-:-:S03]  /*1610*/  IMAD.HI.U32 R7, R5, R12, RZ ;  /* 0x0000000c05077227 */ /* 0x000fc600078e00ff */
[----:B------:R-:W-:Y:S01]  /*1620*/  STL [R1+0xb44], R11 ;  /* 0x000b440b01007387 */ /* 0x000fe20000100800 */
[----:B------:R-:W-:Y:S02]  /*1630*/  IMAD.MOV R8, RZ, RZ, -R8 ;  /* 0x000000ffff087224 */ /* 0x000fe400078e0a08 */
[C---:B0-----:R-:W-:Y:S01]  /*1640*/  IMAD.HI.U32 R0, R5.reuse, R6, RZ ;  /* 0x0000000605007227 */ /* 0x041fe200078e00ff */
[----:B------:R0:W-:Y:S01]  /*1650*/  STL [R1+0xb48], R9 ;  /* 0x000b480901007387 */ /* 0x0001e20000100800 */
[----:B-1----:R-:W-:Y:S02]  /*1660*/  LOP3.LUT R13, R82, 0x5c, RZ, 0xfc, !PT ;  /* 0x0000005c520d7812 */ /* 0x002fe400078efcff */
[----:B------:R-:W-:Y:S02]  /*1670*/  IMAD.MOV R53, RZ, RZ, -R0 ;  /* 0x000000ffff357224 */ /* 0x000fe400078e0a00 */
[----:B------:R-:W-:Y:S01]  /*1680*/  IMAD.HI.U32 R0, R5, R10, RZ ;  /* 0x0000000a05007227 */ /* 0x000fe200078e00ff */
[----:B------:R-:W-:-:S03]  /*1690*/  IABS R38, R13 ;  /* 0x0000000d00267213 */ /* 0x000fc60000000000 */
[----:B------:R-:W-:Y:S01]  /*16a0*/  IMAD R53, R3, R53, R6 ;  /* 0x0000003503357224 */ /* 0x000fe200078e0206 */
[----:B0-----:R-:W-:Y:S01]  /*16b0*/  LEA.HI R9, R15, 0x3e, RZ, 0x1a ;  /* 0x0000003e0f097811 */ /* 0x001fe200078fd0ff */
[----:B------:R-:W-:-:S04]  /*16c0*/  IMAD.HI.U32 R6, R5, R52, RZ ;  /* 0x0000003405067227 */ /* 0x000fc800078e00ff */
[----:B------:R-:W-:Y:S02]  /*16d0*/  IMAD.MOV R0, RZ, RZ, -R0 ;  /* 0x000000ffff007224 */ /* 0x000fe400078e0a00 */
[----:B------:R-:W-:Y:S02]  /*16e0*/  IMAD.MOV R7, RZ, RZ, -R7 ;  /* 0x000000ffff077224 */ /* 0x000fe400078e0a07 */
[----:B------:R-:W-:Y:S02]  /*16f0*/  IMAD.MOV R6, RZ, RZ, -R6 ;  /* 0x000000ffff067224 */ /* 0x000fe400078e0a06 */
[----:B------:R-:W-:Y:S02]  /*1700*/  IMAD R0, R3, R0, R10 ;  /* 0x0000000003007224 */ /* 0x000fe400078e020a */
[----:B------:R-:W-:Y:S01]  /*1710*/  IMAD.IADD R9, R4, 0x1, R9 ;  /* 0x0000000104097824 */ /* 0x000fe200078e0209 */
[----:B------:R-:W-:Y:S01]  /*1720*/  LEA.HI R4, R15, R4, RZ, 0x1a ;  /* 0x000000040f047211 */ /* 0x000fe200078fd0ff */
[C---:B------:R-:W-:Y:S01]  /*1730*/  IMAD R50, R3.reuse, R8, R50 ;  /* 0x0000000803327224 */ /* 0x040fe200078e0232 */
[C---:B------:R-:W-:Y:S01]  /*1740*/  LOP3.LUT R8, R82.reuse, 0x40, RZ, 0xfc, !PT ;  /* 0x0000004052087812 */ /* 0x040fe200078efcff */
[C---:B------:R-:W-:Y:S01]  /*1750*/  IMAD R51, R3.reuse, R7, R12 ;  /* 0x0000000703337224 */ /* 0x040fe200078e020c */
[C---:B------:R-:W-:Y:S01]  /*1760*/  LOP3.LUT R7, R82.reuse, 0x42, RZ, 0xfc, !PT ;  /* 0x0000004252077812 */ /* 0x040fe200078efcff */
[----:B------:R-:W-:Y:S01]  /*1770*/  IMAD R52, R3, R6, R52 ;  /* 0x0000000603347224 */ /* 0x000fe200078e0234 */
[----:B------:R0:W-:Y:S01]  /*1780*/  STL [R1+0x3d0], R0 ;  /* 0x0003d00001007387 */ /* 0x0001e20000100800 */
[C---:B------:R-:W-:Y:S01]  /*1790*/  LOP3.LUT R6, R82.reuse, 0x44, RZ, 0xfc, !PT ;  /* 0x0000004452067812 */ /* 0x040fe200078efcff */
[----:B------:R-:W-:Y:S01]  /*17a0*/  IMAD.U32 R85, RZ, RZ, UR14 ;  /* 0x0000000eff557e24 */ /* 0x000fe2000f8e00ff */
[----:B------:R-:W-:Y:S01]  /*17b0*/  IABS R10, R9 ;  /* 0x00000009000a7213 */ /* 0x000fe20000000000 */
[----:B------:R1:W-:Y:S01]  /*17c0*/  STL [R1+0xb4c], R9 ;  /* 0x000b4c0901007387 */ /* 0x0003e20000100800 */
[----:B------:R-:W-:Y:S01]  /*17d0*/  IABS R48, R7 ;  /* 0x0000000700307213 */ /* 0x000fe20000000000 */
[----:B------:R-:W-:Y:S01]  /*17e0*/  IMAD R85, R85, 0x2, R86 ;  /* 0x0000000255557824 */ /* 0x000fe200078e0256 */
[C---:B------:R-:W-:Y:S01]  /*17f0*/  LOP3.LUT R12, R82.reuse, 0x52, RZ, 0xfc, !PT ;  /* 0x00000052520c7812 */ /* 0x040fe200078efcff */
[----:B------:R2:W-:Y:S01]  /*1800*/  STL [R1+0xb50], R8 ;  /* 0x000b500801007387 */ /* 0x0005e20000100800 */
[----:B0-----:R-:W-:Y:S01]  /*1810*/  LOP3.LUT R0, R82, 0x46, RZ, 0xfc, !PT ;  /* 0x0000004652007812 */ /* 0x001fe200078efcff */
[----:B------:R-:W-:-:S02]  /*1820*/  IMAD.HI.U32 R11, R5, R48, RZ ;  /* 0x00000030050b7227 */ /* 0x000fc400078e00ff */
[----:B------:R-:W-:Y:S01]  /*1830*/  STL [R1+0xab8], R7 ;  /* 0x000ab80701007387 */ /* 0x000fe20000100800 */
[----:B------:R-:W-:Y:S01]  /*1840*/  IABS R42, R12 ;  /* 0x0000000c002a7213 */ /* 0x000fe20000000000 */
[C---:B-1----:R-:W-:Y:S02]  /*1850*/  IMAD.HI.U32 R9, R5.reuse, R10, RZ ;  /* 0x0000000a05097227 */ /* 0x042fe400078e00ff */
[----:B------:R0:W-:Y:S01]  /*1860*/  STL [R1+0xab4], R6 ;  /* 0x000ab40601007387 */ /* 0x0001e20000100800 */
[----:B--2---:R-:W-:Y:S01]  /*1870*/  IABS R8, R8 ;  /* 0x0000000800087213 */ /* 0x004fe20000000000 */
[----:B------:R-:W-:Y:S02]  /*1880*/  IMAD.MOV R9, RZ, RZ, -R9 ;  /* 0x000000ffff097224 */ /* 0x000fe400078e0a09 */
[----:B------:R1:W-:Y:S01]  /*1890*/  STL [R1+0xbd8], R0 ;  /* 0x000bd80001007387 */ /* 0x0003e20000100800 */
[----:B------:R-:W-:Y:S02]  /*18a0*/  IMAD.MOV R11, RZ, RZ, -R11 ;  /* 0x000000ffff0b7224 */ /* 0x000fe400078e0a0b */
[----:B------:R-:W-:Y:S01]  /*18b0*/  IMAD.HI.U32 R49, R5, R8, RZ ;  /* 0x0000000805317227 */ /* 0x000fe200078e00ff */
[----:B0-----:R-:W-:-:S03]  /*18c0*/  IABS R6, R6 ;  /* 0x0000000600067213 */ /* 0x001fc60000000000 */
[----:B------:R-:W-:Y:S02]  /*18d0*/  IMAD R9, R3, R9, R10 ;  /* 0x0000000903097224 */ /* 0x000fe400078e020a */
[----:B------:R-:W-:Y:S01]  /*18e0*/  IMAD.MOV R49, RZ, RZ, -R49 ;  /* 0x000000ffff317224 */ /* 0x000fe200078e0a31 */
[----:B-1----:R-:W-:Y:S01]  /*18f0*/  IABS R0, R0 ;  /* 0x0000000000007213 */ /* 0x002fe20000000000 */
[C---:B------:R-:W-:Y:S01]  /*1900*/  IMAD.HI.U32 R47, R5.reuse, R6, RZ ;  /* 0x00000006052f7227 */ /* 0x040fe200078e00ff */
[----:B------:R0:W-:Y:S03]  /*1910*/  STL [R1+0x3ec], R9 ;  /* 0x0003ec0901007387 */ /* 0x0001e60000100800 */
[----:B------:R-:W-:-:S04]  /*1920*/  IMAD.HI.U32 R7, R5, R0, RZ ;  /* 0x0000000005077227 */ /* 0x000fc800078e00ff */
[----:B------:R-:W-:Y:S02]  /*1930*/  IMAD.MOV R7, RZ, RZ, -R7 ;  /* 0x000000ffff077224 */ /* 0x000fe400078e0a07 */
[----:B------:R-:W-:Y:S01]  /*1940*/  IMAD.MOV R47, RZ, RZ, -R47 ;  /* 0x000000ffff2f7224 */ /* 0x000fe200078e0a2f */
[C---:B0-----:R-:W-:Y:S01]  /*1950*/  LOP3.LUT R9, R82.reuse, 0x48, RZ, 0xfc, !PT ;  /* 0x0000004852097812 */ /* 0x041fe200078efcff */
[C---:B------:R-:W-:Y:S01]  /*1960*/  IMAD R0, R3.reuse, R7, R0 ;  /* 0x0000000703007224 */ /* 0x040fe200078e0200 */
[C---:B------:R-:W-:Y:S01]  /*1970*/  LOP3.LUT R7, R82.reuse, 0x4c, RZ, 0xfc, !PT ;  /* 0x0000004c52077812 */ /* 0x040fe200078efcff */
[C---:B------:R-:W-:Y:S01]  /*1980*/  IMAD R49, R3.reuse, R49, R8 ;  /* 0x0000003103317224 */ /* 0x040fe200078e0208 */
[----:B------:R-:W-:Y:S01]  /*1990*/  LOP3.LUT R8, R82, 0x4a, RZ, 0xfc, !PT ;  /* 0x0000004a52087812 */ /* 0x000fe200078efcff */
[C---:B------:R-:W-:Y:S01]  /*19a0*/  IMAD R47, R3.reuse, R47, R6 ;  /* 0x0000002f032f7224 */ /* 0x040fe200078e0206 */
[----:B------:R0:W-:Y:S01]  /*19b0*/  STL [R1+0x3f0], R0 ;  /* 0x0003f00001007387 */ /* 0x0001e20000100800 */
[----:B------:R-:W-:Y:S01]  /*19c0*/  VIADD R6, R4, 0x4e ;  /* 0x0000004e04067836 */ /* 0x000fe20000000000 */
[----:B------:R-:W-:Y:S01]  /*19d0*/  IABS R46, R9 ;  /* 0x00000009002e7213 */ /* 0x000fe20000000000 */
[----:B------:R-:W-:Y:S01]  /*19e0*/  IMAD R48, R3, R11, R48 ;  /* 0x0000000b03307224 */ /* 0x000fe200078e0230 */
[----:B------:R1:W-:Y:S01]  /*19f0*/  STL [R1+0xbdc], R9 ;  /* 0x000bdc0901007387 */ /* 0x0003e20000100800 */
[----:B------:R-:W-:-:S02]  /*1a00*/  IABS R45, R8 ;  /* 0x00000008002d7213 */ /* 0x000fc40000000000 */
[----:B------:R-:W-:Y:S01]  /*1a10*/  IABS R44, R7 ;  /* 0x00000007002c7213 */ /* 0x000fe20000000000 */
[----:B------:R2:W-:Y:S01]  /*1a20*/  STL [R1+0xbe4], R8 ;  /* 0x000be40801007387 */ /* 0x0005e20000100800 */
[C---:B------:R-:W-:Y:S01]  /*1a30*/  IMAD.HI.U32 R10, R5.reuse, R46, RZ ;  /* 0x0000002e050a7227 */ /* 0x040fe200078e00ff */
[C---:B0-----:R-:W-:Y:S02]  /*1a40*/  LOP3.LUT R0, R82.reuse, 0x50, RZ, 0xfc, !PT ;  /* 0x0000005052007812 */ /* 0x041fe400078efcff */
[----:B------:R-:W-:Y:S01]  /*1a50*/  STL [R1+0xc44], R7 ;  /* 0x000c440701007387 */ /* 0x000fe20000100800 */
[----:B------:R-:W-:Y:S01]  /*1a60*/  IMAD.MOV R10, RZ, RZ, -R10 ;  /* 0x000000ffff0a7224 */ /* 0x000fe200078e0a0a */
[----:B------:R-:W-:Y:S01]  /*1a70*/  LOP3.LUT R11, R82, 0x54, RZ, 0xfc, !PT ;  /* 0x00000054520b7812 */ /* 0x000fe200078efcff */
[----:B-1----:R-:W-:Y:S01]  /*1a80*/  IMAD.HI.U32 R9, R5, R45, RZ ;  /* 0x0000002d05097227 */ /* 0x002fe200078e00ff */
[----:B------:R0:W-:Y:S01]  /*1a90*/  STL [R1+0xb5c], R6 ;  /* 0x000b5c0601007387 */ /* 0x0001e20000100800 */
[----:B------:R-:W-:-:S02]  /*1aa0*/  IABS R43, R0 ;  /* 0x00000000002b7213 */ /* 0x000fc40000000000 */
[----:B--2---:R-:W-:Y:S01]  /*1ab0*/  IMAD.HI.U32 R8, R5, R44, RZ ;  /* 0x0000002c05087227 */ /* 0x004fe200078e00ff */
[----:B------:R1:W-:Y:S01]  /*1ac0*/  STL [R1+0xcd4], R0 ;  /* 0x000cd40001007387 */ /* 0x0003e20000100800 */
[----:B------:R-:W-:Y:S02]  /*1ad0*/  IABS R41, R11 ;  /* 0x0000000b00297213 */ /* 0x000fe40000000000 */
[----:B------:R-:W-:Y:S02]  /*1ae0*/  IMAD.MOV R9, RZ, RZ, -R9 ;  /* 0x000000ffff097224 */ /* 0x000fe400078e0a09 */
[----:B------:R-:W-:Y:S01]  /*1af0*/  IMAD.MOV R8, RZ, RZ, -R8 ;  /* 0x000000ffff087224 */ /* 0x000fe200078e0a08 */
[----:B0-----:R-:W-:Y:S01]  /*1b00*/  IABS R6, R6 ;  /* 0x0000000600067213 */ /* 0x001fe20000000000 */
[C---:B------:R-:W-:Y:S01]  /*1b10*/  IMAD R46, R3.reuse, R10, R46 ;  /* 0x0000000a032e7224 */ /* 0x040fe200078e022e */
[C---:B------:R-:W-:Y:S01]  /*1b20*/  LOP3.LUT R10, R82.reuse, 0x56, RZ, 0xfc, !PT ;  /* 0x00000056520a7812 */ /* 0x040fe200078efcff */
[----:B------:R-:W-:Y:S01]  /*1b30*/  IMAD R45, R3, R9, R45 ;  /* 0x00000009032d7224 */ /* 0x000fe200078e022d */
[----:B------:R-:W-:Y:S01]  /*1b40*/  LOP3.LUT R9, R82, 0x58, RZ, 0xfc, !PT ;  /* 0x0000005852097812 */ /* 0x000fe200078efcff */
[----:B------:R-:W-:-:S03]  /*1b50*/  IMAD.HI.U32 R7, R5, R6, RZ ;  /* 0x0000000605077227 */ /* 0x000fc600078e00ff */
[----:B------:R-:W-:Y:S01]  /*1b60*/  IABS R40, R9 ;  /* 0x0000000900287213 */ /* 0x000fe20000000000 */
[----:B------:R-:W-:Y:S02]  /*1b70*/  IMAD.MOV R7, RZ, RZ, -R7 ;  /* 0x000000ffff077224 */ /* 0x000fe400078e0a07 */
[C---:B------:R-:W-:Y:S01]  /*1b80*/  IMAD R44, R3.reuse, R8, R44 ;  /* 0x00000008032c7224 */ /* 0x040fe200078e022c */
[----:B------:R-:W-:Y:S01]  /*1b90*/  LOP3.LUT R8, R82, 0x5a, RZ, 0xfc, !PT ;  /* 0x0000005a52087812 */ /* 0x000fe200078efcff */
[----:B------:R-:W-:Y:S01]  /*1ba0*/  IMAD R6, R3, R7, R6 ;  /* 0x0000000703067224 */ /* 0x000fe200078e0206 */
[----:B------:R-:W-:Y:S01]  /*1bb0*/  IABS R7, R10 ;  /* 0x0000000a00077213 */ /* 0x000fe20000000000 */
[----:B-1----:R-:W-:Y:S01]  /*1bc0*/  IMAD.HI.U32 R0, R5, R43, RZ ;  /* 0x0000002b05007227 */ /* 0x002fe200078e00ff */
[----:B------:R-:W-:Y:S02]  /*1bd0*/  IABS R39, R8 ;  /* 0x0000000800277213 */ /* 0x000fe40000000000 */
[----:B------:R0:W-:Y:S01]  /*1be0*/  STL [R1+0x40c], R6 ;  /* 0x00040c0601007387 */ /* 0x0001e20000100800 */
[----:B------:R-:W-:-:S03]  /*1bf0*/  IMAD.MOV R0, RZ, RZ, -R0 ;  /* 0x000000ffff007224 */ /* 0x000fc600078e0a00 */
[----:B------:R1:W-:Y:S01]  /*1c00*/  STL [R1+0xbf8], R12 ;  /* 0x000bf80c01007387 */ /* 0x0003e20000100800 */
[----:B------:R-:W-:Y:S02]  /*1c10*/  IMAD R43, R3, R0, R43 ;  /* 0x00000000032b7224 */ /* 0x000fe400078e022b */
[C---:B------:R-:W-:Y:S01]  /*1c20*/  IMAD.HI.U32 R0, R5.reuse, R39, RZ ;  /* 0x0000002705007227 */ /* 0x040fe200078e00ff */
[----:B------:R2:W-:Y:S03]  /*1c30*/  STL [R1+0xca0], R11 ;  /* 0x000ca00b01007387 */ /* 0x0005e60000100800 */
[----:B------:R-:W-:Y:S01]  /*1c40*/  IMAD.MOV R0, RZ, RZ, -R0 ;  /* 0x000000ffff007224 */ /* 0x000fe200078e0a00 */
[----:B------:R3:W-:Y:S01]  /*1c50*/  STL [R1+0xce8], R10 ;  /* 0x000ce80a01007387 */ /* 0x0007e20000100800 */
[----:B0-----:R-:W-:-:S03]  /*1c60*/  IMAD.HI.U32 R6, R5, R40, RZ ;  /* 0x0000002805067227 */ /* 0x001fc600078e00ff */
[----:B------:R0:W-:Y:S01]  /*1c70*/  STL [R1+0xd34], R9 ;  /* 0x000d340901007387 */ /* 0x0001e20000100800 */
[----:B-1----:R-:W-:Y:S01]  /*1c80*/  VIADD R12, R4, 0x5e ;  /* 0x0000005e040c7836 */ /* 0x002fe20000000000 */
[----:B--2---:R-:W-:Y:S01]  /*1c90*/  LOP3.LUT R11, R82, 0x60, RZ, 0xfc, !PT ;  /* 0x00000060520b7812 */ /* 0x004fe200078efcff */
[----:B------:R-:W-:Y:S01]  /*1ca0*/  IMAD R39, R3, R0, R39 ;  /* 0x0000000003277224 */ /* 0x000fe200078e0227 */
[----:B------:R1:W-:Y:S01]  /*1cb0*/  STL [R1+0xdb4], R8 ;  /* 0x000db40801007387 */ /* 0x0003e20000100800 */
[----:B------:R-:W-:Y:S01]  /*1cc0*/  IMAD.MOV R6, RZ, RZ, -R6 ;  /* 0x000000ffff067224 */ /* 0x000fe200078e0a06 */
[----:B------:R-:W-:Y:S01]  /*1cd0*/  IABS R37, R11 ;  /* 0x0000000b00257213 */ /* 0x000fe20000000000 */
[----:B---3--:R-:W-:-:S04]  /*1ce0*/  IMAD.HI.U32 R10, R5, R42, RZ ;  /* 0x0000002a050a7227 */ /* 0x008fc800078e00ff */
[----:B0-----:R-:W-:-:S04]  /*1cf0*/  IMAD.HI.U32 R9, R5, R41, RZ ;  /* 0x0000002905097227 */ /* 0x001fc800078e00ff */
[----:B-1----:R-:W-:-:S04]  /*1d00*/  IMAD.HI.U32 R8, R5, R7, RZ ;  /* 0x0000000705087227 */ /* 0x002fc800078e00ff */
[----:B------:R-:W-:Y:S02]  /*1d10*/  IMAD.MOV R8, RZ, RZ, -R8 ;  /* 0x000000ffff087224 */ /* 0x000fe400078e0a08 */
[----:B------:R-:W-:Y:S02]  /*1d20*/  IMAD.MOV R10, RZ, RZ, -R10 ;  /* 0x000000ffff0a7224 */ /* 0x000fe400078e0a0a */
[----:B------:R-:W-:Y:S02]  /*1d30*/  IMAD.MOV R9, RZ, RZ, -R9 ;  /* 0x000000ffff097224 */ /* 0x000fe400078e0a09 */
[C---:B------:R-:W-:Y:S01]  /*1d40*/  IMAD R7, R3.reuse, R8, R7 ;  /* 0x0000000803077224 */ /* 0x040fe200078e0207 */
[----:B------:R-:W-:Y:S01]  /*1d50*/  IABS R8, R12 ;  /* 0x0000000c00087213 */ /* 0x000fe20000000000 */
[C---:B------:R-:W-:Y:S01]  /*1d60*/  IMAD R42, R3.reuse, R10, R42 ;  /* 0x0000000a032a7224 */ /* 0x040fe200078e022a */
[C---:B------:R-:W-:Y:S01]  /*1d70*/  LOP3.LUT R10, R82.reuse, 0x62, RZ, 0xfc, !PT ;  /* 0x00000062520a7812 */ /* 0x040fe200078efcff */
[C---:B------:R-:W-:Y:S01]  /*1d80*/  IMAD R41, R3.reuse, R9, R41 ;  /* 0x0000000903297224 */ /* 0x040fe200078e0229 */
[----:B------:R-:W-:Y:S01]  /*1d90*/  STL [R1+0x410], R7 ;  /* 0x0004100701007387 */ /* 0x000fe20000100800 */
[----:B------:R-:W-:Y:S01]  /*1da0*/  LOP3.LUT R9, R82, 0x64, RZ, 0xfc, !PT ;  /* 0x0000006452097812 */ /* 0x000fe200078efcff */
[----:B------:R-:W-:Y:S01]  /*1db0*/  IMAD R40, R3, R6, R40 ;  /* 0x0000000603287224 */ /* 0x000fe200078e0228 */
[----:B------:R-:W-:Y:S01]  /*1dc0*/  IABS R36, R10 ;  /* 0x0000000a00247213 */ /* 0x000fe20000000000 */
[----:B------:R0:W-:Y:S01]  /*1dd0*/  STL [R1+0xc24], R13 ;  /* 0x000c240d01007387 */ /* 0x0001e20000100800 */
[----:B------:R-:W-:-:S03]  /*1de0*/  IABS R35, R9 ;  /* 0x0000000900237213 */ /* 0x000fc60000000000 */
[----:B------:R1:W-:Y:S01]  /*1df0*/  STL [R1+0xb68], R12 ;  /* 0x000b680c01007387 */ /* 0x0003e20000100800 */
[----:B------:R-:W-:-:S03]  /*1e00*/  IMAD.HI.U32 R6, R5, R36, RZ ;  /* 0x0000002405067227 */ /* 0x000fc600078e00ff */
[----:B------:R2:W-:Y:S01]  /*1e10*/  STL [R1+0xe04], R11 ;  /* 0x000e040b01007387 */ /* 0x0005e20000100800 */
[----:B------:R-:W-:Y:S01]  /*1e20*/  IMAD.HI.U32 R0, R5, R35, RZ ;  /* 0x0000002305007227 */ /* 0x000fe200078e00ff */
[C---:B0-----:R-:W-:Y:S02]  /*1e30*/  LOP3.LUT R13, R82.reuse, 0x6a, RZ, 0xfc, !PT ;  /* 0x0000006a520d7812 */ /* 0x041fe400078efcff */
[----:B------:R0:W-:Y:S01]  /*1e40*/  STL [R1+0xe08], R10 ;  /* 0x000e080a01007387 */ /* 0x0001e20000100800 */
[----:B------:R-:W-:Y:S01]  /*1e50*/  IMAD.MOV R0, RZ, RZ, -R0 ;  /* 0x000000ffff007224 */ /* 0x000fe200078e0a00 */
[----:B-1----:R-:W-:Y:S01]  /*1e60*/  LOP3.LUT R12, R82, 0x6c, RZ, 0xfc, !PT ;  /* 0x0000006c520c7812 */ /* 0x002fe200078efcff */
[----:B------:R-:W-:Y:S01]  /*1e70*/  IMAD.MOV R6, RZ, RZ, -R6 ;  /* 0x000000ffff067224 */ /* 0x000fe200078e0a06 */
[----:B------:R1:W-:Y:S01]  /*1e80*/  STL [R1+0xd88], R9 ;  /* 0x000d880901007387 */ /* 0x0003e20000100800 */
[C---:B------:R-:W-:Y:S01]  /*1e90*/  IMAD R35, R3.reuse, R0, R35 ;  /* 0x0000000003237224 */ /* 0x040fe200078e0223 */
[----:B------:R-:W-:Y:S01]  /*1ea0*/  IABS R32, R13 ;  /* 0x0000000d00207213 */ /* 0x000fe20000000000 */
[----:B--2---:R-:W-:Y:S01]  /*1eb0*/  VIADD R11, R4, 0x6e ;  /* 0x0000006e040b7836 */ /* 0x004fe20000000000 */
[----:B------:R-:W-:Y:S01]  /*1ec0*/  IABS R33, R12 ;  /* 0x0000000c00217213 */ /* 0x000fe20000000000 */
[----:B------:R-:W-:-:S02]  /*1ed0*/  IMAD R36, R3, R6, R36 ;  /* 0x0000000603247224 */ /* 0x000fc400078e0224 */
[----:B0-----:R-:W-:Y:S01]  /*1ee0*/  IMAD.HI.U32 R10, R5, R38, RZ ;  /* 0x00000026050a7227 */ /* 0x001fe200078e00ff */
[----:B------:R-:W-:-:S03]  /*1ef0*/  IABS R0, R11 ;  /* 0x0000000b00007213 */ /* 0x000fc60000000000 */
[----:B-1----:R-:W-:-:S04]  /*1f00*/  IMAD.HI.U32 R9, R5, R8, RZ ;  /* 0x0000000805097227 */ /* 0x002fc800078e00ff */
[----:B------:R-:W-:Y:S02]  /*1f10*/  IMAD.MOV R10, RZ, RZ, -R10 ;  /* 0x000000ffff0a7224 */ /* 0x000fe400078e0a0a */
[----:B------:R-:W-:Y:S02]  /*1f20*/  IMAD.MOV R9, RZ, RZ, -R9 ;  /* 0x000000ffff097224 */ /* 0x000fe400078e0a09 */
[C---:B------:R-:W-:Y:S01]  /*1f30*/  IMAD R38, R3.reuse, R10, R38 ;  /* 0x0000000a03267224 */ /* 0x040fe200078e0226 */
[----:B------:R-:W-:Y:S01]  /*1f40*/  LOP3.LUT R10, R82, 0x66, RZ, 0xfc, !PT ;  /* 0x00000066520a7812 */ /* 0x000fe200078efcff */
[----:B------:R-:W-:Y:S02]  /*1f50*/  IMAD R8, R3, R9, R8 ;  /* 0x0000000903087224 */ /* 0x000fe400078e0208 */
[----:B------:R-:W-:-:S03]  /*1f60*/  IMAD.HI.U32 R6, R5, R0, RZ ;  /* 0x0000000005067227 */ /* 0x000fc600078e00ff */
[----:B------:R0:W-:Y:S01]  /*1f70*/  STL [R1+0x44c], R8 ;  /* 0x00044c0801007387 */ /* 0x0001e20000100800 */
[----:B------:R-:W-:-:S03]  /*1f80*/  IMAD.HI.U32 R7, R5, R37, RZ ;  /* 0x0000002505077227 */ /* 0x000fc600078e00ff */
[----:B------:R1:W-:Y:S01]  /*1f90*/  STL [R1+0xc40], R10 ;  /* 0x000c400a01007387 */ /* 0x0003e20000100800 */
[----:B------:R-:W-:Y:S02]  /*1fa0*/  IMAD.MOV R6, RZ, RZ, -R6 ;  /* 0x000000ffff067224 */ /* 0x000fe400078e0a06 */
[----:B------:R-:W-:Y:S01]  /*1fb0*/  IMAD.MOV R7, RZ, RZ, -R7 ;  /* 0x000000ffff077224 */ /* 0x000fe200078e0a07 */
[----:B------:R-:W-:Y:S01]  /*1fc0*/  STL [R1+0xc88], R14 ;  /* 0x000c880e01007387 */ /* 0x000fe20000100800 */
[----:B------:R-:W-:-:S03]  /*1fd0*/  IMAD.HI.U32 R9, R5, R34, RZ ;  /* 0x0000002205097227 */ /* 0x000fc600078e00ff */
[----:B------:R-:W-:Y:S01]  /*1fe0*/  STL [R1+0xcd0], R13 ;  /* 0x000cd00d01007387 */ /* 0x000fe20000100800 */
[----:B0-----:R-:W-:Y:S01]  /*1ff0*/  IMAD.HI.U32 R8, R5, R32, RZ ;  /* 0x0000002005087227 */ /* 0x001fe200078e00ff */
[----:B-1----:R-:W-:Y:S02]  /*2000*/  IABS R10, R10 ;  /* 0x0000000a000a7213 */ /* 0x002fe40000000000 */
[----:B------:R-:W-:Y:S01]  /*2010*/  STL [R1+0xd64], R12 ;  /* 0x000d640c01007387 */ /* 0x000fe20000100800 */
[----:B------:R-:W-:Y:S02]  /*2020*/  IMAD.MOV R8, RZ, RZ, -R8 ;  /* 0x000000ffff087224 */ /* 0x000fe400078e0a08 */
[C---:B------:R-:W-:Y:S01]  /*2030*/  IMAD R0, R3.reuse, R6, R0 ;  /* 0x0000000603007224 */ /* 0x040fe200078e0200 */
[----:B------:R0:W-:Y:S01]  /*2040*/  STL [R1+0xb7c], R11 ;  /* 0x000b7c0b01007387 */ /* 0x0001e20000100800 */
[----:B------:R-:W-:Y:S02]  /*2050*/  IMAD R37, R3, R7, R37 ;  /* 0x0000000703257224 */ /* 0x000fe400078e0225 */
[----:B------:R-:W-:-:S04]  /*2060*/  IMAD.HI.U32 R7, R5, R33, RZ ;  /* 0x0000002105077227 */ /* 0x000fc800078e00ff */
[----:B------:R-:W-:Y:S02]  /*2070*/  IMAD.MOV R9, RZ, RZ, -R9 ;  /* 0x000000ffff097224 */ /* 0x000fe400078e0a09 */
[----:B------:R-:W-:Y:S01]  /*2080*/  IMAD R32, R3, R8, R32 ;  /* 0x0000000803207224 */ /* 0x000fe200078e0220 */
[----:B------:R-:W-:Y:S01]  /*2090*/  LOP3.LUT R8, R82, 0x74, RZ, 0xfc, !PT ;  /* 0x0000007452087812 */ /* 0x000fe200078efcff */
[----:B0-----:R-:W-:-:S04]  /*20a0*/  IMAD.HI.U32 R11, R5, R10, RZ ;  /* 0x0000000a050b7227 */ /* 0x001fc800078e00ff */
[----:B------:R-:W-:Y:S02]  /*20b0*/  IMAD.MOV R11, RZ, RZ, -R11 ;  /* 0x000000ffff0b7224 */ /* 0x000fe400078e0a0b */
[----:B------:R-:W-:Y:S02]  /*20c0*/  IMAD.MOV R7, RZ, RZ, -R7 ;  /* 0x000000ffff077224 */ /* 0x000fe400078e0a07 */
[C---:B------:R-:W-:Y:S01]  /*20d0*/  IMAD R10, R3.reuse, R11, R10 ;  /* 0x0000000b030a7224 */ /* 0x040fe200078e020a */
[C---:B------:R-:W-:Y:S01]  /*20e0*/  LOP3.LUT R11, R82.reuse, 0x70, RZ, 0xfc, !PT ;  /* 0x00000070520b7812 */ /* 0x040fe200078efcff */
[C---:B------:R-:W-:Y:S01]  /*20f0*/  IMAD R34, R3.reuse, R9, R34 ;  /* 0x0000000903227224 */ /* 0x040fe200078e0222 */
[C---:B------:R-:W-:Y:S01]  /*2100*/  LOP3.LUT R9, R82.reuse, 0x76, RZ, 0xfc, !PT ;  /* 0x0000007652097812 */ /* 0x040fe200078efcff */
[----:B------:R-:W-:Y:S01]  /*2110*/  IMAD R33, R3, R7, R33 ;  /* 0x0000000703217224 */ /* 0x000fe200078e0221 */
[----:B------:R0:W-:Y:S01]  /*2120*/  STL [R1+0x490], R10 ;  /* 0x0004900a01007387 */ /* 0x0001e20000100800 */
[----:B------:R-:W-:-:S02]  /*2130*/  LOP3.LUT R7, R82, 0x78, RZ, 0xfc, !PT ;  /* 0x0000007852077812 */ /* 0x000fc400078efcff */
[----:B------:R-:W-:Y:S01]  /*2140*/  IABS R30, R11 ;  /* 0x0000000b001e7213 */ /* 0x000fe20000000000 */
[----:B------:R1:W-:Y:S01]  /*2150*/  STL [R1+0x4cc], R0 ;  /* 0x0004cc0001007387 */ /* 0x0003e20000100800 */
[----:B------:R-:W-:Y:S02]  /*2160*/  IABS R6, R9 ;  /* 0x0000000900067213 */ /* 0x000fe40000000000 */
[----:B------:R-:W-:Y:S01]  /*2170*/  IABS R31, R7 ;  /* 0x00000007001f7213 */ /* 0x000fe20000000000 */
[----:B------:R-:W-:Y:S01]  /*2180*/  STL [R1+0xbf0], R11 ;  /* 0x000bf00b01007387 */ /* 0x000fe20000100800 */
[----:B------:R-:W-:Y:S01]  /*2190*/  IMAD.HI.U32 R12, R5, R30, RZ ;  /* 0x0000001e050c7227 */ /* 0x000fe200078e00ff */
[----:B0-----:R-:W-:-:S03]  /*21a0*/  LOP3.LUT R10, R82, 0x72, RZ, 0xfc, !PT ;  /* 0x00000072520a7812 */ /* 0x001fc600078efcff */
[----:B------:R-:W-:Y:S02]  /*21b0*/  IMAD.MOV R12, RZ, RZ, -R12 ;  /* 0x000000ffff0c7224 */ /* 0x000fe400078e0a0c */
[----:B------:R0:W-:Y:S01]  /*21c0*/  STL [R1+0xc14], R10 ;  /* 0x000c140a01007387 */ /* 0x0001e20000100800 */
[----:B-1----:R-:W-:-:S03]  /*21d0*/  IMAD.HI.U32 R0, R5, R31, RZ ;  /* 0x0000001f05007227 */ /* 0x002fc600078e00ff */
[----:B------:R1:W-:Y:S01]  /*21e0*/  STL [R1+0xce4], R8 ;  /* 0x000ce40801007387 */ /* 0x0003e20000100800 */
[C---:B------:R-:W-:Y:S01]  /*21f0*/  IMAD R30, R3.reuse, R12, R30 ;  /* 0x0000000c031e7224 */ /* 0x040fe200078e021e */
[----:B------:R-:W-:Y:S01]  /*2200*/  LOP3.LUT R12, R82, 0x7a, RZ, 0xfc, !PT ;  /* 0x0000007a520c7812 */ /* 0x000fe200078efcff */
[----:B------:R-:W-:Y:S01]  /*2210*/  IMAD.MOV R0, RZ, RZ, -R0 ;  /* 0x000000ffff007224 */ /* 0x000fe200078e0a00 */
[----:B------:R2:W-:Y:S01]  /*2220*/  STL [R1+0xd30], R9 ;  /* 0x000d300901007387 */ /* 0x0005e20000100800 */
[----:B0-----:R-:W-:Y:S02]  /*2230*/  IABS R10, R10 ;  /* 0x0000000a000a7213 */ /* 0x001fe40000000000 */
[----:B------:R-:W-:Y:S01]  /*2240*/  IMAD R31, R3, R0, R31 ;  /* 0x00000000031f7224 */ /* 0x000fe200078e021f */
[----:B------:R0:W-:Y:S01]  /*2250*/  STL [R1+0xdb0], R7 ;  /* 0x000db00701007387 */ /* 0x0001e20000100800 */
[----:B-1----:R-:W-:Y:S01]  /*2260*/  IABS R8, R8 ;  /* 0x0000000800087213 */ /* 0x002fe20000000000 */
[----:B------:R-:W-:-:S04]  /*2270*/  IMAD.HI.U32 R11, R5, R10, RZ ;  /* 0x0000000a050b7227 */ /* 0x000fc800078e00ff */
[----:B--2---:R-:W-:-:S04]  /*2280*/  IMAD.HI.U32 R9, R5, R8, RZ ;  /* 0x0000000805097227 */ /* 0x004fc800078e00ff */
[----:B0-----:R-:W-:-:S04]  /*2290*/  IMAD.HI.U32 R7, R5, R6, RZ ;  /* 0x0000000605077227 */ /* 0x001fc800078e00ff */
[----:B------:R-:W-:Y:S02]  /*22a0*/  IMAD.MOV R11, RZ, RZ, -R11 ;  /* 0x000000ffff0b7224 */ /* 0x000fe400078e0a0b */
[----:B------:R-:W-:Y:S02]  /*22b0*/  IMAD.MOV R9, RZ, RZ, -R9 ;  /* 0x000000ffff097224 */ /* 0x000fe400078e0a09 */
[----:B------:R-:W-:Y:S02]  /*22c0*/  IMAD.MOV R7, RZ, RZ, -R7 ;  /* 0x000000ffff077224 */ /* 0x000fe400078e0a07 */
[C---:B------:R-:W-:Y:S01]  /*22d0*/  IMAD R10, R3.reuse, R11, R10 ;  /* 0x0000000b030a7224 */ /* 0x040fe200078e020a */
[C---:B------:R-:W-:Y:S01]  /*22e0*/  LOP3.LUT R11, R82.reuse, 0x80, RZ, 0xfc, !PT ;  /* 0x00000080520b7812 */ /* 0x040fe200078efcff */
[C---:B------:R-:W-:Y:S01]  /*22f0*/  IMAD R8, R3.reuse, R9, R8 ;  /* 0x0000000903087224 */ /* 0x040fe200078e0208 */
[----:B------:R-:W-:Y:S01]  /*2300*/  LOP3.LUT R9, R82, 0x82, RZ, 0xfc, !PT ;  /* 0x0000008252097812 */ /* 0x000fe200078efcff */
[----:B------:R-:W-:Y:S01]  /*2310*/  IMAD R6, R3, R7, R6 ;  /* 0x0000000703067224 */ /* 0x000fe200078e0206 */
[----:B------:R0:W-:Y:S01]  /*2320*/  STL [R1+0x68], R10 ;  /* 0x0000680a01007387 */ /* 0x0001e20000100800 */
[----:B------:R-:W-:-:S02]  /*2330*/  IABS R28, R11 ;  /* 0x0000000b001c7213 */ /* 0x000fc40000000000 */
[----:B------:R-:W-:Y:S01]  /*2340*/  IABS R0, R9 ;  /* 0x0000000900007213 */ /* 0x000fe20000000000 */
[----:B------:R1:W-:Y:S02]  /*2350*/  STL [R1+0x7c], R8 ;  /* 0x00007c0801007387 */ /* 0x0003e40000100800 */
[----:B------:R-:W-:Y:S02]  /*2360*/  IMAD.HI.U32 R7, R5, R28, RZ ;  /* 0x0000001c05077227 */ /* 0x000fe400078e00ff */
[----:B------:R2:W-:Y:S01]  /*2370*/  STL [R1+0x4d0], R6 ;  /* 0x0004d00601007387 */ /* 0x0005e20000100800 */
[----:B0-----:R-:W-:Y:S01]  /*2380*/  LOP3.LUT R10, R82, 0x7c, RZ, 0xfc, !PT ;  /* 0x0000007c520a7812 */ /* 0x001fe200078efcff */
[----:B------:R-:W-:Y:S02]  /*2390*/  IMAD.MOV R7, RZ, RZ, -R7 ;  /* 0x000000ffff077224 */ /* 0x000fe400078e0a07 */
[----:B------:R0:W-:Y:S01]  /*23a0*/  STL [R1+0xc20], R12 ;  /* 0x000c200c01007387 */ /* 0x0001e20000100800 */
[----:B-1----:R-:W-:-:S03]  /*23b0*/  VIADD R8, R4, 0x7e ;  /* 0x0000007e04087836 */ /* 0x002fc60000000000 */
[----:B------:R1:W-:Y:S01]  /*23c0*/  STL [R1+0xc70], R10 ;  /* 0x000c700a01007387 */ /* 0x0003e20000100800 */
[----:B------:R-:W-:Y:S01]  /*23d0*/  IMAD R28, R3, R7, R28 ;  /* 0x00000007031c7224 */ /* 0x000fe200078e021c */
[----:B------:R-:W-:Y:S01]  /*23e0*/  LOP3.LUT R7, R82, 0x8a, RZ, 0xfc, !PT ;  /* 0x0000008a52077812 */ /* 0x000fe200078efcff */
[C---:B--2---:R-:W-:Y:S01]  /*23f0*/  IMAD.HI.U32 R6, R5.reuse, R0, RZ ;  /* 0x0000000005067227 */ /* 0x044fe200078e00ff */
[----:B------:R2:W-:Y:S01]  /*2400*/  STL [R1+0xb70], R8 ;  /* 0x000b700801007387 */ /* 0x0005e20000100800 */
[----:B0-----:R-:W-:Y:S02]  /*2410*/  IABS R12, R12 ;  /* 0x0000000c000c7213 */ /* 0x001fe40000000000 */
[----:B------:R-:W-:Y:S01]  /*2420*/  IMAD.MOV R6, RZ, RZ, -R6 ;  /* 0x000000ffff067224 */ /* 0x000fe200078e0a06 */
[----:B------:R0:W-:Y:S01]  /*2430*/  STL [R1+0xd04], R11 ;  /* 0x000d040b01007387 */ /* 0x0001e20000100800 */
[----:B-1----:R-:W-:Y:S01]  /*2440*/  IABS R10, R10 ;  /* 0x0000000a000a7213 */ /* 0x002fe20000000000 */
[----:B------:R-:W-:-:S02]  /*2450*/  IMAD.HI.U32 R13, R5, R12, RZ ;  /* 0x0000000c050d7227 */ /* 0x000fc400078e00ff */
[----:B------:R1:W-:Y:S01]  /*2460*/  STL [R1+0xd44], R9 ;  /* 0x000d440901007387 */ /* 0x0003e20000100800 */
[----:B--2---:R-:W-:Y:S01]  /*2470*/  IABS R8, R8 ;  /* 0x0000000800087213 */ /* 0x004fe20000000000 */
[----:B------:R-:W-:Y:S02]  /*2480*/  IMAD.MOV R13, RZ, RZ, -R13 ;  /* 0x000000ffff0d7224 */ /* 0x000fe400078e0a0d */
[----:B------:R-:W-:Y:S02]  /*2490*/  IMAD R0, R3, R6, R0 ;  /* 0x0000000603007224 */ /* 0x000fe400078e0200 */
[----:B0-----:R-:W-:-:S04]  /*24a0*/  IMAD.HI.U32 R11, R5, R10, RZ ;  /* 0x0000000a050b7227 */ /* 0x001fc800078e00ff */
[----:B-1----:R-:W-:-:S04]  /*24b0*/  IMAD.HI.U32 R9, R5, R8, RZ ;  /* 0x0000000805097227 */ /* 0x002fc800078e00ff */
[----:B------:R-:W-:Y:S02]  /*24c0*/  IMAD.MOV R11, RZ, RZ, -R11 ;  /* 0x000000ffff0b7224 */ /* 0x000fe400078e0a0b */
[----:B------:R-:W-:Y:S02]  /*24d0*/  IMAD.MOV R9, RZ, RZ, -R9 ;  /* 0x000000ffff097224 */ /* 0x000fe400078e0a09 */
[C---:B------:R-:W-:Y:S02]  /*24e0*/  IMAD R12, R3.reuse, R13, R12 ;  /* 0x0000000d030c7224 */ /* 0x040fe400078e020c */
[C---:B------:R-:W-:Y:S01]  /*24f0*/  IMAD R10, R3.reuse, R11, R10 ;  /* 0x0000000b030a7224 */ /* 0x040fe200078e020a */
[C---:B------:R-:W-:Y:S01]  /*2500*/  LOP3.LUT R11, R82.reuse, 0x84, RZ, 0xfc, !PT ;  /* 0x00000084520b7812 */ /* 0x040fe200078efcff */
[----:B------:R-:W-:Y:S01]  /*2510*/  IMAD R8, R3, R9, R8 ;  /* 0x0000000903087224 */ /* 0x000fe200078e0208 */
[----:B------:R0:W-:Y:S01]  /*2520*/  STL [R1+0x70], R12 ;  /* 0x0000700c01007387 */ /* 0x0001e20000100800 */
[----:B------:R-:W-:-:S03]  /*2530*/  LOP3.LUT R9, R82, 0x88, RZ, 0xfc, !PT ;  /* 0x0000008852097812 */ /* 0x000fc600078efcff */
[----:B------:R1:W-:Y:S01]  /*2540*/  STL [R1+0x24c], R10 ;  /* 0x00024c0a01007387 */ /* 0x0003e20000100800 */
[----:B------:R-:W-:-:S03]  /*2550*/  IABS R29, R9 ;  /* 0x00000009001d7213 */ /* 0x000fc60000000000 */
[----:B------:R2:W-:Y:S01]  /*2560*/  STL [R1+0x570], R8 ;  /* 0x0005700801007387 */ /* 0x0005e20000100800 */
[----:B0-----:R-:W-:-:S03]  /*2570*/  IABS R12, R11 ;  /* 0x0000000b000c7213 */ /* 0x001fc60000000000 */
[----:B------:R0:W-:Y:S01]  /*2580*/  STL [R1+0x80], R0 ;  /* 0x0000800001007387 */ /* 0x0001e20000100800 */
[C---:B-1----:R-:W-:Y:S01]  /*2590*/  LOP3.LUT R10, R82.reuse, 0x86, RZ, 0xfc, !PT ;  /* 0x00000086520a7812 */ /* 0x042fe200078efcff */
[----:B------:R-:W-:Y:S02]  /*25a0*/  IMAD.HI.U32 R13, R5, R12, RZ ;  /* 0x0000000c050d7227 */ /* 0x000fe400078e00ff */
[----:B------:R-:W-:Y:S01]  /*25b0*/  STL [R1+0xc3c], R11 ;  /* 0x000c3c0b01007387 */ /* 0x000fe20000100800 */
[----:B--2---:R-:W-:Y:S01]  /*25c0*/  LOP3.LUT R8, R82, 0x8c, RZ, 0xfc, !PT ;  /* 0x0000008c52087812 */ /* 0x004fe200078efcff */
[----:B------:R-:W-:Y:S02]  /*25d0*/  IMAD.MOV R13, RZ, RZ, -R13 ;  /* 0x000000ffff0d7224 */ /* 0x000fe400078e0a0d */
[----:B------:R1:W-:Y:S01]  /*25e0*/  STL [R1+0xc84], R10 ;  /* 0x000c840a01007387 */ /* 0x0003e20000100800 */
[----:B0-----:R-:W-:Y:S01]  /*25f0*/  IABS R0, R8 ;  /* 0x0000000800007213 */ /* 0x001fe20000000000 */
[----:B------:R-:W-:-:S02]  /*2600*/  IMAD R12, R3, R13, R12 ;  /* 0x0000000d030c7224 */ /* 0x000fc400078e020c */
[----:B------:R0:W-:Y:S02]  /*2610*/  STL [R1+0xccc], R9 ;  /* 0x000ccc0901007387 */ /* 0x0001e40000100800 */
[C---:B------:R-:W-:Y:S02]  /*2620*/  IMAD.HI.U32 R6, R5.reuse, R0, RZ ;  /* 0x0000000005067227 */ /* 0x040fe400078e00ff */
[----:B------:R2:W-:Y:S01]  /*2630*/  STL [R1+0xd60], R7 ;  /* 0x000d600701007387 */ /* 0x0005e20000100800 */
[----:B-1----:R-:W-:Y:S01]  /*2640*/  IABS R10, R10 ;  /* 0x0000000a000a7213 */ /* 0x002fe20000000000 */
[----:B------:R-:W-:Y:S02]  /*2650*/  IMAD.MOV R6, RZ, RZ, -R6 ;  /* 0x000000ffff067224 */ /* 0x000fe400078e0a06 */
[----:B------:R1:W-:Y:S01]  /*2660*/  STL [R1+0xd84], R8 ;  /* 0x000d840801007387 */ /* 0x0003e20000100800 */
[----:B0-----:R-:W-:-:S03]  /*2670*/  IMAD.HI.U32 R9, R5, R29, RZ ;  /* 0x0000001d05097227 */ /* 0x001fc600078e00ff */
[----:B------:R0:W-:Y:S01]  /*2680*/  STL [R1+0x260], R12 ;  /* 0x0002600c01007387 */ /* 0x0001e20000100800 */
[----:B--2---:R-:W-:Y:S01]  /*2690*/  IABS R7, R7 ;  /* 0x0000000700077213 */ /* 0x004fe20000000000 */
[----:B------:R-:W-:-:S04]  /*26a0*/  IMAD.HI.U32 R11, R5, R10, RZ ;  /* 0x0000000a050b7227 */ /* 0x000fc800078e00ff */
[----:B-1----:R-:W-:-:S04]  /*26b0*/  IMAD.HI.U32 R8, R5, R7, RZ ;  /* 0x0000000705087227 */ /* 0x002fc800078e00ff */
[----:B------:R-:W-:Y:S02]  /*26c0*/  IMAD.MOV R11, RZ, RZ, -R11 ;  /* 0x000000ffff0b7224 */ /* 0x000fe400078e0a0b */
[----:B------:R-:W-:Y:S02]  /*26d0*/  IMAD.MOV R8, RZ, RZ, -R8 ;  /* 0x000000ffff087224 */ /* 0x000fe400078e0a08 */
[C---:B------:R-:W-:Y:S02]  /*26e0*/  IMAD R10, R3.reuse, R11, R10 ;  /* 0x0000000b030a7224 */ /* 0x040fe400078e020a */
[----:B------:R-:W-:Y:S02]  /*26f0*/  IMAD.MOV R9, RZ, RZ, -R9 ;  /* 0x000000ffff097224 */ /* 0x000fe400078e0a09 */
[C---:B------:R-:W-:Y:S01]  /*2700*/  IMAD R7, R3.reuse, R8, R7 ;  /* 0x0000000803077224 */ /* 0x040fe200078e0207 */
[----:B------:R1:W-:Y:S01]  /*2710*/  STL [R1+0x5a8], R10 ;  /* 0x0005a80a01007387 */ /* 0x0003e20000100800 */
[C---:B------:R-:W-:Y:S01]  /*2720*/  IMAD R0, R3.reuse, R6, R0 ;  /* 0x0000000603007224 */ /* 0x040fe200078e0200 */
[----:B------:R-:W-:Y:S01]  /*2730*/  LOP3.LUT R8, R82, 0x96, RZ, 0xfc, !PT ;  /* 0x0000009652087812 */ /* 0x000fe200078efcff */
[----:B------:R-:W-:Y:S01]  /*2740*/  VIADD R11, R4, 0x8e ;  /* 0x0000008e040b7836 */ /* 0x000fe20000000000 */
[----:B------:R2:W-:Y:S01]  /*2750*/  STL [R1+0x84], R7 ;  /* 0x0000840701007387 */ /* 0x0005e20000100800 */
[----:B------:R-:W-:Y:S01]  /*2760*/  IMAD R29, R3, R9, R29 ;  /* 0x00000009031d7224 */ /* 0x000fe200078e021d */
[----:B------:R-:W-:-:S02]  /*2770*/  LOP3.LUT R9, R82, 0x92, RZ, 0xfc, !PT ;  /* 0x0000009252097812 */ /* 0x000fc400078efcff */
[----:B------:R3:W-:Y:S01]  /*2780*/  STL [R1+0x264], R0 ;  /* 0x0002640001007387 */ /* 0x0007e20000100800 */
[----:B0-----:R-:W-:Y:S02]  /*2790*/  IABS R12, R11 ;  /* 0x0000000b000c7213 */ /* 0x001fe40000000000 */
[C---:B-1----:R-:W-:Y:S01]  /*27a0*/  LOP3.LUT R10, R82.reuse, 0x90, RZ, 0xfc, !PT ;  /* 0x00000090520a7812 */ /* 0x042fe200078efcff */
[----:B------:R0:W-:Y:S01]  /*27b0*/  STL [R1+0xb64], R11 ;  /* 0x000b640b01007387 */ /* 0x0001e20000100800 */
[----:B--2---:R-:W-:Y:S01]  /*27c0*/  LOP3.LUT R7, R82, 0x94, RZ, 0xfc, !PT ;  /* 0x0000009452077812 */ /* 0x004fe200078efcff */
[----:B------:R-:W-:Y:S02]  /*27d0*/  IMAD.HI.U32 R13, R5, R12, RZ ;  /* 0x0000000c050d7227 */ /* 0x000fe400078e00ff */
[----:B------:R-:W-:Y:S01]  /*27e0*/  STL [R1+0xc10], R10 ;  /* 0x000c100a01007387 */ /* 0x000fe20000100800 */
[----:B------:R-:W-:Y:S02]  /*27f0*/  IABS R26, R10 ;  /* 0x0000000a001a7213 */ /* 0x000fe40000000000 */
[----:B---3--:R-:W-:Y:S01]  /*2800*/  IABS R0, R8 ;  /* 0x0000000800007213 */ /* 0x008fe20000000000 */
[----:B------:R1:W-:Y:S01]  /*2810*/  STL [R1+0xc80], R9 ;  /* 0x000c800901007387 */ /* 0x0003e20000100800 */
[----:B------:R-:W-:-:S02]  /*2820*/  IMAD.MOV R13, RZ, RZ, -R13 ;  /* 0x000000ffff0d7224 */ /* 0x000fc400078e0a0d */
[C---:B0-----:R-:W-:Y:S01]  /*2830*/  IMAD.HI.U32 R11, R5.reuse, R26, RZ ;  /* 0x0000001a050b7227 */ /* 0x041fe200078e00ff */
[----:B------:R0:W-:Y:S03]  /*2840*/  STL [R1+0xd4c], R7 ;  /* 0x000d4c0701007387 */ /* 0x0001e60000100800 */
[C---:B------:R-:W-:Y:S01]  /*2850*/  IMAD.HI.U32 R6, R5.reuse, R0, RZ ;  /* 0x0000000005067227 */ /* 0x040fe200078e00ff */
[----:B------:R2:W-:Y:S01]  /*2860*/  STL [R1+0xdac], R8 ;  /* 0x000dac0801007387 */ /* 0x0005e20000100800 */
[----:B-1----:R-:W-:Y:S02]  /*2870*/  IABS R9, R9 ;  /* 0x0000000900097213 */ /* 0x002fe40000000000 */
[----:B------:R-:W-:Y:S02]  /*2880*/  IMAD.MOV R11, RZ, RZ, -R11 ;  /* 0x000000ffff0b7224 */ /* 0x000fe400078e0a0b */
[----:B------:R-:W-:Y:S01]  /*2890*/  IMAD.MOV R6, RZ, RZ, -R6 ;  /* 0x000000ffff067224 */ /* 0x000fe200078e0a06 */
[----:B0-----:R-:W-:Y:S01]  /*28a0*/  IABS R7, R7 ;  /* 0x0000000700077213 */ /* 0x001fe20000000000 */
[----:B------:R-:W-:-:S04]  /*28b0*/  IMAD.HI.U32 R10, R5, R9, RZ ;  /* 0x00000009050a7227 */ /* 0x000fc800078e00ff */
[----:B--2---:R-:W-:-:S04]  /*28c0*/  IMAD.HI.U32 R8, R5, R7, RZ ;  /* 0x0000000705087227 */ /* 0x004fc800078e00ff */
[----:B------:R-:W-:Y:S02]  /*28d0*/  IMAD.MOV R10, RZ, RZ, -R10 ;  /* 0x000000ffff0a7224 */ /* 0x000fe400078e0a0a */
[----:B------:R-:W-:Y:S02]  /*28e0*/  IMAD.MOV R8, RZ, RZ, -R8 ;  /* 0x000000ffff087224 */ /* 0x000fe400078e0a08 */
[C---:B------:R-:W-:Y:S02]  /*28f0*/  IMAD R12, R3.reuse, R13, R12 ;  /* 0x0000000d030c7224 */ /* 0x040fe400078e020c */
[C---:B------:R-:W-:Y:S01]  /*2900*/  IMAD R9, R3.reuse, R10, R9 ;  /* 0x0000000a03097224 */ /* 0x040fe200078e0209 */
[C---:B------:R-:W-:Y:S01]  /*2910*/  LOP3.LUT R10, R82.reuse, 0x9a, RZ, 0xfc, !PT ;  /* 0x0000009a520a7812 */ /* 0x040fe200078efcff */
[C---:B------:R-:W-:Y:S01]  /*2920*/  IMAD R7, R3.reuse, R8, R7 ;  /* 0x0000000803077224 */ /* 0x040fe200078e0207 */
[----:B------:R0:W-:Y:S01]  /*2930*/  STL [R1+0x5b0], R12 ;  /* 0x0005b00c01007387 */ /* 0x0001e20000100800 */
[C---:B------:R-:W-:Y:S01]  /*2940*/  IMAD R26, R3.reuse, R11, R26 ;  /* 0x0000000b031a7224 */ /* 0x040fe200078e021a */
[C---:B------:R-:W-:Y:S01]  /*2950*/  LOP3.LUT R11, R82.reuse, 0x98, RZ, 0xfc, !PT ;  /* 0x00000098520b7812 */ /* 0x040fe200078efcff */
[----:B------:R-:W-:Y:S01]  /*2960*/  IMAD R0, R3, R6, R0 ;  /* 0x0000000603007224 */ /* 0x000fe200078e0200 */
[----:B------:R1:W-:Y:S01]  /*2970*/  STL [R1+0xe8], R9 ;  /* 0x0000e80901007387 */ /* 0x0003e20000100800 */
[----:B------:R-:W-:-:S02]  /*2980*/  LOP3.LUT R8, R82, 0x9c, RZ, 0xfc, !PT ;  /* 0x0000009c52087812 */ /* 0x000fc400078efcff */
[----:B------:R-:W-:Y:S01]  /*2990*/  IABS R27, R11 ;  /* 0x0000000b001b7213 */ /* 0x000fe20000000000 */
[----:B------:R2:W-:Y:S04]  /*29a0*/  STL [R1+0x26c], R7 ;  /* 0x00026c0701007387 */ /* 0x0005e80000100800 */
[----:B------:R-:W-:Y:S01]  /*29b0*/  STL [R1+0x5c8], R0 ;  /* 0x0005c80001007387 */ /* 0x000fe20000100800 */
[----:B0-----:R-:W-:-:S03]  /*29c0*/  IMAD.HI.U32 R12, R5, R27, RZ ;  /* 0x0000001b050c7227 */ /* 0x001fc600078e00ff */
[----:B------:R-:W-:Y:S01]  /*29d0*/  STL [R1+0xc0c], R11 ;  /* 0x000c0c0b01007387 */ /* 0x000fe20000100800 */
[----:B-1----:R-:W-:Y:S01]  /*29e0*/  VIADD R9, R4, 0x9e ;  /* 0x0000009e04097836 */ /* 0x002fe20000000000 */
[C---:B--2---:R-:W-:Y:S01]  /*29f0*/  LOP3.LUT R7, R82.reuse, 0xa0, RZ, 0xfc, !PT ;  /* 0x000000a052077812 */ /* 0x044fe200078efcff */
[----:B------:R-:W-:Y:S01]  /*2a00*/  IMAD.MOV R12, RZ, RZ, -R12 ;  /* 0x000000ffff0c7224 */ /* 0x000fe200078e0a0c */
[----:B------:R0:W-:Y:S02]  /*2a10*/  STL [R1+0xc6c], R10 ;  /* 0x000c6c0a01007387 */ /* 0x0001e40000100800 */
[----:B------:R-:W-:Y:S01]  /*2a20*/  IABS R6, R9 ;  /* 0x0000000900067213 */ /* 0x000fe20000000000 */
[----:B------:R-:W-:Y:S01]  /*2a30*/  IMAD R27, R3, R12, R27 ;  /* 0x0000000c031b7224 */ /* 0x000fe200078e021b */
[----:B------:R1:W-:Y:S01]  /*2a40*/  STL [R1+0xce0], R8 ;  /* 0x000ce00801007387 */ /* 0x0003e20000100800 */
[----:B------:R-:W-:Y:S02]  /*2a50*/  IABS R25, R7 ;  /* 0x0000000700197213 */ /* 0x000fe40000000000 */
[----:B------:R-:W-:Y:S01]  /*2a60*/  LOP3.LUT R12, R82, 0xa2, RZ, 0xfc, !PT ;  /* 0x000000a2520c7812 */ /* 0x000fe200078efcff */
[----:B------:R2:W-:Y:S01]  /*2a70*/  STL [R1+0xb74], R9 ;  /* 0x000b740901007387 */ /* 0x0005e20000100800 */
[----:B0-----:R-:W-:Y:S01]  /*2a80*/  IABS R10, R10 ;  /* 0x0000000a000a7213 */ /* 0x001fe20000000000 */
[----:B------:R-:W-:-:S02]  /*2a90*/  IMAD.HI.U32 R0, R5, R25, RZ ;  /* 0x0000001905007227 */ /* 0x000fc400078e00ff */
        /* <DEDUP_REMOVED lines=14> */
[----:B------:R-:W-:Y:S01]  /*2b80*/  IMAD.MOV R0, RZ, RZ, -R0 ;  /* 0x000000ffff007224 */ /* 0x000fe200078e0a00 */
[----:B------:R-:W-:-:S02]  /*2b90*/  IABS R7, R11 ;  /* 0x0000000b00077213 */ /* 0x000fc40000000000 */
[----:B------:R1:W-:Y:S01]  /*2ba0*/  STL [R1+0x280], R8 ;  /* 0x0002800801007387 */ /* 0x0003e20000100800 */
[----:B------:R-:W-:Y:S01]  /*2bb0*/  IMAD R25, R3, R0, R25 ;  /* 0x0000000003197224 */ /* 0x000fe200078e0219 */
[----:B------:R-:W-:Y:S02]  /*2bc0*/  IABS R24, R9 ;  /* 0x0000000900187213 */ /* 0x000fe40000000000 */
[----:B------:R-:W-:Y:S01]  /*2bd0*/  STL [R1+0x5ec], R6 ;  /* 0x0005ec0601007387 */ /* 0x000fe20000100800 */
[----:B0-----:R-:W-:-:S03]  /*2be0*/  LOP3.LUT R10, R82, 0xa4, RZ, 0xfc, !PT ;  /* 0x000000a4520a7812 */ /* 0x001fc600078efcff */
[----:B------:R0:W-:Y:S01]  /*2bf0*/  STL [R1+0xbf4], R12 ;  /* 0x000bf40c01007387 */ /* 0x0001e20000100800 */
[----:B-1----:R-:W-:-:S03]  /*2c00*/  LOP3.LUT R8, R82, 0xaa, RZ, 0xfc, !PT ;  /* 0x000000aa52087812 */ /* 0x002fc600078efcff */
[----:B------:R1:W-:Y:S01]  /*2c10*/  STL [R1+0xc68], R10 ;  /* 0x000c680a01007387 */ /* 0x0003e20000100800 */
[----:B------:R-:W-:-:S03]  /*2c20*/  IABS R0, R8 ;  /* 0x0000000800007213 */ /* 0x000fc60000000000 */
[----:B------:R2:W-:Y:S01]  /*2c30*/  STL [R1+0xd00], R11 ;  /* 0x000d000b01007387 */ /* 0x0005e20000100800 */
[----:B0-----:R-:W-:Y:S01]  /*2c40*/  IABS R12, R12 ;  /* 0x0000000c000c7213 */ /* 0x001fe20000000000 */
[C---:B------:R-:W-:Y:S02]  /*2c50*/  IMAD.HI.U32 R6, R5.reuse, R0, RZ ;  /* 0x0000000005067227 */ /* 0x040fe400078e00ff */
[----:B------:R0:W-:Y:S01]  /*2c60*/  STL [R1+0xd2c], R9 ;  /* 0x000d2c0901007387 */ /* 0x0001e20000100800 */
[----:B-1----:R-:W-:Y:S01]  /*2c70*/  IABS R10, R10 ;  /* 0x0000000a000a7213 */ /* 0x002fe20000000000 */
[C---:B------:R-:W-:Y:S02]  /*2c80*/  IMAD.HI.U32 R13, R5.reuse, R12, RZ ;  /* 0x0000000c050d7227 */ /* 0x040fe400078e00ff */
[----:B------:R1:W-:Y:S02]  /*2c90*/  STL [R1+0xd80], R8 ;  /* 0x000d800801007387 */ /* 0x0003e40000100800 */
[----:B--2---:R-:W-:-:S04]  /*2ca0*/  IMAD.HI.U32 R11, R5, R10, RZ ;  /* 0x0000000a050b7227 */ /* 0x004fc800078e00ff */
[----:B------:R-:W-:Y:S02]  /*2cb0*/  IMAD.MOV R13, RZ, RZ, -R13 ;  /* 0x000000ffff0d7224 */ /* 0x000fe400078e0a0d */
[----:B0-----:R-:W-:-:S04]  /*2cc0*/  IMAD.HI.U32 R9, R5, R24, RZ ;  /* 0x0000001805097227 */ /* 0x001fc800078e00ff */
[----:B-1----:R-:W-:-:S04]  /*2cd0*/  IMAD.HI.U32 R8, R5, R7, RZ ;  /* 0x0000000705087227 */ /* 0x002fc800078e00ff */
[----:B------:R-:W-:Y:S02]  /*2ce0*/  IMAD.MOV R11, RZ, RZ, -R11 ;  /* 0x000000ffff0b7224 */ /* 0x000fe400078e0a0b */
[----:B------:R-:W-:Y:S02]  /*2cf0*/  IMAD.MOV R8, RZ, RZ, -R8 ;  /* 0x000000ffff087224 */ /* 0x000fe400078e0a08 */
[----:B------:R-:W-:Y:S02]  /*2d00*/  IMAD.MOV R6, RZ, RZ, -R6 ;  /* 0x000000ffff067224 */ /* 0x000fe400078e0a06 */
[C---:B------:R-:W-:Y:S02]  /*2d10*/  IMAD R12, R3.reuse, R13, R12 ;  /* 0x0000000d030c7224 */ /* 0x040fe400078e020c */
[----:B------:R-:W-:Y:S02]  /*2d20*/  IMAD.MOV R9, RZ, RZ, -R9 ;  /* 0x000000ffff097224 */ /* 0x000fe400078e0a09 */
[C---:B------:R-:W-:Y:S01]  /*2d30*/  IMAD R10, R3.reuse, R11, R10 ;  /* 0x0000000b030a7224 */ /* 0x040fe200078e020a */
[----:B------:R0:W-:Y:S01]  /*2d40*/  STL [R1+0x12c], R12 ;  /* 0x00012c0c01007387 */ /* 0x0001e20000100800 */
[C---:B------:R-:W-:Y:S01]  /*2d50*/  IMAD R7, R3.reuse, R8, R7 ;  /* 0x0000000803077224 */ /* 0x040fe200078e0207 */
[C---:B------:R-:W-:Y:S01]  /*2d60*/  LOP3.LUT R11, R82.reuse, 0xac, RZ, 0xfc, !PT ;  /* 0x000000ac520b7812 */ /* 0x040fe200078efcff */
[C---:B------:R-:W-:Y:S01]  /*2d70*/  IMAD R0, R3.reuse, R6, R0 ;  /* 0x0000000603007224 */ /* 0x040fe200078e0200 */
[----:B------:R1:W-:Y:S01]  /*2d80*/  STL [R1+0x288], R10 ;  /* 0x0002880a01007387 */ /* 0x0003e20000100800 */
[----:B------:R-:W-:Y:S01]  /*2d90*/  IMAD R24, R3, R9, R24 ;  /* 0x0000000903187224 */ /* 0x000fe200078e0218 */
[----:B------:R-:W-:Y:S01]  /*2da0*/  LOP3.LUT R8, R82, 0xb4, RZ, 0xfc, !PT ;  /* 0x000000b452087812 */ /* 0x000fe200078efcff */
[----:B------:R-:W-:Y:S01]  /*2db0*/  VIADD R9, R4, 0xae ;  /* 0x000000ae04097836 */ /* 0x000fe20000000000 */
[----:B------:R2:W-:Y:S01]  /*2dc0*/  STL [R1+0x5f0], R7 ;  /* 0x0005f00701007387 */ /* 0x0005e20000100800 */
[----:B0-----:R-:W-:-:S03]  /*2dd0*/  IABS R12, R11 ;  /* 0x0000000b000c7213 */ /* 0x001fc60000000000 */
[----:B------:R0:W-:Y:S01]  /*2de0*/  STL [R1+0x16c], R0 ;  /* 0x00016c0001007387 */ /* 0x0001e20000100800 */
[C---:B-1----:R-:W-:Y:S01]  /*2df0*/  LOP3.LUT R10, R82.reuse, 0xb0, RZ, 0xfc, !PT ;  /* 0x000000b0520a7812 */ /* 0x042fe200078efcff */
[----:B------:R-:W-:Y:S02]  /*2e00*/  IMAD.HI.U32 R13, R5, R12, RZ ;  /* 0x0000000c050d7227 */ /* 0x000fe400078e00ff */
[----:B------:R1:W-:Y:S01]  /*2e10*/  STL [R1+0xc38], R11 ;  /* 0x000c380b01007387 */ /* 0x0003e20000100800 */
[----:B--2---:R-:W-:Y:S01]  /*2e20*/  LOP3.LUT R7, R82, 0xb2, RZ, 0xfc, !PT ;  /* 0x000000b252077812 */ /* 0x004fe200078efcff */
[----:B------:R-:W-:Y:S02]  /*2e30*/  IMAD.MOV R13, RZ, RZ, -R13 ;  /* 0x000000ffff0d7224 */ /* 0x000fe400078e0a0d */
[----:B------:R2:W-:Y:S01]  /*2e40*/  STL [R1+0xb6c], R9 ;  /* 0x000b6c0901007387 */ /* 0x0005e20000100800 */
[----:B------:R-:W-:Y:S02]  /*2e50*/  IABS R22, R10 ;  /* 0x0000000a00167213 */ /* 0x000fe40000000000 */
[----:B0-----:R-:W-:Y:S01]  /*2e60*/  IABS R0, R8 ;  /* 0x0000000800007213 */ /* 0x001fe20000000000 */
[----:B------:R0:W-:Y:S01]  /*2e70*/  STL [R1+0xc64], R10 ;  /* 0x000c640a01007387 */ /* 0x0001e20000100800 */
[----:B------:R-:W-:-:S02]  /*2e80*/  IMAD R12, R3, R13, R12 ;  /* 0x0000000d030c7224 */ /* 0x000fc400078e020c */
[C---:B-1----:R-:W-:Y:S01]  /*2e90*/  IMAD.HI.U32 R11, R5.reuse, R22, RZ ;  /* 0x00000016050b7227 */ /* 0x042fe200078e00ff */
[----:B------:R1:W-:Y:S01]  /*2ea0*/  STL [R1+0xcc8], R7 ;  /* 0x000cc80701007387 */ /* 0x0003e20000100800 */
[----:B--2---:R-:W-:Y:S02]  /*2eb0*/  IABS R9, R9 ;  /* 0x0000000900097213 */ /* 0x004fe40000000000 */
[C---:B------:R-:W-:Y:S01]  /*2ec0*/  IMAD.HI.U32 R6, R5.reuse, R0, RZ ;  /* 0x0000000005067227 */ /* 0x040fe200078e00ff */
[----:B------:R2:W-:Y:S03]  /*2ed0*/  STL [R1+0xd94], R8 ;  /* 0x000d940801007387 */ /* 0x0005e60000100800 */
[----:B0-----:R-:W-:Y:S01]  /*2ee0*/  IMAD.HI.U32 R10, R5, R9, RZ ;  /* 0x00000009050a7227 */ /* 0x001fe200078e00ff */
[----:B------:R-:W-:Y:S01]  /*2ef0*/  STL [R1+0x28c], R12 ;  /* 0x00028c0c01007387 */ /* 0x000fe20000100800 */
[----:B-1----:R-:W-:-:S02]  /*2f00*/  IABS R7, R7 ;  /* 0x0000000700077213 */ /* 0x002fc40000000000 */
[----:B------:R-:W-:Y:S02]  /*2f10*/  IMAD.MOV R10, RZ, RZ, -R10 ;  /* 0x000000ffff0a7224 */ /* 0x000fe400078e0a0a */
[----:B------:R-:W-:Y:S02]  /*2f20*/  IMAD.MOV R11, RZ, RZ, -R11 ;  /* 0x000000ffff0b7224 */ /* 0x000fe400078e0a0b */
[----:B--2---:R-:W-:-:S04]  /*2f30*/  IMAD.HI.U32 R8, R5, R7, RZ ;  /* 0x0000000705087227 */ /* 0x004fc800078e00ff */
[----:B------:R-:W-:Y:S02]  /*2f40*/  IMAD.MOV R8, RZ, RZ, -R8 ;  /* 0x000000ffff087224 */ /* 0x000fe400078e0a08 */
[----:B------:R-:W-:Y:S02]  /*2f50*/  IMAD.MOV R6, RZ, RZ, -R6 ;  /* 0x000000ffff067224 */ /* 0x000fe400078e0a06 */
[C---:B------:R-:W-:Y:S01]  /*2f60*/  IMAD R9, R3.reuse, R10, R9 ;  /* 0x0000000a03097224 */ /* 0x040fe200078e0209 */
[C---:B------:R-:W-:Y:S01]  /*2f70*/  LOP3.LUT R10, R82.reuse, 0xb8, RZ, 0xfc, !PT ;  /* 0x000000b8520a7812 */ /* 0x040fe200078efcff */
[C---:B------:R-:W-:Y:S02]  /*2f80*/  IMAD R7, R3.reuse, R8, R7 ;  /* 0x0000000803077224 */ /* 0x040fe400078e0207 */
[C---:B------:R-:W-:Y:S01]  /*2f90*/  IMAD R22, R3.reuse, R11, R22 ;  /* 0x0000000b03167224 */ /* 0x040fe200078e0216 */
[----:B------:R-:W-:Y:S01]  /*2fa0*/  LOP3.LUT R11, R82, 0xb6, RZ, 0xfc, !PT ;  /* 0x000000b6520b7812 */ /* 0x000fe200078efcff */
[----:B------:R-:W-:Y:S01]  /*2fb0*/  IMAD R0, R3, R6, R0 ;  /* 0x0000000603007224 */ /* 0x000fe200078e0200 */
[----:B------:R0:W-:Y:S01]  /*2fc0*/  STL [R1+0x5c4], R9 ;  /* 0x0005c40901007387 */ /* 0x0001e20000100800 */
[----:B------:R-:W-:Y:S01]  /*2fd0*/  VIADD R8, R4, 0xbe ;  /* 0x000000be04087836 */ /* 0x000fe20000000000 */
[----:B------:R-:W-:-:S02]  /*2fe0*/  IABS R23, R10 ;  /* 0x0000000a00177213 */ /* 0x000fc40000000000 */
[----:B------:R1:W-:Y:S03]  /*2ff0*/  STL [R1+0x188], R7 ;  /* 0x0001880701007387 */ /* 0x0003e60000100800 */
[----:B------:R-:W-:Y:S01]  /*3000*/  IMAD.HI.U32 R13, R5, R23, RZ ;  /* 0x00000017050d7227 */ /* 0x000fe200078e00ff */
[----:B------:R2:W-:Y:S01]  /*3010*/  STL [R1+0x2a8], R0 ;  /* 0x0002a80001007387 */ /* 0x0005e20000100800 */
[C---:B0-----:R-:W-:Y:S02]  /*3020*/  LOP3.LUT R9, R82.reuse, 0xba, RZ, 0xfc, !PT ;  /* 0x000000ba52097812 */ /* 0x041fe400078efcff */
[----:B------:R-:W-:Y:S01]  /*3030*/  IMAD.MOV R13, RZ, RZ, -R13 ;  /* 0x000000ffff0d7224 */ /* 0x000fe200078e0a0d */
[----:B------:R0:W-:Y:S01]  /*3040*/  STL [R1+0xc08], R11 ;  /* 0x000c080b01007387 */ /* 0x0001e20000100800 */
[----:B-1----:R-:W-:Y:S02]  /*3050*/  LOP3.LUT R7, R82, 0xbc, RZ, 0xfc, !PT ;  /* 0x000000bc52077812 */ /* 0x002fe400078efcff */
[----:B------:R-:W-:Y:S01]  /*3060*/  IMAD R23, R3, R13, R23 ;  /* 0x0000000d03177224 */ /* 0x000fe200078e0217 */
[----:B------:R-:W-:Y:S01]  /*3070*/  STL [R1+0xc9c], R10 ;  /* 0x000c9c0a01007387 */ /* 0x000fe20000100800 */
[----:B--2---:R-:W-:-:S03]  /*3080*/  IABS R0, R8 ;  /* 0x0000000800007213 */ /* 0x004fc60000000000 */
[----:B------:R1:W-:Y:S01]  /*3090*/  STL [R1+0xcc4], R9 ;  /* 0x000cc40901007387 */ /* 0x0003e20000100800 */
[----:B0-----:R-:W-:Y:S01]  /*30a0*/  IABS R11, R11 ;  /* 0x0000000b000b7213 */ /* 0x001fe20000000000 */
[C---:B------:R-:W-:Y:S02]  /*30b0*/  IMAD.HI.U32 R6, R5.reuse, R0, RZ ;  /* 0x0000000005067227 */ /* 0x040fe400078e00ff */
[----:B------:R0:W-:Y:S02]  /*30c0*/  STL [R1+0xd28], R7 ;  /* 0x000d280701007387 */ /* 0x0001e40000100800 */
[----:B------:R-:W-:Y:S02]  /*30d0*/  IMAD.HI.U32 R12, R5, R11, RZ ;  /* 0x0000000b050c7227 */ /* 0x000fe400078e00ff */
[----:B------:R2:W-:Y:S01]  /*30e0*/  STL [R1+0xb78], R8 ;  /* 0x000b780801007387 */ /* 0x0005e20000100800 */
[----:B-1----:R-:W-:Y:S01]  /*30f0*/  IABS R9, R9 ;  /* 0x0000000900097213 */ /* 0x002fe20000000000 */
[----:B------:R-:W-:-:S02]  /*3100*/  IMAD.MOV R12, RZ, RZ, -R12 ;  /* 0x000000ffff0c7224 */ /* 0x000fc400078e0a0c */
        /* <DEDUP_REMOVED lines=11> */
[----:B------:R-:W-:Y:S01]  /*31c0*/  IMAD R0, R3, R6, R0 ;  /* 0x0000000603007224 */ /* 0x000fe200078e0200 */
[----:B------:R-:W-:-:S02]  /*31d0*/  LOP3.LUT R8, R82, 0xc4, RZ, 0xfc, !PT ;  /* 0x000000c452087812 */ /* 0x000fc400078efcff */
[----:B------:R1:W-:Y:S04]  /*31e0*/  STL [R1+0x1c8], R9 ;  /* 0x0001c80901007387 */ /* 0x0003e80000100800 */
[----:B------:R2:W-:Y:S01]  /*31f0*/  STL [R1+0x2ac], R7 ;  /* 0x0002ac0701007387 */ /* 0x0005e20000100800 */
[----:B0-----:R-:W-:-:S03]  /*3200*/  LOP3.LUT R11, R82, 0xc0, RZ, 0xfc, !PT ;  /* 0x000000c0520b7812 */ /* 0x001fc600078efcff */
[----:B------:R0:W-:Y:S01]  /*3210*/  STL [R1+0x590], R0 ;  /* 0x0005900001007387 */ /* 0x0001e20000100800 */
[----:B-1----:R-:W-:-:S03]  /*3220*/  LOP3.LUT R9, R82, 0xc6, RZ, 0xfc, !PT ;  /* 0x000000c652097812 */ /* 0x002fc600078efcff */
[----:B------:R-:W-:Y:S01]  /*3230*/  STL [R1+0xc00], R11 ;  /* 0x000c000b01007387 */ /* 0x000fe20000100800 */
[----:B------:R-:W-:Y:S02]  /*3240*/  IABS R20, R11 ;  /* 0x0000000b00147213 */ /* 0x000fe40000000000 */
[----:B--2---:R-:W-:Y:S01]  /*3250*/  LOP3.LUT R7, R82, 0xc8, RZ, 0xfc, !PT ;  /* 0x000000c852077812 */ /* 0x004fe200078efcff */
[----:B------:R1:W-:Y:S01]  /*3260*/  STL [R1+0xc1c], R10 ;  /* 0x000c1c0a01007387 */ /* 0x0003e20000100800 */
[----:B0-----:R-:W-:Y:S01]  /*3270*/  IABS R0, R9 ;  /* 0x0000000900007213 */ /* 0x001fe20000000000 */
[C---:B------:R-:W-:Y:S02]  /*3280*/  IMAD.HI.U32 R12, R5.reuse, R20, RZ ;  /* 0x00000014050c7227 */ /* 0x040fe400078e00ff */
[----:B------:R0:W-:Y:S01]  /*3290*/  STL [R1+0xcfc], R8 ;  /* 0x000cfc0801007387 */ /* 0x0001e20000100800 */
[----:B------:R-:W-:Y:S01]  /*32a0*/  IABS R21, R7 ;  /* 0x0000000700157213 */ /* 0x000fe20000000000 */
[----:B------:R-:W-:-:S02]  /*32b0*/  IMAD.HI.U32 R6, R5, R0, RZ ;  /* 0x0000000005067227 */ /* 0x000fc400078e00ff */
[----:B------:R2:W-:Y:S01]  /*32c0*/  STL [R1+0xd24], R9 ;  /* 0x000d240901007387 */ /* 0x0005e20000100800 */
[----:B-1----:R-:W-:Y:S01]  /*32d0*/  IABS R10, R10 ;  /* 0x0000000a000a7213 */ /* 0x002fe20000000000 */
[----:B------:R-:W-:Y:S02]  /*32e0*/  IMAD.MOV R12, RZ, RZ, -R12 ;  /* 0x000000ffff0c7224 */ /* 0x000fe400078e0a0c */
[----:B------:R1:W-:Y:S01]  /*32f0*/  STL [R1+0xd7c], R7 ;  /* 0x000d7c0701007387 */ /* 0x0003e20000100800 */
        /* <DEDUP_REMOVED lines=12> */
[----:B------:R-:W-:Y:S01]  /*33c0*/  LOP3.LUT R12, R82, 0xca, RZ, 0xfc, !PT ;  /* 0x000000ca520c7812 */ /* 0x000fe200078efcff */
[----:B-1----:R-:W-:Y:S01]  /*33d0*/  IMAD.HI.U32 R7, R5, R21, RZ ;  /* 0x0000001505077227 */ /* 0x002fe200078e00ff */
[----:B------:R1:W-:Y:S01]  /*33e0*/  STL [R1+0x2c4], R8 ;  /* 0x0002c40801007387 */ /* 0x0003e20000100800 */
[----:B------:R-:W-:-:S02]  /*33f0*/  IABS R18, R9 ;  /* 0x0000000900127213 */ /* 0x000fc40000000000 */
[----:B------:R-:W-:Y:S01]  /*3400*/  IMAD.MOV R7, RZ, RZ, -R7 ;  /* 0x000000ffff077224 */ /* 0x000fe200078e0a07 */
[----:B------:R2:W-:Y:S01]  /*3410*/  STL [R1+0x54c], R0 ;  /* 0x00054c0001007387 */ /* 0x0005e20000100800 */
[----:B------:R-:W-:Y:S01]  /*3420*/  VIADD R11, R4, 0xce ;  /* 0x000000ce040b7836 */ /* 0x000fe20000000000 */
[C---:B0-----:R-:W-:Y:S01]  /*3430*/  LOP3.LUT R10, R82.reuse, 0xcc, RZ, 0xfc, !PT ;  /* 0x000000cc520a7812 */ /* 0x041fe200078efcff */
[----:B------:R-:W-:Y:S01]  /*3440*/  IMAD R21, R3, R7, R21 ;  /* 0x0000000703157224 */ /* 0x000fe200078e0215 */
[----:B------:R0:W-:Y:S01]  /*3450*/  STL [R1+0xc34], R12 ;  /* 0x000c340c01007387 */ /* 0x0001e20000100800 */
[----:B-1----:R-:W-:-:S03]  /*3460*/  LOP3.LUT R8, R82, 0xd2, RZ, 0xfc, !PT ;  /* 0x000000d252087812 */ /* 0x002fc600078efcff */
[----:B------:R1:W-:Y:S01]  /*3470*/  STL [R1+0xc60], R10 ;  /* 0x000c600a01007387 */ /* 0x0003e20000100800 */
[----:B------:R-:W-:Y:S02]  /*3480*/  IABS R7, R11 ;  /* 0x0000000b00077213 */ /* 0x000fe40000000000 */
[----:B--2---:R-:W-:Y:S01]  /*3490*/  IABS R0, R8 ;  /* 0x0000000800007213 */ /* 0x004fe20000000000 */
[----:B------:R2:W-:Y:S01]  /*34a0*/  STL [R1+0xb60], R11 ;  /* 0x000b600b01007387 */ /* 0x0005e20000100800 */
[----:B0-----:R-:W-:-:S03]  /*34b0*/  IABS R12, R12 ;  /* 0x0000000c000c7213 */ /* 0x001fc60000000000 */
[----:B------:R-:W-:Y:S01]  /*34c0*/  STL [R1+0xcc0], R9 ;  /* 0x000cc00901007387 */ /* 0x000fe20000100800 */
[C---:B------:R-:W-:Y:S01]  /*34d0*/  IMAD.HI.U32 R6, R5.reuse, R0, RZ ;  /* 0x0000000005067227 */ /* 0x040fe200078e00ff */
[----:B-1----:R-:W-:Y:S02]  /*34e0*/  IABS R10, R10 ;  /* 0x0000000a000a7213 */ /* 0x002fe40000000000 */
[----:B------:R0:W-:Y:S01]  /*34f0*/  STL [R1+0xd3c], R8 ;  /* 0x000d3c0801007387 */ /* 0x0001e20000100800 */
[----:B------:R-:W-:-:S04]  /*3500*/  IMAD.HI.U32 R13, R5, R12, RZ ;  /* 0x0000000c050d7227 */ /* 0x000fc800078e00ff */
[----:B--2---:R-:W-:-:S04]  /*3510*/  IMAD.HI.U32 R11, R5, R10, RZ ;  /* 0x0000000a050b7227 */ /* 0x004fc800078e00ff */
[----:B------:R-:W-:Y:S02]  /*3520*/  IMAD.MOV R13, RZ, RZ, -R13 ;  /* 0x000000ffff0d7224 */ /* 0x000fe400078e0a0d */
[----:B0-----:R-:W-:-:S04]  /*3530*/  IMAD.HI.U32 R8, R5, R7, RZ ;  /* 0x0000000705087227 */ /* 0x001fc800078e00ff */
[----:B------:R-:W-:Y:S02]  /*3540*/  IMAD.MOV R11, RZ, RZ, -R11 ;  /* 0x000000ffff0b7224 */ /* 0x000fe400078e0a0b */
[----:B------:R-:W-:-:S04]  /*3550*/  IMAD.HI.U32 R9, R5, R18, RZ ;  /* 0x0000001205097227 */ /* 0x000fc800078e00ff */
[----:B------:R-:W-:Y:S02]  /*3560*/  IMAD.MOV R8, RZ, RZ, -R8 ;  /* 0x000000ffff087224 */ /* 0x000fe400078e0a08 */
[C---:B------:R-:W-:Y:S02]  /*3570*/  IMAD R12, R3.reuse, R13, R12 ;  /* 0x0000000d030c7224 */ /* 0x040fe400078e020c */
[C---:B------:R-:W-:Y:S01]  /*3580*/  IMAD R10, R3.reuse, R11, R10 ;  /* 0x0000000b030a7224 */ /* 0x040fe200078e020a */
[C---:B------:R-:W-:Y:S01]  /*3590*/  LOP3.LUT R11, R82.reuse, 0xd8, RZ, 0xfc, !PT ;  /* 0x000000d8520b7812 */ /* 0x040fe200078efcff */
[----:B------:R-:W-:Y:S01]  /*35a0*/  IMAD.MOV R6, RZ, RZ, -R6 ;  /* 0x000000ffff067224 */ /* 0x000fe200078e0a06 */
[----:B------:R-:W-:Y:S01]  /*35b0*/  STL [R1+0x1e8], R12 ;  /* 0x0001e80c01007387 */ /* 0x000fe20000100800 */
[----:B------:R-:W-:Y:S01]  /*35c0*/  IMAD.MOV R9, RZ, RZ, -R9 ;  /* 0x000000ffff097224 */ /* 0x000fe200078e0a09 */
[----:B------:R-:W-:Y:S01]  /*35d0*/  IABS R19, R11 ;  /* 0x0000000b00137213 */ /* 0x000fe20000000000 */
[C---:B------:R-:W-:Y:S01]  /*35e0*/  IMAD R7, R3.reuse, R8, R7 ;  /* 0x0000000803077224 */ /* 0x040fe200078e0207 */
[----:B------:R0:W-:Y:S01]  /*35f0*/  STL [R1+0x2c8], R10 ;  /* 0x0002c80a01007387 */ /* 0x0001e20000100800 */
[C---:B------:R-:W-:Y:S01]  /*3600*/  IMAD R0, R3.reuse, R6, R0 ;  /* 0x0000000603007224 */ /* 0x040fe200078e0200 */
[C---:B------:R-:W-:Y:S01]  /*3610*/  LOP3.LUT R8, R82.reuse, 0xdc, RZ, 0xfc, !PT ;  /* 0x000000dc52087812 */ /* 0x040fe200078efcff */
[----:B------:R-:W-:Y:S01]  /*3620*/  IMAD R18, R3, R9, R18 ;  /* 0x0000000903127224 */ /* 0x000fe200078e0212 */
[----:B------:R-:W-:Y:S01]  /*3630*/  LOP3.LUT R9, R82, 0xd6, RZ, 0xfc, !PT ;  /* 0x000000d652097812 */ /* 0x000fe200078efcff */
[----:B------:R1:W-:Y:S01]  /*3640*/  STL [R1+0x4f0], R7 ;  /* 0x0004f00701007387 */ /* 0x0003e20000100800 */
[----:B------:R-:W-:-:S03]  /*3650*/  IMAD.HI.U32 R13, R5, R19, RZ ;  /* 0x00000013050d7227 */ /* 0x000fc600078e00ff */
[----:B------:R2:W-:Y:S01]  /*3660*/  STL [R1+0x1f0], R0 ;  /* 0x0001f00001007387 */ /* 0x0005e20000100800 */
[C---:B0-----:R-:W-:Y:S01]  /*3670*/  LOP3.LUT R10, R82.reuse, 0xd4, RZ, 0xfc, !PT ;  /* 0x000000d4520a7812 */ /* 0x041fe200078efcff */
[----:B------:R-:W-:Y:S01]  /*3680*/  IMAD.MOV R13, RZ, RZ, -R13 ;  /* 0x000000ffff0d7224 */ /* 0x000fe200078e0a0d */
[----:B-1----:R-:W-:-:S03]  /*3690*/  LOP3.LUT R7, R82, 0xda, RZ, 0xfc, !PT ;  /* 0x000000da52077812 */ /* 0x002fc600078efcff */
[----:B------:R0:W-:Y:S01]  /*36a0*/  STL [R1+0xc2c], R10 ;  /* 0x000c2c0a01007387 */ /* 0x0001e20000100800 */
[----:B------:R-:W-:Y:S01]  /*36b0*/  IMAD R19, R3, R13, R19 ;  /* 0x0000000d03137224 */ /* 0x000fe200078e0213 */
[----:B--2---:R-:W-:Y:S02]  /*36c0*/  IABS R0, R8 ;  /* 0x0000000800007213 */ /* 0x004fe40000000000 */
[----:B------:R1:W-:Y:S04]  /*36d0*/  STL [R1+0xc7c], R9 ;  /* 0x000c7c0901007387 */ /* 0x0003e80000100800 */
[----:B------:R2:W-:Y:S01]  /*36e0*/  STL [R1+0xcbc], R11 ;  /* 0x000cbc0b01007387 */ /* 0x0005e20000100800 */
[----:B------:R-:W-:Y:S01]  /*36f0*/  IMAD.HI.U32 R6, R5, R0, RZ ;  /* 0x0000000005067227 */ /* 0x000fe200078e00ff */
[----:B0-----:R-:W-:-:S02]  /*3700*/  IABS R10, R10 ;  /* 0x0000000a000a7213 */ /* 0x001fc40000000000 */
[----:B------:R0:W-:Y:S01]  /*3710*/  STL [R1+0xd20], R7 ;  /* 0x000d200701007387 */ /* 0x0001e20000100800 */
[----:B------:R-:W-:Y:S01]  /*3720*/  IMAD.MOV R6, RZ, RZ, -R6 ;  /* 0x000000ffff067224 */ /* 0x000fe200078e0a06 */
[----:B-1----:R-:W-:Y:S02]  /*3730*/  IABS R9, R9 ;  /* 0x0000000900097213 */ /* 0x002fe40000000000 */
[----:B------:R1:W-:Y:S01]  /*3740*/  STL [R1+0xd90], R8 ;  /* 0x000d900801007387 */ /* 0x0003e20000100800 */
[----:B------:R-:W-:Y:S02]  /*3750*/  IMAD R0, R3, R6, R0 ;  /* 0x0000000603007224 */ /* 0x000fe400078e0200 */
[----:B--2---:R-:W-:Y:S01]  /*3760*/  IMAD.HI.U32 R11, R5, R10, RZ ;  /* 0x0000000a050b7227 */ /* 0x004fe200078e00ff */
[----:B0-----:R-:W-:-:S03]  /*3770*/  IABS R7, R7 ;  /* 0x0000000700077213 */ /* 0x001fc60000000000 */
[----:B------:R-:W-:-:S04]  /*3780*/  IMAD.HI.U32 R12, R5, R9, RZ ;  /* 0x00000009050c7227 */ /* 0x000fc800078e00ff */
[----:B-1----:R-:W-:-:S04]  /*3790*/  IMAD.HI.U32 R8, R5, R7, RZ ;  /* 0x0000000705087227 */ /* 0x002fc800078e00ff */
[----:B------:R-:W-:Y:S02]  /*37a0*/  IMAD.MOV R11, RZ, RZ, -R11 ;  /* 0x000000ffff0b7224 */ /* 0x000fe400078e0a0b */
[----:B------:R-:W-:Y:S02]  /*37b0*/  IMAD.MOV R12, RZ, RZ, -R12 ;  /* 0x000000ffff0c7224 */ /* 0x000fe400078e0a0c */
[----:B------:R-:W-:Y:S02]  /*37c0*/  IMAD.MOV R8, RZ, RZ, -R8 ;  /* 0x000000ffff087224 */ /* 0x000fe400078e0a08 */
[C---:B------:R-:W-:Y:S02]  /*37d0*/  IMAD R10, R3.reuse, R11, R10 ;  /* 0x0000000b030a7224 */ /* 0x040fe400078e020a */
[C---:B------:R-:W-:Y:S02]  /*37e0*/  IMAD R9, R3.reuse, R12, R9 ;  /* 0x0000000c03097224 */ /* 0x040fe400078e0209 */
[----:B------:R-:W-:Y:S01]  /*37f0*/  IMAD R7, R3, R8, R7 ;  /* 0x0000000803077224 */ /* 0x000fe200078e0207 */
[----:B------:R0:W-:Y:S01]  /*3800*/  STL [R1+0x2e0], R10 ;  /* 0x0002e00a01007387 */ /* 0x0001e20000100800 */
[----:B------:R-:W-:Y:S01]  /*3810*/  VIADD R11, R4, 0xde ;  /* 0x000000de040b7836 */ /* 0x000fe20000000000 */
[----:B------:R-:W-:-:S02]  /*3820*/  LOP3.LUT R8, R82, 0xe4, RZ, 0xfc, !PT ;  /* 0x000000e452087812 */ /* 0x000fc400078efcff */
[----:B------:R1:W-:Y:S04]  /*3830*/  STL [R1+0x4ec], R9 ;  /* 0x0004ec0901007387 */ /* 0x0003e80000100800 */
[----:B------:R2:W-:Y:S01]  /*3840*/  STL [R1+0x1f4], R7 ;  /* 0x0001f40701007387 */ /* 0x0005e20000100800 */
[----:B0-----:R-:W-:-:S03]  /*3850*/  LOP3.LUT R10, R82, 0xe0, RZ, 0xfc, !PT ;  /* 0x000000e0520a7812 */ /* 0x001fc600078efcff */
[----:B------:R0:W-:Y:S01]  /*3860*/  STL [R1+0x2fc], R0 ;  /* 0x0002fc0001007387 */ /* 0x0001e20000100800 */
[----:B-1----:R-:W-:-:S03]  /*3870*/  LOP3.LUT R9, R82, 0xe2, RZ, 0xfc, !PT ;  /* 0x000000e252097812 */ /* 0x002fc600078efcff */
[----:B------:R1:W-:Y:S01]  /*3880*/  STL [R1+0xb58], R11 ;  /* 0x000b580b01007387 */ /* 0x0003e20000100800 */
[----:B------:R-:W-:Y:S02]  /*3890*/  IABS R16, R10 ;  /* 0x0000000a00107213 */ /* 0x000fe40000000000 */
[----:B--2---:R-:W-:Y:S01]  /*38a0*/  LOP3.LUT R7, R82, 0xe6, RZ, 0xfc, !PT ;  /* 0x000000e652077812 */ /* 0x004fe200078efcff */
[----:B------:R-:W-:Y:S01]  /*38b0*/  STL [R1+0xbfc], R10 ;  /* 0x000bfc0a01007387 */ /* 0x000fe20000100800 */
[----:B0-----:R-:W-:Y:S01]  /*38c0*/  IABS R0, R8 ;  /* 0x0000000800007213 */ /* 0x001fe20000000000 */
[----:B------:R-:W-:Y:S02]  /*38d0*/  IMAD.HI.U32 R13, R5, R16, RZ ;  /* 0x00000010050d7227 */ /* 0x000fe400078e00ff */
[----:B------:R0:W-:Y:S01]  /*38e0*/  STL [R1+0xcb8], R9 ;  /* 0x000cb80901007387 */ /* 0x0001e20000100800 */
[----:B------:R-:W-:Y:S02]  /*38f0*/  IABS R6, R7 ;  /* 0x0000000700067213 */ /* 0x000fe40000000000 */
[----:B-1----:R-:W-:Y:S01]  /*3900*/  IABS R11, R11 ;  /* 0x0000000b000b7213 */ /* 0x002fe20000000000 */
[----:B------:R1:W-:Y:S01]  /*3910*/  STL [R1+0xd8c], R8 ;  /* 0x000d8c0801007387 */ /* 0x0003e20000100800 */
[----:B------:R-:W-:-:S03]  /*3920*/  IMAD.MOV R13, RZ, RZ, -R13 ;  /* 0x000000ffff0d7224 */ /* 0x000fc600078e0a0d */
[C---:B------:R-:W-:Y:S01]  /*3930*/  IMAD.HI.U32 R12, R5.reuse, R11, RZ ;  /* 0x0000000b050c7227 */ /* 0x040fe200078e00ff */
[----:B------:R2:W-:Y:S01]  /*3940*/  STL [R1+0xdcc], R7 ;  /* 0x000dcc0701007387 */ /* 0x0005e20000100800 */
[----:B0-----:R-:W-:Y:S02]  /*3950*/  IABS R9, R9 ;  /* 0x0000000900097213 */ /* 0x001fe40000000000 */
[----:B------:R-:W-:Y:S02]  /*3960*/  IMAD.MOV R12, RZ, RZ, -R12 ;  /* 0x000000ffff0c7224 */ /* 0x000fe400078e0a0c */
[----:B-1----:R-:W-:-:S04]  /*3970*/  IMAD.HI.U32 R8, R5, R6, RZ ;  /* 0x0000000605087227 */ /* 0x002fc800078e00ff */
[----:B------:R-:W-:-:S04]  /*3980*/  IMAD.HI.U32 R10, R5, R9, RZ ;  /* 0x00000009050a7227 */ /* 0x000fc800078e00ff */
[----:B--2---:R-:W-:-:S04]  /*3990*/  IMAD.HI.U32 R7, R5, R0, RZ ;  /* 0x0000000005077227 */ /* 0x004fc800078e00ff */
[----:B------:R-:W-:Y:S02]  /*39a0*/  IMAD.MOV R10, RZ, RZ, -R10 ;  /* 0x000000ffff0a7224 */ /* 0x000fe400078e0a0a */
[----:B------:R-:W-:Y:S02]  /*39b0*/  IMAD.MOV R7, RZ, RZ, -R7 ;  /* 0x000000ffff077224 */ /* 0x000fe400078e0a07 */
[----:B------:R-:W-:Y:S02]  /*39c0*/  IMAD.MOV R8, RZ, RZ, -R8 ;  /* 0x000000ffff087224 */ /* 0x000fe400078e0a08 */
[C---:B------:R-:W-:Y:S02]  /*39d0*/  IMAD R11, R3.reuse, R12, R11 ;  /* 0x0000000c030b7224 */ /* 0x040fe400078e020b */
[C---:B------:R-:W-:Y:S01]  /*39e0*/  IMAD R9, R3.reuse, R10, R9 ;  /* 0x0000000a03097224 */ /* 0x040fe200078e0209 */
[----:B------:R-:W-:Y:S01]  /*39f0*/  LOP3.LUT R10, R82, 0xea, RZ, 0xfc, !PT ;  /* 0x000000ea520a7812 */ /* 0x000fe200078efcff */
[C---:B------:R-:W-:Y:S01]  /*3a00*/  IMAD R7, R3.reuse, R7, R0 ;  /* 0x0000000703077224 */ /* 0x040fe200078e0200 */
[----:B------:R0:W-:Y:S01]  /*3a10*/  STL [R1+0x450], R11 ;  /* 0x0004500b01007387 */ /* 0x0001e20000100800 */
[----:B------:R-:W-:-:S02]  /*3a20*/  IMAD R0, R3, R8, R6 ;  /* 0x0000000803007224 */ /* 0x000fc400078e0206 */
[----:B------:R-:W-:Y:S01]  /*3a30*/  IMAD R16, R3, R13, R16 ;  /* 0x0000000d03107224 */ /* 0x000fe200078e0210 */
[----:B------:R1:W-:Y:S04]  /*3a40*/  STL [R1+0x204], R9 ;  /* 0x0002040901007387 */ /* 0x0003e80000100800 */
[----:B------:R2:W-:Y:S01]  /*3a50*/  STL [R1+0x300], R7 ;  /* 0x0003000701007387 */ /* 0x0005e20000100800 */
[----:B0-----:R-:W-:-:S03]  /*3a60*/  LOP3.LUT R11, R82, 0xe8, RZ, 0xfc, !PT ;  /* 0x000000e8520b7812 */ /* 0x001fc600078efcff */
[----:B------:R0:W-:Y:S01]  /*3a70*/  STL [R1+0x48c], R0 ;  /* 0x00048c0001007387 */ /* 0x0001e20000100800 */
[----:B-1----:R-:W-:Y:S01]  /*3a80*/  VIADD R9, R4, 0xee ;  /* 0x000000ee04097836 */ /* 0x002fe20000000000 */
[----:B------:R-:W-:Y:S02]  /*3a90*/  IABS R17, R11 ;  /* 0x0000000b00117213 */ /* 0x000fe40000000000 */
[----:B------:R-:W-:Y:S01]  /*3aa0*/  STL [R1+0xc98], R11 ;  /* 0x000c980b01007387 */ /* 0x000fe20000100800 */
[----:B--2---:R-:W-:-:S03]  /*3ab0*/  LOP3.LUT R7, R82, 0xf0, RZ, 0xfc, !PT ;  /* 0x000000f052077812 */ /* 0x004fc600078efcff */
[----:B------:R1:W-:Y:S01]  /*3ac0*/  STL [R1+0xcb4], R10 ;  /* 0x000cb40a01007387 */ /* 0x0003e20000100800 */
[----:B------:R-:W-:Y:S01]  /*3ad0*/  IABS R6, R9 ;  /* 0x0000000900067213 */ /* 0x000fe20000000000 */
[C---:B------:R-:W-:Y:S01]  /*3ae0*/  IMAD.HI.U32 R12, R5.reuse, R17, RZ ;  /* 0x00000011050c7227 */ /* 0x040fe200078e00ff */
[----:B0-----:R-:W-:Y:S02]  /*3af0*/  LOP3.LUT R0, R82, 0xec, RZ, 0xfc, !PT ;  /* 0x000000ec52007812 */ /* 0x001fe400078efcff */
[----:B------:R-:W-:Y:S01]  /*3b00*/  IABS R14, R7 ;  /* 0x00000007000e7213 */ /* 0x000fe20000000000 */
[----:B------:R-:W-:Y:S02]  /*3b10*/  IMAD.HI.U32 R8, R5, R6, RZ ;  /* 0x0000000605087227 */ /* 0x000fe400078e00ff */
[----:B------:R0:W-:Y:S01]  /*3b20*/  STL [R1+0xd1c], R0 ;  /* 0x000d1c0001007387 */ /* 0x0001e20000100800 */
[----:B-1----:R-:W-:Y:S01]  /*3b30*/  IABS R10, R10 ;  /* 0x0000000a000a7213 */ /* 0x002fe20000000000 */
[----:B------:R-:W-:-:S02]  /*3b40*/  IMAD.MOV R8, RZ, RZ, -R8 ;  /* 0x000000ffff087224 */ /* 0x000fc400078e0a08 */
[----:B------:R1:W-:Y:S01]  /*3b50*/  STL [R1+0xb54], R9 ;  /* 0x000b540901007387 */ /* 0x0003e20000100800 */
[----:B------:R-:W-:Y:S02]  /*3b60*/  IMAD.MOV R12, RZ, RZ, -R12 ;  /* 0x000000ffff0c7224 */ /* 0x000fe400078e0a0c */
[----:B------:R-:W-:Y:S01]  /*3b70*/  IMAD.HI.U32 R11, R5, R10, RZ ;  /* 0x0000000a050b7227 */ /* 0x000fe200078e00ff */
[----:B------:R2:W-:Y:S01]  /*3b80*/  STL [R1+0xda8], R7 ;  /* 0x000da80701007387 */ /* 0x0005e20000100800 */
[----:B0-----:R-:W-:Y:S02]  /*3b90*/  IABS R0, R0 ;  /* 0x0000000000007213 */ /* 0x001fe40000000000 */
[----:B------:R-:W-:Y:S02]  /*3ba0*/  IMAD.MOV R11, RZ, RZ, -R11 ;  /* 0x000000ffff0b7224 */ /* 0x000fe400078e0a0b */
[C---:B------:R-:W-:Y:S01]  /*3bb0*/  IMAD R17, R3.reuse, R12, R17 ;  /* 0x0000000c03117224 */ /* 0x040fe200078e0211 */
[C---:B------:R-:W-:Y:S01]  /*3bc0*/  LOP3.LUT R12, R82.reuse, 0xf2, RZ, 0xfc, !PT ;  /* 0x000000f2520c7812 */ /* 0x040fe200078efcff */
[----:B------:R-:W-:Y:S01]  /*3bd0*/  IMAD R10, R3, R11, R10 ;  /* 0x0000000b030a7224 */ /* 0x000fe200078e020a */
[----:B------:R-:W-:Y:S01]  /*3be0*/  LOP3.LUT R11, R82, 0xf6, RZ, 0xfc, !PT ;  /* 0x000000f6520b7812 */ /* 0x000fe200078efcff */
[----:B-1----:R-:W-:-:S03]  /*3bf0*/  IMAD.HI.U32 R9, R5, R14, RZ ;  /* 0x0000000e05097227 */ /* 0x002fc600078e00ff */
[----:B------:R0:W-:Y:S01]  /*3c00*/  STL [R1+0x224], R10 ;  /* 0x0002240a01007387 */ /* 0x0001e20000100800 */
[----:B--2---:R-:W-:-:S04]  /*3c10*/  IMAD.HI.U32 R7, R5, R0, RZ ;  /* 0x0000000005077227 */ /* 0x004fc800078e00ff */
[----:B------:R-:W-:Y:S02]  /*3c20*/  IMAD.MOV R7, RZ, RZ, -R7 ;  /* 0x000000ffff077224 */ /* 0x000fe400078e0a07 */
[----:B------:R-:W-:Y:S02]  /*3c30*/  IMAD.MOV R9, RZ, RZ, -R9 ;  /* 0x000000ffff097224 */ /* 0x000fe400078e0a09 */
[C---:B------:R-:W-:Y:S01]  /*3c40*/  IMAD R7, R3.reuse, R7, R0 ;  /* 0x0000000703077224 */ /* 0x040fe200078e0200 */
[----:B0-----:R-:W-:Y:S01]  /*3c50*/  LOP3.LUT R10, R82, 0xf8, RZ, 0xfc, !PT ;  /* 0x000000f8520a7812 */ /* 0x001fe200078efcff */
[C---:B------:R-:W-:Y:S01]  /*3c60*/  IMAD R0, R3.reuse, R8, R6 ;  /* 0x0000000803007224 */ /* 0x040fe200078e0206 */
[----:B------:R-:W-:Y:S01]  /*3c70*/  IABS R8, R11 ;  /* 0x0000000b00087213 */ /* 0x000fe20000000000 */
[----:B------:R-:W-:Y:S01]  /*3c80*/  IMAD R14, R3, R9, R14 ;  /* 0x00000009030e7224 */ /* 0x000fe200078e020e */
[----:B------:R0:W-:Y:S01]  /*3c90*/  STL [R1+0x32c], R7 ;  /* 0x00032c0701007387 */ /* 0x0001e20000100800 */
[----:B------:R-:W-:-:S03]  /*3ca0*/  IABS R15, R10 ;  /* 0x0000000a000f7213 */ /* 0x000fc60000000000 */
[----:B------:R1:W-:Y:S04]  /*3cb0*/  STL [R1+0x430], R0 ;  /* 0x0004300001007387 */ /* 0x0003e80000100800 */
[----:B------:R2:W-:Y:S01]  /*3cc0*/  STL [R1+0xc18], R12 ;  /* 0x000c180c01007387 */ /* 0x0005e20000100800 */
[C---:B0-----:R-:W-:Y:S02]  /*3cd0*/  LOP3.LUT R7, R82.reuse, 0xf4, RZ, 0xfc, !PT ;  /* 0x000000f452077812 */ /* 0x041fe400078efcff */
[----:B-1----:R-:W-:-:S03]  /*3ce0*/  LOP3.LUT R0, R82, 0xfa, RZ, 0xfc, !PT ;  /* 0x000000fa52007812 */ /* 0x002fc600078efcff */
[----:B------:R0:W-:Y:S01]  /*3cf0*/  STL [R1+0xcec], R7 ;  /* 0x000cec0701007387 */ /* 0x0001e20000100800 */
[----:B--2---:R-:W-:-:S03]  /*3d00*/  IABS R12, R12 ;  /* 0x0000000c000c7213 */ /* 0x004fc60000000000 */
[----:B------:R-:W-:Y:S04]  /*3d10*/  STL [R1+0xd5c], R11 ;  /* 0x000d5c0b01007387 */ /* 0x000fe80000100800 */
[----:B------:R1:W-:Y:S01]  /*3d20*/  STL [R1+0xd78], R10 ;  /* 0x000d780a01007387 */ /* 0x0003e20000100800 */
[C---:B------:R-:W-:Y:S01]  /*3d30*/  IMAD.HI.U32 R13, R5.reuse, R12, RZ ;  /* 0x0000000c050d7227 */ /* 0x040fe200078e00ff */
[----:B0-----:R-:W-:Y:S02]  /*3d40*/  IABS R7, R7 ;  /* 0x0000000700077213 */ /* 0x001fe40000000000 */
[----:B------:R0:W-:Y:S01]  /*3d50*/  STL [R1+0xdc8], R0 ;  /* 0x000dc80001007387 */ /* 0x0001e20000100800 */
[----:B------:R-:W-:Y:S02]  /*3d60*/  IMAD.MOV R13, RZ, RZ, -R13 ;  /* 0x000000ffff0d7224 */ /* 0x000fe400078e0a0d */
[----:B------:R-:W-:-:S04]  /*3d70*/  IMAD.HI.U32 R9, R5, R7, RZ ;  /* 0x0000000705097227 */ /* 0x000fc800078e00ff */
[----:B-1----:R-:W-:Y:S01]  /*3d80*/  IMAD.HI.U32 R10, R5, R8, RZ ;  /* 0x00000008050a7227 */ /* 0x002fe200078e00ff */
[----:B0-----:R-:W-:-:S03]  /*3d90*/  IABS R0, R0 ;  /* 0x0000000000007213 */ /* 0x001fc60000000000 */
[----:B------:R-:W-:Y:S02]  /*3da0*/  IMAD.MOV R9, RZ, RZ, -R9 ;  /* 0x000000ffff097224 */ /* 0x000fe400078e0a09 */
[----:B------:R-:W-:-:S04]  /*3db0*/  IMAD.HI.U32 R11, R5, R15, RZ ;  /* 0x0000000f050b7227 */ /* 0x000fc800078e00ff */
[----:B------:R-:W-:-:S04]  /*3dc0*/  IMAD.HI.U32 R6, R5, R0, RZ ;  /* 0x0000000005067227 */ /* 0x000fc800078e00ff */
[----:B------:R-:W-:Y:S02]  /*3dd0*/  IMAD.MOV R10, RZ, RZ, -R10 ;  /* 0x000000ffff0a7224 */ /* 0x000fe400078e0a0a */
[----:B------:R-:W-:Y:S02]  /*3de0*/  IMAD.MOV R6, RZ, RZ, -R6 ;  /* 0x000000ffff067224 */ /* 0x000fe400078e0a06 */
[C---:B------:R-:W-:Y:S02]  /*3df0*/  IMAD R12, R3.reuse, R13, R12 ;  /* 0x0000000d030c7224 */ /* 0x040fe400078e020c */
[C---:B------:R-:W-:Y:S02]  /*3e00*/  IMAD R9, R3.reuse, R9, R7 ;  /* 0x0000000903097224 */ /* 0x040fe400078e0207 */
[----:B------:R-:W-:Y:S01]  /*3e10*/  IMAD.MOV R11, RZ, RZ, -R11 ;  /* 0x000000ffff0b7224 */ /* 0x000fe200078e0a0b */
[----:B------:R-:W-:Y:S01]  /*3e20*/  STL [R1+0x244], R12 ;  /* 0x0002440c01007387 */ /* 0x000fe20000100800 */
[C---:B------:R-:W-:Y:S01]  /*3e30*/  IMAD R7, R3.reuse, R10, R8 ;  /* 0x0000000a03077224 */ /* 0x040fe200078e0208 */
[C---:B------:R-:W-:Y:S01]  /*3e40*/  LOP3.LUT R10, R82.reuse, 0xfc, RZ, 0xfc, !PT ;  /* 0x000000fc520a7812 */ /* 0x040fe200078efcff */
[C---:B------:R-:W-:Y:S01]  /*3e50*/  IMAD R0, R3.reuse, R6, R0 ;  /* 0x0000000603007224 */ /* 0x040fe200078e0200 */
[----:B------:R0:W-:Y:S01]  /*3e60*/  STL [R1+0x330], R9 ;  /* 0x0003300901007387 */ /* 0x0001e20000100800 */
[----:B------:R-:W-:Y:S01]  /*3e70*/  IMAD R15, R3, R11, R15 ;  /* 0x0000000b030f7224 */ /* 0x000fe200078e020f */
[----:B------:R-:W-:-:S02]  /*3e80*/  LOP3.LUT R11, R82, 0x100, RZ, 0xfc, !PT ;  /* 0x00000100520b7812 */ /* 0x000fc400078efcff */
[----:B------:R1:W-:Y:S01]  /*3e90*/  STL [R1+0x42c], R7 ;  /* 0x00042c0701007387 */ /* 0x0003e20000100800 */
[----:B------:R-:W-:Y:S02]  /*3ea0*/  LOP3.LUT R8, R82, 0x104, RZ, 0xfc, !PT ;  /* 0x0000010452087812 */ /* 0x000fe400078efcff */
[----:B------:R-:W-:Y:S01]  /*3eb0*/  IABS R13, R11 ;  /* 0x0000000b000d7213 */ /* 0x000fe20000000000 */
[----:B------:R2:W-:Y:S01]  /*3ec0*/  STL [R1+0x248], R0 ;  /* 0x0002480001007387 */ /* 0x0005e20000100800 */
[----:B0-----:R-:W-:-:S03]  /*3ed0*/  VIADD R9, R4, 0xfe ;  /* 0x000000fe04097836 */ /* 0x001fc60000000000 */
[----:B------:R0:W-:Y:S01]  /*3ee0*/  STL [R1+0xc94], R10 ;  /* 0x000c940a01007387 */ /* 0x0001e20000100800 */
[----:B------:R-:W-:Y:S01]  /*3ef0*/  IMAD.HI.U32 R75, R5, R13, RZ ;  /* 0x0000000d054b7227 */ /* 0x000fe200078e00ff */
[----:B-1----:R-:W-:Y:S02]  /*3f00*/  LOP3.LUT R7, R82, 0x102, RZ, 0xfc, !PT ;  /* 0x0000010252077812 */ /* 0x002fe400078efcff */
[----:B------:R1:W-:Y:S01]  /*3f10*/  STL [R1+0xb3c], R9 ;  /* 0x000b3c0901007387 */ /* 0x0003e20000100800 */
[----:B------:R-:W-:Y:S01]  /*3f20*/  IMAD.MOV R75, RZ, RZ, -R75 ;  /* 0x000000ffff4b7224 */ /* 0x000fe200078e0a4b */
[----:B--2---:R-:W-:Y:S02]  /*3f30*/  IABS R0, R8 ;  /* 0x0000000800007213 */ /* 0x004fe40000000000 */
[----:B------:R2:W-:Y:S01]  /*3f40*/  STL [R1+0xcb0], R11 ;  /* 0x000cb00b01007387 */ /* 0x0005e20000100800 */
[----:B------:R-:W-:Y:S01]  /*3f50*/  IMAD R13, R3, R75, R13 ;  /* 0x0000004b030d7224 */ /* 0x000fe200078e020d */
[----:B0-----:R-:W-:Y:S01]  /*3f60*/  IABS R10, R10 ;  /* 0x0000000a000a7213 */ /* 0x001fe20000000000 */
[----:B------:R-:W-:Y:S01]  /*3f70*/  IMAD.HI.U32 R6, R5, R0, RZ ;  /* 0x0000000005067227 */ /* 0x000fe200078e00ff */
[----:B------:R0:W-:Y:S01]  /*3f80*/  STL [R1+0xd18], R7 ;  /* 0x000d180701007387 */ /* 0x0001e20000100800 */
[----:B-1----:R-:W-:-:S02]  /*3f90*/  IABS R9, R9 ;  /* 0x0000000900097213 */ /* 0x002fc40000000000 */
[----:B------:R-:W-:Y:S01]  /*3fa0*/  IMAD.MOV R6, RZ, RZ, -R6 ;  /* 0x000000ffff067224 */ /* 0x000fe200078e0a06 */
[----:B------:R1:W-:Y:S01]  /*3fb0*/  STL [R1+0xdd4], R8 ;  /* 0x000dd40801007387 */ /* 0x0003e20000100800 */
[----:B--2---:R-:W-:Y:S01]  /*3fc0*/  IMAD.HI.U32 R11, R5, R10, RZ ;  /* 0x0000000a050b7227 */ /* 0x004fe200078e00ff */
[----:B0-----:R-:W-:-:S03]  /*3fd0*/  IABS R7, R7 ;  /* 0x0000000700077213 */ /* 0x001fc60000000000 */
[----:B------:R-:W-:-:S04]  /*3fe0*/  IMAD.HI.U32 R12, R5, R9, RZ ;  /* 0x00000009050c7227 */ /* 0x000fc800078e00ff */
[----:B-1----:R-:W-:-:S04]  /*3ff0*/  IMAD.HI.U32 R8, R5, R7, RZ ;  /* 0x0000000705087227 */ /* 0x002fc800078e00ff */
[----:B------:R-:W-:Y:S02]  /*4000*/  IMAD.MOV R11, RZ, RZ, -R11 ;  /* 0x000000ffff0b7224 */ /* 0x000fe400078e0a0b */
[----:B------:R-:W-:Y:S02]  /*4010*/  IMAD.MOV R12, RZ, RZ, -R12 ;  /* 0x000000ffff0c7224 */ /* 0x000fe400078e0a0c */
[----:B------:R-:W-:Y:S02]  /*4020*/  IMAD.MOV R8, RZ, RZ, -R8 ;  /* 0x000000ffff087224 */ /* 0x000fe400078e0a08 */
[C---:B------:R-:W-:Y:S01]  /*4030*/  IMAD R10, R3.reuse, R11, R10 ;  /* 0x0000000b030a7224 */ /* 0x040fe200078e020a */
[C---:B------:R-:W-:Y:S01]  /*4040*/  LOP3.LUT R11, R82.reuse, 0x106, RZ, 0xfc, !PT ;  /* 0x00000106520b7812 */ /* 0x040fe200078efcff */
[C---:B------:R-:W-:Y:S02]  /*4050*/  IMAD R9, R3.reuse, R12, R9 ;  /* 0x0000000c03097224 */ /* 0x040fe400078e0209 */
[C---:B------:R-:W-:Y:S01]  /*4060*/  IMAD R7, R3.reuse, R8, R7 ;  /* 0x0000000803077224 */ /* 0x040fe200078e0207 */
[----:B------:R0:W-:Y:S01]  /*4070*/  STL [R1+0x350], R10 ;  /* 0x0003500a01007387 */ /* 0x0001e20000100800 */
[----:B------:R-:W-:Y:S01]  /*4080*/  IMAD R0, R3, R6, R0 ;  /* 0x0000000603007224 */ /* 0x000fe200078e0200 */
[----:B------:R-:W-:-:S02]  /*4090*/  LOP3.LUT R8, R82, 0x10c, RZ, 0xfc, !PT ;  /* 0x0000010c52087812 */ /* 0x000fc400078efcff */
[----:B------:R-:W-:Y:S02]  /*40a0*/  STL [R1+0xe0c], R13 ;  /* 0x000e0c0d01007387 */ /* 0x000fe40000100800 */
[----:B------:R-:W-:Y:S02]  /*40b0*/  IABS R6, R8 ;  /* 0x0000000800067213 */ /* 0x000fe40000000000 */
[----:B------:R1:W-:Y:S01]  /*40c0*/  STL [R1+0x470], R9 ;  /* 0x0004700901007387 */ /* 0x0003e20000100800 */
[----:B0-----:R-:W-:-:S03]  /*40d0*/  LOP3.LUT R10, R82, 0x108, RZ, 0xfc, !PT ;  /* 0x00000108520a7812 */ /* 0x001fc600078efcff */
[----:B------:R0:W-:Y:S01]  /*40e0*/  STL [R1+0x240], R7 ;  /* 0x0002400701007387 */ /* 0x0001e20000100800 */
[----:B------:R-:W-:-:S03]  /*40f0*/  IABS R12, R10 ;  /* 0x0000000a000c7213 */ /* 0x000fc60000000000 */
[----:B------:R2:W-:Y:S01]  /*4100*/  STL [R1+0x368], R0 ;  /* 0x0003680001007387 */ /* 0x0005e20000100800 */
[----:B-1----:R-:W-:Y:S01]  /*4110*/  LOP3.LUT R9, R82, 0x10a, RZ, 0xfc, !PT ;  /* 0x0000010a52097812 */ /* 0x002fe200078efcff */
[----:B------:R-:W-:Y:S02]  /*4120*/  IMAD.HI.U32 R76, R5, R12, RZ ;  /* 0x0000000c054c7227 */ /* 0x000fe400078e00ff */
[----:B------:R1:W-:Y:S02]  /*4130*/  STL [R1+0xc5c], R11 ;  /* 0x000c5c0b01007387 */ /* 0x0003e40000100800 */
[----:B0-----:R-:W-:Y:S02]  /*4140*/  VIADD R7, R4, 0x10e ;  /* 0x0000010e04077836 */ /* 0x001fe40000000000 */
[----:B------:R-:W-:Y:S01]  /*4150*/  STL [R1+0xcf8], R10 ;  /* 0x000cf80a01007387 */ /* 0x000fe20000100800 */
[----:B------:R-:W-:Y:S01]  /*4160*/  IMAD.MOV R76, RZ, RZ, -R76 ;  /* 0x000000ffff4c7224 */ /* 0x000fe200078e0a4c */
[----:B--2---:R-:W-:-:S02]  /*4170*/  IABS R0, R9 ;  /* 0x0000000900007213 */ /* 0x004fc40000000000 */
[----:B------:R0:W-:Y:S01]  /*4180*/  STL [R1+0xd14], R9 ;  /* 0x000d140901007387 */ /* 0x0001e20000100800 */
[----:B------:R-:W-:Y:S01]  /*4190*/  IMAD R12, R3, R76, R12 ;  /* 0x0000004c030c7224 */ /* 0x000fe200078e020c */
[----:B-1----:R-:W-:Y:S02]  /*41a0*/  IABS R11, R11 ;  /* 0x0000000b000b7213 */ /* 0x002fe40000000000 */
[----:B------:R1:W-:Y:S03]  /*41b0*/  STL [R1+0xd74], R8 ;  /* 0x000d740801007387 */ /* 0x0003e60000100800 */
[C---:B------:R-:W-:Y:S01]  /*41c0*/  IMAD.HI.U32 R75, R5.reuse, R11, RZ ;  /* 0x0000000b054b7227 */ /* 0x040fe200078e00ff */
[----:B------:R2:W-:Y:S03]  /*41d0*/  STL [R1+0xb34], R7 ;  /* 0x000b340701007387 */ /* 0x0005e60000100800 */
[C---:B0-----:R-:W-:Y:S01]  /*41e0*/  IMAD.HI.U32 R9, R5.reuse, R6, RZ ;  /* 0x0000000605097227 */ /* 0x041fe200078e00ff */
[----:B------:R-:W-:Y:S03]  /*41f0*/  STL [R1+0xe10], R12 ;  /* 0x000e100c01007387 */ /* 0x000fe60000100800 */
[----:B-1----:R-:W-:Y:S01]  /*4200*/  IMAD.HI.U32 R8, R5, R0, RZ ;  /* 0x0000000005087227 */ /* 0x002fe200078e00ff */
[----:B------:R-:W0:Y:S01]  /*4210*/  S2R R13, SR_TID.X ;  /* 0x00000000000d7919 */ /* 0x000e220000002100 */
[----:B--2---:R-:W-:-:S02]  /*4220*/  IABS R7, R7 ;  /* 0x0000000700077213 */ /* 0x004fc40000000000 */
[----:B------:R-:W-:Y:S02]  /*4230*/  IMAD.MOV R75, RZ, RZ, -R75 ;  /* 0x000000ffff4b7224 */ /* 0x000fe400078e0a4b */
[----:B------:R-:W-:Y:S02]  /*4240*/  IMAD.MOV R8, RZ, RZ, -R8 ;  /* 0x000000ffff087224 */ /* 0x000fe400078e0a08 */
[----:B------:R-:W-:-:S04]  /*4250*/  IMAD.HI.U32 R10, R5, R7, RZ ;  /* 0x00000007050a7227 */ /* 0x000fc800078e00ff */
[----:B------:R-:W-:Y:S02]  /*4260*/  IMAD.MOV R9, RZ, RZ, -R9 ;  /* 0x000000ffff097224 */ /* 0x000fe400078e0a09 */
[----:B------:R-:W-:Y:S02]  /*4270*/  IMAD.MOV R10, RZ, RZ, -R10 ;  /* 0x000000ffff0a7224 */ /* 0x000fe400078e0a0a */
[C---:B------:R-:W-:Y:S02]  /*4280*/  IMAD R11, R3.reuse, R75, R11 ;  /* 0x0000004b030b7224 */ /* 0x040fe400078e020b */
[C---:B------:R-:W-:Y:S02]  /*4290*/  IMAD R8, R3.reuse, R8, R0 ;  /* 0x0000000803087224 */ /* 0x040fe400078e0200 */
[C---:B------:R-:W-:Y:S01]  /*42a0*/  IMAD R0, R3.reuse, R9, R6 ;  /* 0x0000000903007224 */ /* 0x040fe200078e0206 */
[----:B------:R1:W-:Y:S01]  /*42b0*/  STL [R1+0x46c], R11 ;  /* 0x00046c0b01007387 */ /* 0x0003e20000100800 */
[----:B------:R-:W-:Y:S01]  /*42c0*/  IMAD R6, R3, R10, R7 ;  /* 0x0000000a03067224 */ /* 0x000fe200078e0207 */
[----:B------:R-:W-:-:S02]  /*42d0*/  LOP3.LUT R9, R82, 0x116, RZ, 0xfc, !PT ;  /* 0x0000011652097812 */ /* 0x000fc400078efcff */
[----:B------:R2:W-:Y:S02]  /*42e0*/  STL [R1+0x22c], R8 ;  /* 0x00022c0801007387 */ /* 0x0005e40000100800 */
[----:B------:R-:W-:Y:S02]  /*42f0*/  IABS R7, R9 ;  /* 0x0000000900077213 */ /* 0x000fe40000000000 */
[----:B------:R3:W-:Y:S01]  /*4300*/  STL [R1+0x37c], R0 ;  /* 0x00037c0001007387 */ /* 0x0007e20000100800 */
[C---:B-1----:R-:W-:Y:S02]  /*4310*/  LOP3.LUT R11, R82.reuse, 0x110, RZ, 0xfc, !PT ;  /* 0x00000110520b7812 */ /* 0x042fe400078efcff */
[----:B------:R-:W-:Y:S01]  /*4320*/  IMAD.HI.U32 R75, R5, R7, RZ ;  /* 0x00000007054b7227 */ /* 0x000fe200078e00ff */
[----:B------:R1:W-:Y:S01]  /*4330*/  STL [R1+0x4b0], R6 ;  /* 0x0004b00601007387 */ /* 0x0003e20000100800 */
[C---:B--2---:R-:W-:Y:S02]  /*4340*/  LOP3.LUT R8, R82.reuse, 0x118, RZ, 0xfc, !PT ;  /* 0x0000011852087812 */ /* 0x044fe400078efcff */
[----:B------:R-:W-:Y:S01]  /*4350*/  IMAD.MOV R75, RZ, RZ, -R75 ;  /* 0x000000ffff4b7224 */ /* 0x000fe200078e0a4b */
[----:B------:R2:W-:Y:S01]  /*4360*/  STL [R1+0xc30], R11 ;  /* 0x000c300b01007387 */ /* 0x0005e20000100800 */
[----:B---3--:R-:W-:-:S02]  /*4370*/  LOP3.LUT R0, R82, 0x112, RZ, 0xfc, !PT ;  /* 0x0000011252007812 */ /* 0x008fc400078efcff */
[----:B------:R-:W-:Y:S02]  /*4380*/  IABS R10, R8 ;  /* 0x00000008000a7213 */ /* 0x000fe40000000000 */
[----:B-1----:R-:W-:Y:S01]  /*4390*/  LOP3.LUT R6, R82, 0x114, RZ, 0xfc, !PT ;  /* 0x0000011452067812 */ /* 0x002fe200078efcff */
[----:B------:R1:W-:Y:S02]  /*43a0*/  STL [R1+0xc78], R0 ;  /* 0x000c780001007387 */ /* 0x0003e40000100800 */
[C---:B------:R-:W-:Y:S01]  /*43b0*/  IMAD.HI.U32 R76, R5.reuse, R10, RZ ;  /* 0x0000000a054c7227 */ /* 0x040fe200078e00ff */
[----:B--2---:R-:W-:Y:S01]  /*43c0*/  IABS R11, R11 ;  /* 0x0000000b000b7213 */ /* 0x004fe20000000000 */
[----:B------:R2:W-:Y:S02]  /*43d0*/  STL [R1+0xd48], R6 ;  /* 0x000d480601007387 */ /* 0x0005e40000100800 */
[----:B------:R-:W-:Y:S02]  /*43e0*/  IMAD.MOV R76, RZ, RZ, -R76 ;  /* 0x000000ffff4c7224 */ /* 0x000fe400078e0a4c */
[----:B------:R3:W-:Y:S01]  /*43f0*/  STL [R1+0xda4], R9 ;  /* 0x000da40901007387 */ /* 0x0007e20000100800 */
[----:B------:R-:W-:Y:S01]  /*4400*/  IMAD.HI.U32 R77, R5, R11, RZ ;  /* 0x0000000b054d7227 */ /* 0x000fe200078e00ff */
[----:B-1----:R-:W-:-:S02]  /*4410*/  IABS R0, R0 ;  /* 0x0000000000007213 */ /* 0x002fc40000000000 */
[----:B------:R1:W-:Y:S01]  /*4420*/  STL [R1+0xdc4], R8 ;  /* 0x000dc40801007387 */ /* 0x0003e20000100800 */
[----:B------:R-:W-:Y:S01]  /*4430*/  IMAD.MOV R77, RZ, RZ, -R77 ;  /* 0x000000ffff4d7224 */ /* 0x000fe200078e0a4d */
[----:B--2---:R-:W-:Y:S01]  /*4440*/  IABS R6, R6 ;  /* 0x0000000600067213 */ /* 0x004fe20000000000 */
[C---:B------:R-:W-:Y:S02]  /*4450*/  IMAD R10, R3.reuse, R76, R10 ;  /* 0x0000004c030a7224 */ /* 0x040fe400078e020a */
[----:B------:R-:W-:Y:S02]  /*4460*/  IMAD R11, R3, R77, R11 ;  /* 0x0000004d030b7224 */ /* 0x000fe400078e020b */
[----:B---3--:R-:W-:-:S03]  /*4470*/  IMAD.HI.U32 R9, R5, R6, RZ ;  /* 0x0000000605097227 */ /* 0x008fc600078e00ff */
[----:B------:R2:W-:Y:S01]  /*4480*/  STL [R1+0xe14], R11 ;  /* 0x000e140b01007387 */ /* 0x0005e20000100800 */
[----:B-1----:R-:W-:-:S04]  /*4490*/  IMAD.HI.U32 R8, R5, R0, RZ ;  /* 0x0000000005087227 */ /* 0x002fc800078e00ff */
[----:B------:R-:W-:Y:S02]  /*44a0*/  IMAD.MOV R8, RZ, RZ, -R8 ;  /* 0x000000ffff087224 */ /* 0x000fe400078e0a08 */
[----:B------:R-:W-:Y:S02]  /*44b0*/  IMAD.MOV R9, RZ, RZ, -R9 ;  /* 0x000000ffff097224 */ /* 0x000fe400078e0a09 */
[C---:B------:R-:W-:Y:S01]  /*44c0*/  IMAD R8, R3.reuse, R8, R0 ;  /* 0x0000000803087224 */ /* 0x040fe200078e0200 */
[C---:B--2---:R-:W-:Y:S01]  /*44d0*/  LOP3.LUT R11, R82.reuse, 0x11a, RZ, 0xfc, !PT ;  /* 0x0000011a520b7812 */ /* 0x044fe200078efcff */
[C---:B------:R-:W-:Y:S01]  /*44e0*/  IMAD R6, R3.reuse, R9, R6 ;  /* 0x0000000903067224 */ /* 0x040fe200078e0206 */
[----:B------:R-:W-:Y:S01]  /*44f0*/  LOP3.LUT R9, R82, 0x11c, RZ, 0xfc, !PT ;  /* 0x0000011c52097812 */ /* 0x000fe200078efcff */
[----:B------:R-:W-:Y:S01]  /*4500*/  IMAD R0, R3, R75, R7 ;  /* 0x0000004b03007224 */ /* 0x000fe200078e0207 */
[----:B------:R1:W-:Y:S01]  /*4510*/  STL [R1+0x228], R8 ;  /* 0x0002280801007387 */ /* 0x0003e20000100800 */
[----:B------:R-:W-:-:S02]  /*4520*/  IABS R75, R11 ;  /* 0x0000000b004b7213 */ /* 0x000fc40000000000 */
[----:B------:R-:W-:Y:S01]  /*4530*/  IABS R7, R9 ;  /* 0x0000000900077213 */ /* 0x000fe20000000000 */
[----:B------:R2:W-:Y:S02]  /*4540*/  STL [R1+0x364], R6 ;  /* 0x0003640601007387 */ /* 0x0005e40000100800 */
[C---:B------:R-:W-:Y:S02]  /*4550*/  IMAD.HI.U32 R76, R5.reuse, R75, RZ ;  /* 0x0000004b054c7227 */ /* 0x040fe400078e00ff */
[----:B------:R-:W-:Y:S02]  /*4560*/  STL [R1+0xe18], R10 ;  /* 0x000e180a01007387 */ /* 0x000fe40000100800 */
[----:B-1----:R-:W-:Y:S02]  /*4570*/  VIADD R8, R4, 0x11e ;  /* 0x0000011e04087836 */ /* 0x002fe40000000000 */
[----:B------:R1:W-:Y:S01]  /*4580*/  STL [R1+0x4ac], R0 ;  /* 0x0004ac0001007387 */ /* 0x0003e20000100800 */
[----:B------:R-:W-:Y:S01]  /*4590*/  IMAD.HI.U32 R77, R5, R7, RZ ;  /* 0x00000007054d7227 */ /* 0x000fe200078e00ff */
[----:B--2---:R-:W-:-:S02]  /*45a0*/  LOP3.LUT R6, R82, 0x120, RZ, 0xfc, !PT ;  /* 0x0000012052067812 */ /* 0x004fc400078efcff */
[----:B------:R2:W-:Y:S01]  /*45b0*/  STL [R1+0xc58], R11 ;  /* 0x000c580b01007387 */ /* 0x0005e20000100800 */
[----:B------:R-:W-:Y:S02]  /*45c0*/  IMAD.MOV R76, RZ, RZ, -R76 ;  /* 0x000000ffff4c7224 */ /* 0x000fe400078e0a4c */
[----:B------:R-:W-:Y:S01]  /*45d0*/  IMAD.MOV R77, RZ, RZ, -R77 ;  /* 0x000000ffff4d7224 */ /* 0x000fe200078e0a4d */
[----:B------:R3:W-:Y:S01]  /*45e0*/  STL [R1+0xcf4], R9 ;  /* 0x000cf40901007387 */ /* 0x0007e20000100800 */
[----:B-1----:R-:W-:Y:S02]  /*45f0*/  LOP3.LUT R0, R82, 0x122, RZ, 0xfc, !PT ;  /* 0x0000012252007812 */ /* 0x002fe400078efcff */
[C---:B------:R-:W-:Y:S01]  /*4600*/  IMAD R10, R3.reuse, R77, R7 ;  /* 0x0000004d030a7224 */ /* 0x040fe200078e0207 */
[----:B------:R1:W-:Y:S01]  /*4610*/  STL [R1+0xb20], R8 ;  /* 0x000b200801007387 */ /* 0x0003e20000100800 */
[----:B--2---:R-:W-:-:S03]  /*4620*/  IMAD R11, R3, R76, R75 ;  /* 0x0000004c030b7224 */ /* 0x004fc600078e024b */
[----:B------:R-:W-:Y:S01]  /*4630*/  STL [R1+0xd10], R6 ;  /* 0x000d100601007387 */ /* 0x000fe20000100800 */
[----:B---3--:R-:W-:-:S03]  /*4640*/  IABS R9, R6 ;  /* 0x0000000600097213 */ /* 0x008fc60000000000 */
[----:B------:R2:W-:Y:S01]  /*4650*/  STL [R1+0xd70], R0 ;  /* 0x000d700001007387 */ /* 0x0005e20000100800 */
[----:B-1----:R-:W-:Y:S01]  /*4660*/  IABS R8, R8 ;  /* 0x0000000800087213 */ /* 0x002fe20000000000 */
[C---:B------:R-:W-:Y:S02]  /*4670*/  IMAD.HI.U32 R79, R5.reuse, R9, RZ ;  /* 0x00000009054f7227 */ /* 0x040fe400078e00ff */
[----:B------:R1:W-:Y:S02]  /*4680*/  STL [R1+0x220], R11 ;  /* 0x0002200b01007387 */ /* 0x0003e40000100800 */
[----:B------:R-:W-:Y:S02]  /*4690*/  IMAD.HI.U32 R78, R5, R8, RZ ;  /* 0x00000008054e7227 */ /* 0x000fe400078e00ff */
[----:B------:R3:W-:Y:S01]  /*46a0*/  STL [R1+0x34c], R10 ;  /* 0x00034c0a01007387 */ /* 0x0007e20000100800 */
[----:B--2---:R-:W-:Y:S01]  /*46b0*/  IABS R0, R0 ;  /* 0x0000000000007213 */ /* 0x004fe20000000000 */
[----:B------:R-:W-:-:S02]  /*46c0*/  IMAD.MOV R79, RZ, RZ, -R79 ;  /* 0x000000ffff4f7224 */ /* 0x000fc400078e0a4f */
[----:B------:R-:W-:Y:S01]  /*46d0*/  IMAD.MOV R78, RZ, RZ, -R78 ;  /* 0x000000ffff4e7224 */ /* 0x000fe200078e0a4e */
[C---:B-1----:R-:W-:Y:S01]  /*46e0*/  LOP3.LUT R11, R82.reuse, 0x124, RZ, 0xfc, !PT ;  /* 0x00000124520b7812 */ /* 0x042fe200078efcff */
[----:B------:R-:W-:Y:S01]  /*46f0*/  IMAD.HI.U32 R6, R5, R0, RZ ;  /* 0x0000000005067227 */ /* 0x000fe200078e00ff */
[----:B---3--:R-:W-:-:S03]  /*4700*/  LOP3.LUT R10, R82, 0x128, RZ, 0xfc, !PT ;  /* 0x00000128520a7812 */ /* 0x008fc600078efcff */
[----:B------:R-:W-:Y:S01]  /*4710*/  IMAD.MOV R6, RZ, RZ, -R6 ;  /* 0x000000ffff067224 */ /* 0x000fe200078e0a06 */
[----:B------:R-:W-:Y:S01]  /*4720*/  IABS R77, R11 ;  /* 0x0000000b004d7213 */ /* 0x000fe20000000000 */
[C---:B------:R-:W-:Y:S01]  /*4730*/  IMAD R9, R3.reuse, R79, R9 ;  /* 0x0000004f03097224 */ /* 0x040fe200078e0209 */
[----:B------:R-:W-:Y:S01]  /*4740*/  IABS R76, R10 ;  /* 0x0000000a004c7213 */ /* 0x000fe20000000000 */
[C---:B------:R-:W-:Y:S01]  /*4750*/  IMAD R7, R3.reuse, R78, R8 ;  /* 0x0000004e03077224 */ /* 0x040fe200078e0208 */
[----:B------:R-:W-:Y:S01]  /*4760*/  LOP3.LUT R8, R82, 0x126, RZ, 0xfc, !PT ;  /* 0x0000012652087812 */ /* 0x000fe200078efcff */
[----:B------:R-:W-:Y:S01]  /*4770*/  IMAD R0, R3, R6, R0 ;  /* 0x0000000603007224 */ /* 0x000fe200078e0200 */
[----:B------:R1:W-:Y:S01]  /*4780*/  STL [R1+0xe1c], R9 ;  /* 0x000e1c0901007387 */ /* 0x0003e20000100800 */
[----:B------:R-:W-:-:S03]  /*4790*/  IMAD.HI.U32 R78, R5, R77, RZ ;  /* 0x0000004d054e7227 */ /* 0x000fc600078e00ff */
[----:B------:R2:W-:Y:S01]  /*47a0*/  STL [R1+0x510], R7 ;  /* 0x0005100701007387 */ /* 0x0005e20000100800 */
[----:B------:R-:W-:-:S03]  /*47b0*/  IMAD.HI.U32 R80, R5, R76, RZ ;  /* 0x0000004c05507227 */ /* 0x000fc600078e00ff */
[----:B------:R3:W-:Y:S01]  /*47c0*/  STL [R1+0x20c], R0 ;  /* 0x00020c0001007387 */ /* 0x0007e20000100800 */
[----:B------:R-:W-:Y:S01]  /*47d0*/  IMAD.MOV R78, RZ, RZ, -R78 ;  /* 0x000000ffff4e7224 */ /* 0x000fe200078e0a4e */
[C---:B-1----:R-:W-:Y:S01]  /*47e0*/  LOP3.LUT R9, R82.reuse, 0x12a, RZ, 0xfc, !PT ;  /* 0x0000012a52097812 */ /* 0x042fe200078efcff */
[----:B------:R-:W-:Y:S01]  /*47f0*/  IMAD.MOV R80, RZ, RZ, -R80 ;  /* 0x000000ffff507224 */ /* 0x000fe200078e0a50 */
[----:B------:R0:W-:Y:S01]  /*4800*/  STL [R1+0xc74], R11 ;  /* 0x000c740b01007387 */ /* 0x0001e20000100800 */
[----:B--2---:R-:W-:-:S03]  /*4810*/  LOP3.LUT R7, R82, 0x12c, RZ, 0xfc, !PT ;  /* 0x0000012c52077812 */ /* 0x004fc600078efcff */
[----:B------:R1:W-:Y:S01]  /*4820*/  STL [R1+0xcac], R8 ;  /* 0x000cac0801007387 */ /* 0x0003e20000100800 */
[----:B---3--:R-:W-:-:S03]  /*4830*/  IABS R0, R9 ;  /* 0x0000000900007213 */ /* 0x008fc60000000000 */
[----:B------:R2:W-:Y:S01]  /*4840*/  STL [R1+0xd58], R10 ;  /* 0x000d580a01007387 */ /* 0x0005e20000100800 */
[----:B------:R-:W-:Y:S02]  /*4850*/  IABS R6, R7 ;  /* 0x0000000700067213 */ /* 0x000fe40000000000 */
[----:B0-----:R-:W-:Y:S01]  /*4860*/  LOP3.LUT R11, R13, 0x3f, RZ, 0xc0, !PT ;  /* 0x0000003f0d0b7812 */ /* 0x001fe200078ec0ff */
[----:B------:R-:W-:Y:S01]  /*4870*/  STL [R1+0xd6c], R9 ;  /* 0x000d6c0901007387 */ /* 0x000fe20000100800 */
[----:B-1----:R-:W-:Y:S01]  /*4880*/  IABS R8, R8 ;  /* 0x0000000800087213 */ /* 0x002fe20000000000 */
[C---:B------:R-:W-:Y:S02]  /*4890*/  IMAD.HI.U32 R75, R5.reuse, R6, RZ ;  /* 0x00000006054b7227 */ /* 0x040fe400078e00ff */
[----:B------:R0:W-:Y:S02]  /*48a0*/  STL [R1+0xdc0], R7 ;  /* 0x000dc00701007387 */ /* 0x0001e40000100800 */
[----:B------:R-:W-:-:S04]  /*48b0*/  IMAD.HI.U32 R79, R5, R8, RZ ;  /* 0x00000008054f7227 */ /* 0x000fc800078e00ff */
[----:B------:R-:W-:Y:S02]  /*48c0*/  IMAD.MOV R79, RZ, RZ, -R79 ;  /* 0x000000ffff4f7224 */ /* 0x000fe400078e0a4f */
[----:B--2---:R-:W-:Y:S02]  /*48d0*/  IMAD R10, R3, R78, R77 ;  /* 0x0000004e030a7224 */ /* 0x004fe400078e024d */
[----:B0-----:R-:W-:-:S03]  /*48e0*/  IMAD.HI.U32 R7, R5, R0, RZ ;  /* 0x0000000005077227 */ /* 0x001fc600078e00ff */
[----:B------:R0:W-:Y:S01]  /*48f0*/  STL [R1+0x318], R10 ;  /* 0x0003180a01007387 */ /* 0x0001e20000100800 */
[----:B------:R-:W-:Y:S02]  /*4900*/  IMAD.MOV R7, RZ, RZ, -R7 ;  /* 0x000000ffff077224 */ /* 0x000fe400078e0a07 */
[C---:B------:R-:W-:Y:S02]  /*4910*/  IMAD R9, R3.reuse, R79, R8 ;  /* 0x0000004f03097224 */ /* 0x040fe400078e0208 */
[C---:B------:R-:W-:Y:S02]  /*4920*/  IMAD R8, R3.reuse, R80, R76 ;  /* 0x0000005003087224 */ /* 0x040fe400078e024c */
[----:B------:R-:W-:Y:S02]  /*4930*/  IMAD.MOV R75, RZ, RZ, -R75 ;  /* 0x000000ffff4b7224 */ /* 0x000fe400078e0a4b */
[C---:B------:R-:W-:Y:S01]  /*4940*/  IMAD R7, R3.reuse, R7, R0 ;  /* 0x0000000703077224 */ /* 0x040fe200078e0200 */
[----:B------:R1:W-:Y:S01]  /*4950*/  STL [R1+0xe20], R8 ;  /* 0x000e200801007387 */ /* 0x0003e20000100800 */
[----:B------:R-:W-:-:S02]  /*4960*/  IMAD R0, R3, R75, R6 ;  /* 0x0000004b03007224 */ /* 0x000fc400078e0206 */
[----:B0-----:R-:W-:Y:S01]  /*4970*/  VIADD R10, R4, 0x12e ;  /* 0x0000012e040a7836 */ /* 0x001fe20000000000 */
[----:B------:R0:W-:Y:S04]  /*4980*/  STL [R1+0x530], R9 ;  /* 0x0005300901007387 */ /* 0x0001e80000100800 */
[----:B------:R2:W-:Y:S01]  /*4990*/  STL [R1+0x208], R7 ;  /* 0x0002080701007387 */ /* 0x0005e20000100800 */
[----:B------:R-:W-:Y:S02]  /*49a0*/  IABS R79, R10 ;  /* 0x0000000a004f7213 */ /* 0x000fe40000000000 */
[C---:B-1----:R-:W-:Y:S01]  /*49b0*/  LOP3.LUT R8, R82.reuse, 0x136, RZ, 0xfc, !PT ;  /* 0x0000013652087812 */ /* 0x042fe200078efcff */
[----:B------:R1:W-:Y:S01]  /*49c0*/  STL [R1+0x314], R0 ;  /* 0x0003140001007387 */ /* 0x0003e20000100800 */
[----:B0-----:R-:W-:Y:S01]  /*49d0*/  LOP3.LUT R9, R82, 0x134, RZ, 0xfc, !PT ;  /* 0x0000013452097812 */ /* 0x001fe200078efcff */
[----:B------:R-:W-:-:S02]  /*49e0*/  IMAD.HI.U32 R80, R5, R79, RZ ;  /* 0x0000004f05507227 */ /* 0x000fc400078e00ff */
[----:B------:R0:W-:Y:S01]  /*49f0*/  STL [R1+0xb14], R10 ;  /* 0x000b140a01007387 */ /* 0x0001e20000100800 */
[----:B------:R-:W-:Y:S02]  /*4a00*/  IABS R75, R8 ;  /* 0x00000008004b7213 */ /* 0x000fe40000000000 */
[C---:B--2---:R-:W-:Y:S01]  /*4a10*/  LOP3.LUT R7, R82.reuse, 0x130, RZ, 0xfc, !PT ;  /* 0x0000013052077812 */ /* 0x044fe200078efcff */
[----:B------:R-:W-:Y:S01]  /*4a20*/  IMAD.MOV R80, RZ, RZ, -R80 ;  /* 0x000000ffff507224 */ /* 0x000fe200078e0a50 */
[----:B------:R-:W-:Y:S01]  /*4a30*/  IABS R6, R9 ;  /* 0x0000000900067213 */ /* 0x000fe20000000000 */
[C---:B------:R-:W-:Y:S01]  /*4a40*/  IMAD.HI.U32 R78, R5.reuse, R75, RZ ;  /* 0x0000004b054e7227 */ /* 0x040fe200078e00ff */
[C---:B-1----:R-:W-:Y:S01]  /*4a50*/  LOP3.LUT R0, R82.reuse, 0x132, RZ, 0xfc, !PT ;  /* 0x0000013252007812 */ /* 0x042fe200078efcff */
[----:B------:R1:W-:Y:S02]  /*4a60*/  STL [R1+0xc90], R7 ;  /* 0x000c900701007387 */ /* 0x0003e40000100800 */
[----:B------:R-:W-:Y:S01]  /*4a70*/  IMAD.HI.U32 R77, R5, R6, RZ ;  /* 0x00000006054d7227 */ /* 0x000fe200078e00ff */
[----:B0-----:R-:W-:Y:S01]  /*4a80*/  LOP3.LUT R10, R82, 0x14c, RZ, 0xfc, !PT ;  /* 0x0000014c520a7812 */ /* 0x001fe200078efcff */
[----:B------:R0:W-:Y:S02]  /*4a90*/  STL [R1+0xcdc], R0 ;  /* 0x000cdc0001007387 */ /* 0x0001e40000100800 */
[----:B------:R-:W-:-:S02]  /*4aa0*/  IMAD.MOV R77, RZ, RZ, -R77 ;  /* 0x000000ffff4d7224 */ /* 0x000fc400078e0a4d */
[----:B------:R2:W-:Y:S01]  /*4ab0*/  STL [R1+0xd98], R9 ;  /* 0x000d980901007387 */ /* 0x0005e20000100800 */
[----:B------:R-:W-:Y:S01]  /*4ac0*/  IMAD.MOV R78, RZ, RZ, -R78 ;  /* 0x000000ffff4e7224 */ /* 0x000fe200078e0a4e */
[----:B-1----:R-:W-:Y:S02]  /*4ad0*/  IABS R7, R7 ;  /* 0x0000000700077213 */ /* 0x002fe40000000000 */
[----:B------:R1:W-:Y:S01]  /*4ae0*/  STL [R1+0xde4], R8 ;  /* 0x000de40801007387 */ /* 0x0003e20000100800 */
[----:B0-----:R-:W-:Y:S02]  /*4af0*/  IABS R0, R0 ;  /* 0x0000000000007213 */ /* 0x001fe40000000000 */
[----:B------:R-:W-:Y:S01]  /*4b00*/  IMAD.HI.U32 R81, R5, R7, RZ ;  /* 0x0000000705517227 */ /* 0x000fe200078e00ff */
[----:B--2---:R-:W-:-:S03]  /*4b10*/  LOP3.LUT R9, R82, 0x13c, RZ, 0xfc, !PT ;  /* 0x0000013c52097812 */ /* 0x004fc600078efcff */
[----:B------:R-:W-:Y:S02]  /*4b20*/  IMAD.MOV R81, RZ, RZ, -R81 ;  /* 0x000000ffff517224 */ /* 0x000fe400078e0a51 */
[----:B------:R-:W-:-:S04]  /*4b30*/  IMAD.HI.U32 R76, R5, R0, RZ ;  /* 0x00000000054c7227 */ /* 0x000fc800078e00ff */
[C---:B------:R-:W-:Y:S02]  /*4b40*/  IMAD R7, R3.reuse, R81, R7 ;  /* 0x0000005103077224 */ /* 0x040fe400078e0207 */
[C---:B-1----:R-:W-:Y:S02]  /*4b50*/  IMAD R8, R3.reuse, R80, R79 ;  /* 0x0000005003087224 */ /* 0x042fe400078e024f */
[----:B------:R-:W-:Y:S01]  /*4b60*/  IMAD.MOV R76, RZ, RZ, -R76 ;  /* 0x000000ffff4c7224 */ /* 0x000fe200078e0a4c */
[----:B------:R0:W-:Y:S04]  /*4b70*/  STL [R1+0xe24], R7 ;  /* 0x000e240701007387 */ /* 0x0001e80000100800 */
[----:B------:R1:W-:Y:S01]  /*4b80*/  STL [R1+0x50c], R8 ;  /* 0x00050c0801007387 */ /* 0x0003e20000100800 */
[C---:B0-----:R-:W-:Y:S01]  /*4b90*/  IMAD R7, R3.reuse, R78, R75 ;  /* 0x0000004e03077224 */ /* 0x041fe200078e024b */
[----:B------:R-:W-:Y:S01]  /*4ba0*/  IABS R75, R9 ;  /* 0x00000009004b7213 */ /* 0x000fe20000000000 */
[----:B-1----:R-:W-:-:S02]  /*4bb0*/  IMAD R8, R3, R76, R0 ;  /* 0x0000004c03087224 */ /* 0x002fc400078e0200 */
[----:B------:R-:W-:Y:S01]  /*4bc0*/  IMAD R0, R3, R77, R6 ;  /* 0x0000004d03007224 */ /* 0x000fe200078e0206 */
[----:B------:R-:W-:Y:S01]  /*4bd0*/  LOP3.LUT R6, R82, 0x138, RZ, 0xfc, !PT ;  /* 0x0000013852067812 */ /* 0x000fe200078efcff */
[----:B------:R-:W-:Y:S01]  /*4be0*/  IMAD.HI.U32 R78, R5, R75, RZ ;  /* 0x0000004b054e7227 */ /* 0x000fe200078e00ff */
[----:B------:R0:W-:Y:S03]  /*4bf0*/  STL [R1+0x200], R8 ;  /* 0x0002000801007387 */ /* 0x0001e60000100800 */
[----:B------:R-:W-:Y:S01]  /*4c00*/  IMAD.MOV R78, RZ, RZ, -R78 ;  /* 0x000000ffff4e7224 */ /* 0x000fe200078e0a4e */
[----:B------:R1:W-:Y:S04]  /*4c10*/  STL [R1+0x2dc], R0 ;  /* 0x0002dc0001007387 */ /* 0x0003e80000100800 */
[----:B------:R2:W-:Y:S01]  /*4c20*/  STL [R1+0x52c], R7 ;  /* 0x00052c0701007387 */ /* 0x0005e20000100800 */
[----:B0-----:R-:W-:-:S03]  /*4c30*/  VIADD R8, R4, 0x13e ;  /* 0x0000013e04087836 */ /* 0x001fc60000000000 */
[----:B------:R0:W-:Y:S01]  /*4c40*/  STL [R1+0xc54], R6 ;  /* 0x000c540601007387 */ /* 0x0001e20000100800 */
[C---:B-1----:R-:W-:Y:S02]  /*4c50*/  LOP3.LUT R0, R82.reuse, 0x13a, RZ, 0xfc, !PT ;  /* 0x0000013a52007812 */ /* 0x042fe400078efcff */
[----:B------:R-:W-:Y:S02]  /*4c60*/  IABS R76, R8 ;  /* 0x00000008004c7213 */ /* 0x000fe40000000000 */
[----:B--2---:R-:W-:Y:S01]  /*4c70*/  LOP3.LUT R7, R82, 0x140, RZ, 0xfc, !PT ;  /* 0x0000014052077812 */ /* 0x004fe200078efcff */
[----:B------:R1:W-:Y:S02]  /*4c80*/  STL [R1+0xca8], R0 ;  /* 0x000ca80001007387 */ /* 0x0003e40000100800 */
[----:B------:R-:W-:Y:S01]  /*4c90*/  IMAD.HI.U32 R79, R5, R76, RZ ;  /* 0x0000004c054f7227 */ /* 0x000fe200078e00ff */
[----:B0-----:R-:W-:Y:S01]  /*4ca0*/  IABS R6, R6 ;  /* 0x0000000600067213 */ /* 0x001fe20000000000 */
[----:B------:R0:W-:Y:S01]  /*4cb0*/  STL [R1+0xd54], R9 ;  /* 0x000d540901007387 */ /* 0x0001e20000100800 */
[----:B------:R-:W-:Y:S01]  /*4cc0*/  IABS R90, R7 ;  /* 0x00000007005a7213 */ /* 0x000fe20000000000 */
[----:B------:R-:W-:-:S02]  /*4cd0*/  IMAD.MOV R79, RZ, RZ, -R79 ;  /* 0x000000ffff4f7224 */ /* 0x000fc400078e0a4f */
[C---:B------:R-:W-:Y:S01]  /*4ce0*/  IMAD.HI.U32 R81, R5.reuse, R6, RZ ;  /* 0x0000000605517227 */ /* 0x040fe200078e00ff */
[----:B------:R2:W-:Y:S01]  /*4cf0*/  STL [R1+0xb04], R8 ;  /* 0x000b040801007387 */ /* 0x0005e20000100800 */
[----:B-1----:R-:W-:Y:S02]  /*4d00*/  IABS R0, R0 ;  /* 0x0000000000007213 */ /* 0x002fe40000000000 */
[----:B------:R-:W-:Y:S01]  /*4d10*/  IMAD.MOV R81, RZ, RZ, -R81 ;  /* 0x000000ffff517224 */ /* 0x000fe200078e0a51 */
[----:B------:R1:W-:Y:S01]  /*4d20*/  STL [R1+0xd68], R7 ;  /* 0x000d680701007387 */ /* 0x0003e20000100800 */
[----:B------:R-:W-:Y:S01]  /*4d30*/  IMAD.HI.U32 R80, R5, R90, RZ ;  /* 0x0000005a05507227 */ /* 0x000fe200078e00ff */
[----:B0-----:R-:W-:-:S03]  /*4d40*/  LOP3.LUT R9, R82, 0x142, RZ, 0xfc, !PT ;  /* 0x0000014252097812 */ /* 0x001fc600078efcff */
[----:B------:R-:W-:Y:S01]  /*4d50*/  IMAD.HI.U32 R77, R5, R0, RZ ;  /* 0x00000000054d7227 */ /* 0x000fe200078e00ff */
[----:B--2---:R-:W-:-:S03]  /*4d60*/  LOP3.LUT R8, R82, 0x144, RZ, 0xfc, !PT ;  /* 0x0000014452087812 */ /* 0x004fc600078efcff */
[C---:B------:R-:W-:Y:S02]  /*4d70*/  IMAD R6, R3.reuse, R81, R6 ;  /* 0x0000005103067224 */ /* 0x040fe400078e0206 */
[----:B------:R-:W-:Y:S02]  /*4d80*/  IMAD.MOV R77, RZ, RZ, -R77 ;  /* 0x000000ffff4d7224 */ /* 0x000fe400078e0a4d */
[----:B------:R-:W-:Y:S01]  /*4d90*/  IMAD.MOV R80, RZ, RZ, -R80 ;  /* 0x000000ffff507224 */ /* 0x000fe200078e0a50 */
[----:B------:R0:W-:Y:S01]  /*4da0*/  STL [R1+0xe28], R6 ;  /* 0x000e280601007387 */ /* 0x0001e20000100800 */
[C---:B-1----:R-:W-:Y:S02]  /*4db0*/  IMAD R7, R3.reuse, R77, R0 ;  /* 0x0000004d03077224 */ /* 0x042fe400078e0200 */
[C---:B------:R-:W-:Y:S02]  /*4dc0*/  IMAD R90, R3.reuse, R80, R90 ;  /* 0x00000050035a7224 */ /* 0x040fe400078e025a */
[C---:B------:R-:W-:Y:S01]  /*4dd0*/  IMAD R0, R3.reuse, R79, R76 ;  /* 0x0000004f03007224 */ /* 0x040fe200078e024c */
[----:B------:R1:W-:Y:S01]  /*4de0*/  STL [R1+0x1ec], R7 ;  /* 0x0001ec0701007387 */ /* 0x0003e20000100800 */
[----:B------:R-:W-:Y:S01]  /*4df0*/  IABS R76, R8 ;  /* 0x00000008004c7213 */ /* 0x000fe20000000000 */
[----:B0-----:R-:W-:Y:S01]  /*4e00*/  IMAD R6, R3, R78, R75 ;  /* 0x0000004e03067224 */ /* 0x001fe200078e024b */
[----:B------:R-:W-:-:S03]  /*4e10*/  IABS R78, R9 ;  /* 0x00000009004e7213 */ /* 0x000fc60000000000 */
[C---:B------:R-:W-:Y:S01]  /*4e20*/  IMAD.HI.U32 R80, R5.reuse, R76, RZ ;  /* 0x0000004c05507227 */ /* 0x040fe200078e00ff */
[----:B------:R0:W-:Y:S01]  /*4e30*/  STL [R1+0x56c], R6 ;  /* 0x00056c0601007387 */ /* 0x0001e20000100800 */
[C---:B-1----:R-:W-:Y:S02]  /*4e40*/  LOP3.LUT R7, R82.reuse, 0x146, RZ, 0xfc, !PT ;  /* 0x0000014652077812 */ /* 0x042fe400078efcff */
[C---:B------:R-:W-:Y:S01]  /*4e50*/  IMAD.HI.U32 R79, R5.reuse, R78, RZ ;  /* 0x0000004e054f7227 */ /* 0x040fe200078e00ff */
[----:B------:R-:W-:Y:S01]  /*4e60*/  STL [R1+0xe2c], R90 ;  /* 0x000e2c5a01007387 */ /* 0x000fe20000100800 */
[----:B------:R-:W-:Y:S02]  /*4e70*/  IABS R77, R7 ;  /* 0x00000007004d7213 */ /* 0x000fe40000000000 */
[----:B------:R-:W-:Y:S01]  /*4e80*/  IMAD.MOV R79, RZ, RZ, -R79 ;  /* 0x000000ffff4f7224 */ /* 0x000fe200078e0a4f */
[----:B------:R1:W-:Y:S01]  /*4e90*/  STL [R1+0x58c], R0 ;  /* 0x00058c0001007387 */ /* 0x0003e20000100800 */
[----:B------:R-:W-:Y:S01]  /*4ea0*/  IMAD.MOV R80, RZ, RZ, -R80 ;  /* 0x000000ffff507224 */ /* 0x000fe200078e0a50 */
[C---:B0-----:R-:W-:Y:S01]  /*4eb0*/  LOP3.LUT R6, R82.reuse, 0x148, RZ, 0xfc, !PT ;  /* 0x0000014852067812 */ /* 0x041fe200078efcff */
[----:B------:R-:W-:Y:S01]  /*4ec0*/  IMAD.HI.U32 R81, R5, R77, RZ ;  /* 0x0000004d05517227 */ /* 0x000fe200078e00ff */
[----:B------:R0:W-:Y:S02]  /*4ed0*/  STL [R1+0xc04], R9 ;  /* 0x000c040901007387 */ /* 0x0001e40000100800 */
[----:B------:R-:W-:Y:S01]  /*4ee0*/  IABS R88, R6 ;  /* 0x0000000600587213 */ /* 0x000fe20000000000 */
[----:B------:R-:W-:Y:S01]  /*4ef0*/  IMAD.MOV R81, RZ, RZ, -R81 ;  /* 0x000000ffff517224 */ /* 0x000fe200078e0a51 */
[----:B------:R2:W-:Y:S01]  /*4f00*/  STL [R1+0xcd8], R8 ;  /* 0x000cd80801007387 */ /* 0x0005e20000100800 */
[----:B-1----:R-:W-:-:S02]  /*4f10*/  LOP3.LUT R0, R82, 0x14a, RZ, 0xfc, !PT ;  /* 0x0000014a52007812 */ /* 0x002fc400078efcff */
[----:B------:R-:W-:Y:S01]  /*4f20*/  IMAD.HI.U32 R83, R5, R88, RZ ;  /* 0x0000005805537227 */ /* 0x000fe200078e00ff */
[----:B------:R1:W-:Y:S03]  /*4f30*/  STL [R1+0xd0c], R7 ;  /* 0x000d0c0701007387 */ /* 0x0003e60000100800 */
[----:B------:R-:W-:Y:S01]  /*4f40*/  IMAD.MOV R83, RZ, RZ, -R83 ;  /* 0x000000ffff537224 */ /* 0x000fe200078e0a53 */
[----:B------:R3:W-:Y:S01]  /*4f50*/  STL [R1+0xda0], R6 ;  /* 0x000da00601007387 */ /* 0x0007e20000100800 */
[----:B0-----:R-:W-:Y:S02]  /*4f60*/  VIADD R9, R4, 0x14e ;  /* 0x0000014e04097836 */ /* 0x001fe40000000000 */
[C---:B--2---:R-:W-:Y:S01]  /*4f70*/  IMAD R8, R3.reuse, R79, R78 ;  /* 0x0000004f03087224 */ /* 0x044fe200078e024e */
[----:B------:R0:W-:Y:S01]  /*4f80*/  STL [R1+0xdbc], R0 ;  /* 0x000dbc0001007387 */ /* 0x0001e20000100800 */
[C---:B------:R-:W-:Y:S01]  /*4f90*/  IMAD R88, R3.reuse, R83, R88 ;  /* 0x0000005303587224 */ /* 0x040fe200078e0258 */
[----:B------:R-:W-:Y:S01]  /*4fa0*/  IABS R78, R9 ;  /* 0x00000009004e7213 */ /* 0x000fe20000000000 */
[C---:B-1----:R-:W-:Y:S01]  /*4fb0*/  IMAD R7, R3.reuse, R80, R76 ;  /* 0x0000005003077224 */ /* 0x042fe200078e024c */
[----:B------:R1:W-:Y:S01]  /*4fc0*/  STL [R1+0x1e4], R8 ;  /* 0x0001e40801007387 */ /* 0x0003e20000100800 */
[----:B------:R-:W-:Y:S01]  /*4fd0*/  IABS R80, R10 ;  /* 0x0000000a00507213 */ /* 0x000fe20000000000 */
[----:B---3--:R-:W-:-:S02]  /*4fe0*/  IMAD R6, R3, R81, R77 ;  /* 0x0000005103067224 */ /* 0x008fc400078e024d */
[----:B------:R2:W-:Y:S01]  /*4ff0*/  STL [R1+0x5a4], R7 ;  /* 0x0005a40701007387 */ /* 0x0005e20000100800 */
[C---:B------:R-:W-:Y:S01]  /*5000*/  IMAD.HI.U32 R83, R5.reuse, R78, RZ ;  /* 0x0000004e05537227 */ /* 0x040fe200078e00ff */
[----:B0-----:R-:W-:Y:S02]  /*5010*/  IABS R0, R0 ;  /* 0x0000000000007213 */ /* 0x001fe40000000000 */
[----:B------:R-:W-:Y:S01]  /*5020*/  STL [R1+0xe30], R88 ;  /* 0x000e305801007387 */ /* 0x000fe20000100800 */
[C---:B------:R-:W-:Y:S01]  /*5030*/  IMAD.HI.U32 R81, R5.reuse, R80, RZ ;  /* 0x0000005005517227 */ /* 0x040fe200078e00ff */
[C---:B-1----:R-:W-:Y:S02]  /*5040*/  LOP3.LUT R8, R82.reuse, 0x150, RZ, 0xfc, !PT ;  /* 0x0000015052087812 */ /* 0x042fe400078efcff */
[----:B------:R0:W-:Y:S01]  /*5050*/  STL [R1+0x5ac], R6 ;  /* 0x0005ac0601007387 */ /* 0x0001e20000100800 */
[----:B------:R-:W-:Y:S01]  /*5060*/  IMAD.HI.U32 R75, R5, R0, RZ ;  /* 0x00000000054b7227 */ /* 0x000fe200078e00ff */
[----:B--2---:R-:W-:-:S02]  /*5070*/  LOP3.LUT R7, R82, 0x152, RZ, 0xfc, !PT ;  /* 0x0000015252077812 */ /* 0x004fc400078efcff */
[----:B------:R-:W-:Y:S01]  /*5080*/  IABS R79, R8 ;  /* 0x00000008004f7213 */ /* 0x000fe20000000000 */
[----:B------:R-:W-:Y:S02]  /*5090*/  IMAD.MOV R75, RZ, RZ, -R75 ;  /* 0x000000ffff4b7224 */ /* 0x000fe400078e0a4b */
[----:B------:R-:W-:Y:S02]  /*50a0*/  IMAD.MOV R81, RZ, RZ, -R81 ;  /* 0x000000ffff517224 */ /* 0x000fe400078e0a51 */
[----:B------:R-:W-:Y:S01]  /*50b0*/  IMAD R0, R3, R75, R0 ;  /* 0x0000004b03007224 */ /* 0x000fe200078e0200 */
[----:B0-----:R-:W-:Y:S01]  /*50c0*/  LOP3.LUT R6, R82, 0x154, RZ, 0xfc, !PT ;  /* 0x0000015452067812 */ /* 0x001fe200078efcff */
[----:B------:R-:W-:-:S03]  /*50d0*/  IMAD.HI.U32 R84, R5, R79, RZ ;  /* 0x0000004f05547227 */ /* 0x000fc600078e00ff */
[----:B------:R0:W-:Y:S01]  /*50e0*/  STL [R1+0x1e0], R0 ;  /* 0x0001e00001007387 */ /* 0x0001e20000100800 */
[----:B------:R-:W-:Y:S01]  /*50f0*/  IABS R75, R6 ;  /* 0x00000006004b7213 */ /* 0x000fe20000000000 */
[----:B------:R-:W-:Y:S02]  /*5100*/  IMAD.MOV R83, RZ, RZ, -R83 ;  /* 0x000000ffff537224 */ /* 0x000fe400078e0a53 */
[----:B------:R1:W-:Y:S01]  /*5110*/  STL [R1+0xe34], R4 ;  /* 0x000e340401007387 */ /* 0x0003e20000100800 */
[----:B------:R-:W-:Y:S02]  /*5120*/  IMAD.MOV R84, RZ, RZ, -R84 ;  /* 0x000000ffff547224 */ /* 0x000fe400078e0a54 */
[----:B------:R-:W-:Y:S01]  /*5130*/  IMAD.HI.U32 R77, R5, R75, RZ ;  /* 0x0000004b054d7227 */ /* 0x000fe200078e00ff */
[----:B------:R2:W-:Y:S01]  /*5140*/  STL [R1+0xc50], R10 ;  /* 0x000c500a01007387 */ /* 0x0005e20000100800 */
[----:B0-----:R-:W-:Y:S02]  /*5150*/  IABS R0, R7 ;  /* 0x0000000700007213 */ /* 0x001fe40000000000 */
[----:B------:R-:W-:Y:S01]  /*5160*/  IMAD.MOV R77, RZ, RZ, -R77 ;  /* 0x000000ffff4d7224 */ /* 0x000fe200078e0a4d */
[----:B------:R0:W-:Y:S01]  /*5170*/  STL [R1+0xaec], R9 ;  /* 0x000aec0901007387 */ /* 0x0001e20000100800 */
[----:B-1----:R-:W-:-:S02]  /*5180*/  IMAD R4, R3, R81, R80 ;  /* 0x0000005103047224 */ /* 0x002fc400078e0250 */
[----:B------:R-:W-:Y:S01]  /*5190*/  IMAD.HI.U32 R76, R5, R0, RZ ;  /* 0x00000000054c7227 */ /* 0x000fe200078e00ff */
[----:B------:R1:W-:Y:S01]  /*51a0*/  STL [R1+0xcf0], R8 ;  /* 0x000cf00801007387 */ /* 0x0003e20000100800 */
[C---:B--2---:R-:W-:Y:S02]  /*51b0*/  LOP3.LUT R10, R82.reuse, 0x192, RZ, 0xfc, !PT ;  /* 0x00000192520a7812 */ /* 0x044fe400078efcff */
[----:B------:R-:W-:Y:S01]  /*51c0*/  IMAD.MOV R76, RZ, RZ, -R76 ;  /* 0x000000ffff4c7224 */ /* 0x000fe200078e0a4c */
[----:B------:R2:W-:Y:S01]  /*51d0*/  STL [R1+0xd38], R7 ;  /* 0x000d380701007387 */ /* 0x0005e20000100800 */
[----:B0-----:R-:W-:-:S03]  /*51e0*/  LOP3.LUT R9, R82, 0x178, RZ, 0xfc, !PT ;  /* 0x0000017852097812 */ /* 0x001fc600078efcff */
[----:B------:R0:W-:Y:S01]  /*51f0*/  STL [R1+0xdd8], R6 ;  /* 0x000dd80601007387 */ /* 0x0001e20000100800 */
[----:B-1----:R-:W-:-:S03]  /*5200*/  LOP3.LUT R8, R82, 0x156, RZ, 0xfc, !PT ;  /* 0x0000015652087812 */ /* 0x002fc600078efcff */
[----:B------:R1:W-:Y:S01]  /*5210*/  STL [R1+0x5e8], R4 ;  /* 0x0005e80401007387 */ /* 0x0003e20000100800 */
[C---:B--2---:R-:W-:Y:S01]  /*5220*/  IMAD R7, R3.reuse, R83, R78 ;  /* 0x0000005303077224 */ /* 0x044fe200078e024e */
[----:B------:R-:W-:Y:S01]  /*5230*/  IABS R80, R8 ;  /* 0x0000000800507213 */ /* 0x000fe20000000000 */
[----:B0-----:R-:W-:-:S03]  /*5240*/  IMAD R6, R3, R84, R79 ;  /* 0x0000005403067224 */ /* 0x001fc600078e024f */
[----:B------:R0:W-:Y:S01]  /*5250*/  STL [R1+0x5e4], R7 ;  /* 0x0005e40701007387 */ /* 0x0001e20000100800 */
[----:B------:R-:W-:-:S03]  /*5260*/  IMAD.HI.U32 R81, R5, R80, RZ ;  /* 0x0000005005517227 */ /* 0x000fc600078e00ff */
[----:B------:R2:W-:Y:S01]  /*5270*/  STL [R1], R6 ;  /* 0x0000000601007387 */ /* 0x0005e20000100800 */
[C---:B-1----:R-:W-:Y:S02]  /*5280*/  IMAD R4, R3.reuse, R76, R0 ;  /* 0x0000004c03047224 */ /* 0x042fe400078e0200 */
[----:B------:R-:W-:Y:S02]  /*5290*/  IMAD R0, R3, R77, R75 ;  /* 0x0000004d03007224 */ /* 0x000fe400078e024b */
[----:B------:R-:W-:Y:S01]  /*52a0*/  IMAD.MOV R81, RZ, RZ, -R81 ;  /* 0x000000ffff517224 */ /* 0x000fe200078e0a51 */
[C---:B0-----:R-:W-:Y:S01]  /*52b0*/  LOP3.LUT R7, R82.reuse, 0x158, RZ, 0xfc, !PT ;  /* 0x0000015852077812 */ /* 0x041fe200078efcff */
[----:B------:R0:W-:Y:S03]  /*52c0*/  STL [R1+0x1d8], R4 ;  /* 0x0001d80401007387 */ /* 0x0001e60000100800 */
[----:B------:R-:W-:Y:S01]  /*52d0*/  IABS R91, R7 ;  /* 0x00000007005b7213 */ /* 0x000fe20000000000 */
[----:B------:R1:W-:Y:S01]  /*52e0*/  STL [R1+0x5d0], R0 ;  /* 0x0005d00001007387 */ /* 0x0003e20000100800 */
[----:B--2---:R-:W-:-:S03]  /*52f0*/  LOP3.LUT R6, R82, 0x15c, RZ, 0xfc, !PT ;  /* 0x0000015c52067812 */ /* 0x004fc600078efcff */
[----:B------:R2:W-:Y:S01]  /*5300*/  STL [R1+0xc8c], R8 ;  /* 0x000c8c0801007387 */ /* 0x0005e20000100800 */
[C---:B------:R-:W-:Y:S01]  /*5310*/  IMAD.HI.U32 R83, R5.reuse, R91, RZ ;  /* 0x0000005b05537227 */ /* 0x040fe200078e00ff */
[C---:B0-----:R-:W-:Y:S02]  /*5320*/  LOP3.LUT R4, R82.reuse, 0x160, RZ, 0xfc, !PT ;  /* 0x0000016052047812 */ /* 0x041fe400078efcff */
[----:B------:R0:W-:Y:S01]  /*5330*/  STL [R1+0xca4], R7 ;  /* 0x000ca40701007387 */ /* 0x0001e20000100800 */
[----:B------:R-:W-:Y:S01]  /*5340*/  IABS R75, R6 ;  /* 0x00000006004b7213 */ /* 0x000fe20000000000 */
[----:B------:R-:W-:Y:S01]  /*5350*/  IMAD.MOV R83, RZ, RZ, -R83 ;  /* 0x000000ffff537224 */ /* 0x000fe200078e0a53 */
[C---:B-1----:R-:W-:Y:S02]  /*5360*/  LOP3.LUT R0, R82.reuse, 0x15a, RZ, 0xfc, !PT ;  /* 0x0000015a52007812 */ /* 0x042fe400078efcff */
[----:B------:R-:W-:Y:S01]  /*5370*/  IABS R76, R4 ;  /* 0x00000004004c7213 */ /* 0x000fe20000000000 */
[C---:B------:R-:W-:Y:S01]  /*5380*/  IMAD.HI.U32 R78, R5.reuse, R75, RZ ;  /* 0x0000004b054e7227 */ /* 0x040fe200078e00ff */
[C---:B--2---:R-:W-:Y:S01]  /*5390*/  LOP3.LUT R8, R82.reuse, 0x162, RZ, 0xfc, !PT ;  /* 0x0000016252087812 */ /* 0x044fe200078efcff */
[----:B------:R1:W-:Y:S02]  /*53a0*/  STL [R1+0xd08], R0 ;  /* 0x000d080001007387 */ /* 0x0003e40000100800 */
[----:B------:R-:W-:Y:S01]  /*53b0*/  IMAD.HI.U32 R79, R5, R76, RZ ;  /* 0x0000004c054f7227 */ /* 0x000fe200078e00ff */
[----:B0-----:R-:W-:Y:S01]  /*53c0*/  LOP3.LUT R7, R82, 0x168, RZ, 0xfc, !PT ;  /* 0x0000016852077812 */ /* 0x001fe200078efcff */
[----:B------:R-:W-:Y:S02]  /*53d0*/  STL [R1+0xd9c], R6 ;  /* 0x000d9c0601007387 */ /* 0x000fe40000100800 */
[----:B------:R-:W-:-:S02]  /*53e0*/  IMAD R91, R3, R83, R91 ;  /* 0x00000053035b7224 */ /* 0x000fc400078e025b */
[----:B------:R0:W-:Y:S01]  /*53f0*/  STL [R1+0xdb8], R4 ;  /* 0x000db80401007387 */ /* 0x0001e20000100800 */
[----:B------:R-:W-:Y:S01]  /*5400*/  IMAD.MOV R78, RZ, RZ, -R78 ;  /* 0x000000ffff4e7224 */ /* 0x000fe200078e0a4e */
[----:B-1----:R-:W-:Y:S01]  /*5410*/  IABS R0, R0 ;  /* 0x0000000000007213 */ /* 0x002fe20000000000 */
[----:B------:R-:W-:Y:S01]  /*5420*/  IMAD.MOV R79, RZ, RZ, -R79 ;  /* 0x000000ffff4f7224 */ /* 0x000fe200078e0a4f */
[----:B------:R-:W-:Y:S03]  /*5430*/  STL [R1+0xe38], R91 ;  /* 0x000e385b01007387 */ /* 0x000fe60000100800 */
[----:B------:R-:W-:-:S04]  /*5440*/  IMAD.HI.U32 R77, R5, R0, RZ ;  /* 0x00000000054d7227 */ /* 0x000fc800078e00ff */
[C---:B0-----:R-:W-:Y:S01]  /*5450*/  IMAD R4, R3.reuse, R81, R80 ;  /* 0x0000005103047224 */ /* 0x041fe200078e0250 */
[----:B------:R-:W-:Y:S01]  /*5460*/  IABS R81, R8 ;  /* 0x0000000800517213 */ /* 0x000fe20000000000 */
[----:B------:R-:W-:Y:S01]  /*5470*/  IMAD.MOV R77, RZ, RZ, -R77 ;  /* 0x000000ffff4d7224 */ /* 0x000fe200078e0a4d */
[----:B------:R-:W-:Y:S02]  /*5480*/  IABS R80, R7 ;  /* 0x0000000700507213 */ /* 0x000fe40000000000 */
[----:B------:R0:W-:Y:S01]  /*5490*/  STL [R1+0x5cc], R4 ;  /* 0x0005cc0401007387 */ /* 0x0001e20000100800 */
[C---:B------:R-:W-:Y:S02]  /*54a0*/  IMAD R6, R3.reuse, R77, R0 ;  /* 0x0000004d03067224 */ /* 0x040fe400078e0200 */
[----:B------:R-:W-:Y:S02]  /*54b0*/  IMAD R0, R3, R79, R76 ;  /* 0x0000004f03007224 */ /* 0x000fe400078e024c */
[C---:B------:R-:W-:Y:S01]  /*54c0*/  IMAD.HI.U32 R83, R5.reuse, R81, RZ ;  /* 0x0000005105537227 */ /* 0x040fe200078e00ff */
[----:B------:R1:W-:Y:S03]  /*54d0*/  STL [R1+0x1cc], R6 ;  /* 0x0001cc0601007387 */ /* 0x0003e60000100800 */
[----:B------:R-:W-:-:S04]  /*54e0*/  IMAD.HI.U32 R84, R5, R80, RZ ;  /* 0x0000005005547227 */ /* 0x000fc800078e00ff */
[----:B0-----:R-:W-:Y:S02]  /*54f0*/  IMAD R4, R3, R78, R75 ;  /* 0x0000004e03047224 */ /* 0x001fe400078e024b */
[----:B------:R-:W-:Y:S01]  /*5500*/  IMAD.MOV R83, RZ, RZ, -R83 ;  /* 0x000000ffff537224 */ /* 0x000fe200078e0a53 */
[C---:B-1----:R-:W-:Y:S01]  /*5510*/  LOP3.LUT R6, R82.reuse, 0x16a, RZ, 0xfc, !PT ;  /* 0x0000016a52067812 */ /* 0x042fe200078efcff */
[----:B------:R-:W-:Y:S01]  /*5520*/  IMAD.MOV R84, RZ, RZ, -R84 ;  /* 0x000000ffff547224 */ /* 0x000fe200078e0a54 */
[----:B------:R0:W-:Y:S02]  /*5530*/  STL [R1+0x604], R4 ;  /* 0x0006040401007387 */ /* 0x0001e40000100800 */
[----:B------:R-:W-:Y:S02]  /*5540*/  IABS R76, R6 ;  /* 0x00000006004c7213 */ /* 0x000fe40000000000 */
[----:B------:R1:W-:Y:S03]  /*5550*/  STL [R1+0xc], R0 ;  /* 0x00000c0001007387 */ /* 0x0003e60000100800 */
[----:B------:R-:W-:Y:S01]  /*5560*/  IMAD.HI.U32 R78, R5, R76, RZ ;  /* 0x0000004c054e7227 */ /* 0x000fe200078e00ff */
[----:B------:R2:W-:Y:S01]  /*5570*/  STL [R1+0xc4c], R8 ;  /* 0x000c4c0801007387 */ /* 0x0005e20000100800 */
[----:B0-----:R-:W-:-:S02]  /*5580*/  LOP3.LUT R4, R82, 0x170, RZ, 0xfc, !PT ;  /* 0x0000017052047812 */ /* 0x001fc400078efcff */
[----:B------:R-:W-:Y:S01]  /*5590*/  IMAD.MOV R78, RZ, RZ, -R78 ;  /* 0x000000ffff4e7224 */ /* 0x000fe200078e0a4e */
[----:B------:R0:W-:Y:S01]  /*55a0*/  STL [R1+0xde0], R7 ;  /* 0x000de00701007387 */ /* 0x0001e20000100800 */
[----:B-1----:R-:W-:-:S03]  /*55b0*/  LOP3.LUT R0, R82, 0x172, RZ, 0xfc, !PT ;  /* 0x0000017252007812 */ /* 0x002fc600078efcff */
[----:B------:R-:W-:Y:S01]  /*55c0*/  STL [R1+0xddc], R6 ;  /* 0x000ddc0601007387 */ /* 0x000fe20000100800 */
[----:B------:R-:W-:Y:S02]  /*55d0*/  IABS R77, R4 ;  /* 0x00000004004d7213 */ /* 0x000fe40000000000 */
[----:B--2---:R-:W-:Y:S01]  /*55e0*/  LOP3.LUT R8, R82, 0x17a, RZ, 0xfc, !PT ;  /* 0x0000017a52087812 */ /* 0x004fe200078efcff */
[----:B------:R1:W-:Y:S02]  /*55f0*/  STL [R1+0xdf0], R4 ;  /* 0x000df00401007387 */ /* 0x0003e40000100800 */
[----:B------:R-:W-:Y:S02]  /*5600*/  IMAD.HI.U32 R79, R5, R77, RZ ;  /* 0x0000004d054f7227 */ /* 0x000fe400078e00ff */
[----:B------:R2:W-:Y:S02]  /*5610*/  STL [R1+0xdf8], R0 ;  /* 0x000df80001007387 */ /* 0x0005e40000100800 */
[----:B------:R-:W-:-:S02]  /*5620*/  IMAD.MOV R79, RZ, RZ, -R79 ;  /* 0x000000ffff4f7224 */ /* 0x000fc400078e0a4f */
[C---:B0-----:R-:W-:Y:S02]  /*5630*/  IMAD R7, R3.reuse, R84, R80 ;  /* 0x0000005403077224 */ /* 0x041fe400078e0250 */
[C---:B-1----:R-:W-:Y:S01]  /*5640*/  IMAD R4, R3.reuse, R83, R81 ;  /* 0x0000005303047224 */ /* 0x042fe200078e0251 */
[----:B------:R-:W-:Y:S01]  /*5650*/  IABS R83, R9 ;  /* 0x0000000900537213 */ /* 0x000fe20000000000 */
[----:B------:R-:W-:Y:S01]  /*5660*/  IMAD R6, R3, R78, R76 ;  /* 0x0000004e03067224 */ /* 0x000fe200078e024c */
[----:B------:R-:W-:Y:S02]  /*5670*/  IABS R78, R8 ;  /* 0x00000008004e7213 */ /* 0x000fe40000000000 */
[----:B--2---:R-:W-:Y:S01]  /*5680*/  IABS R0, R0 ;  /* 0x0000000000007213 */ /* 0x004fe20000000000 */
[----:B------:R0:W-:Y:S01]  /*5690*/  STL [R1+0x1ac], R4 ;  /* 0x0001ac0401007387 */ /* 0x0001e20000100800 */
[----:B------:R-:W-:-:S03]  /*56a0*/  IMAD.HI.U32 R84, R5, R83, RZ ;  /* 0x0000005305547227 */ /* 0x000fc600078e00ff */
[----:B------:R1:W-:Y:S01]  /*56b0*/  STL [R1+0x8], R7 ;  /* 0x0000080701007387 */ /* 0x0003e20000100800 */
[----:B------:R-:W-:-:S03]  /*56c0*/  IMAD.HI.U32 R75, R5, R0, RZ ;  /* 0x00000000054b7227 */ /* 0x000fc600078e00ff */
[----:B------:R2:W-:Y:S01]  /*56d0*/  STL [R1+0x1a8], R6 ;  /* 0x0001a80601007387 */ /* 0x0005e20000100800 */
[----:B------:R-:W-:Y:S02]  /*56e0*/  IMAD.MOV R75, RZ, RZ, -R75 ;  /* 0x000000ffff4b7224 */ /* 0x000fe400078e0a4b */
[C---:B0-----:R-:W-:Y:S02]  /*56f0*/  IMAD R4, R3.reuse, R79, R77 ;  /* 0x0000004f03047224 */ /* 0x041fe400078e024d */
[----:B------:R-:W-:Y:S01]  /*5700*/  IMAD R0, R3, R75, R0 ;  /* 0x0000004b03007224 */ /* 0x000fe200078e0200 */
[C---:B-1----:R-:W-:Y:S01]  /*5710*/  LOP3.LUT R7, R82.reuse, 0x180, RZ, 0xfc, !PT ;  /* 0x0000018052077812 */ /* 0x042fe200078efcff */
[----:B------:R-:W-:Y:S01]  /*5720*/  IMAD.HI.U32 R80, R5, R78, RZ ;  /* 0x0000004e05507227 */ /* 0x000fe200078e00ff */
[----:B------:R0:W-:Y:S01]  /*5730*/  STL [R1+0x18], R4 ;  /* 0x0000180401007387 */ /* 0x0001e20000100800 */
[----:B--2---:R-:W-:Y:S02]  /*5740*/  LOP3.LUT R6, R82, 0x182, RZ, 0xfc, !PT ;  /* 0x0000018252067812 */ /* 0x004fe400078efcff */
[----:B------:R-:W-:Y:S01]  /*5750*/  IMAD.MOV R84, RZ, RZ, -R84 ;  /* 0x000000ffff547224 */ /* 0x000fe200078e0a54 */
[----:B------:R1:W-:Y:S01]  /*5760*/  STL [R1+0x18c], R0 ;  /* 0x00018c0001007387 */ /* 0x0003e20000100800 */
[----:B------:R-:W-:Y:S01]  /*5770*/  IABS R79, R7 ;  /* 0x00000007004f7213 */ /* 0x000fe20000000000 */
[----:B------:R-:W-:-:S02]  /*5780*/  IMAD.MOV R80, RZ, RZ, -R80 ;  /* 0x000000ffff507224 */ /* 0x000fc400078e0a50 */
[----:B------:R2:W-:Y:S01]  /*5790*/  STL [R1+0xdd0], R9 ;  /* 0x000dd00901007387 */ /* 0x0005e20000100800 */
[C---:B0-----:R-:W-:Y:S01]  /*57a0*/  LOP3.LUT R4, R82.reuse, 0x188, RZ, 0xfc, !PT ;  /* 0x0000018852047812 */ /* 0x041fe200078efcff */
[C---:B------:R-:W-:Y:S02]  /*57b0*/  IMAD.HI.U32 R81, R5.reuse, R79, RZ ;  /* 0x0000004f05517227 */ /* 0x040fe400078e00ff */
[----:B------:R-:W-:Y:S01]  /*57c0*/  STL [R1+0xde8], R8 ;  /* 0x000de80801007387 */ /* 0x000fe20000100800 */
[----:B-1----:R-:W-:Y:S01]  /*57d0*/  IABS R0, R6 ;  /* 0x0000000600007213 */ /* 0x002fe20000000000 */
[----:B------:R-:W-:Y:S01]  /*57e0*/  IMAD.MOV R81, RZ, RZ, -R81 ;  /* 0x000000ffff517224 */ /* 0x000fe200078e0a51 */
[----:B------:R-:W-:Y:S01]  /*57f0*/  IABS R75, R4 ;  /* 0x00000004004b7213 */ /* 0x000fe20000000000 */
[----:B------:R-:W-:Y:S01]  /*5800*/  STL [R1+0xdf4], R7 ;  /* 0x000df40701007387 */ /* 0x000fe20000100800 */
[----:B--2---:R-:W-:Y:S01]  /*5810*/  LOP3.LUT R9, R82, 0x198, RZ, 0xfc, !PT ;  /* 0x0000019852097812 */ /* 0x004fe200078efcff */
[----:B------:R-:W-:-:S02]  /*5820*/  IMAD.HI.U32 R76, R5, R0, RZ ;  /* 0x00000000054c7227 */ /* 0x000fc400078e00ff */
[----:B------:R0:W-:Y:S02]  /*5830*/  STL [R1+0xdfc], R6 ;  /* 0x000dfc0601007387 */ /* 0x0001e40000100800 */
[----:B------:R-:W-:Y:S02]  /*5840*/  IMAD.HI.U32 R77, R5, R75, RZ ;  /* 0x0000004b054d7227 */ /* 0x000fe400078e00ff */
[----:B------:R1:W-:Y:S02]  /*5850*/  STL [R1+0xe00], R4 ;  /* 0x000e000401007387 */ /* 0x0003e40000100800 */
[----:B------:R-:W-:Y:S02]  /*5860*/  IMAD.MOV R76, RZ, RZ, -R76 ;  /* 0x000000ffff4c7224 */ /* 0x000fe400078e0a4c */
[----:B------:R-:W-:Y:S02]  /*5870*/  IMAD.MOV R77, RZ, RZ, -R77 ;  /* 0x000000ffff4d7224 */ /* 0x000fe400078e0a4d */
[----:B0-----:R-:W-:-:S02]  /*5880*/  IMAD R6, R3, R84, R83 ;  /* 0x0000005403067224 */ /* 0x001fc400078e0253 */
[----:B------:R-:W-:Y:S01]  /*5890*/  IMAD R7, R92, 0x40, R11 ;  /* 0x000000405c077824 */ /* 0x000fe200078e020b */
[----:B------:R-:W-:Y:S01]  /*58a0*/  IABS R92, R9 ;  /* 0x00000009005c7213 */ /* 0x000fe20000000000 */
[----:B-1----:R-:W-:Y:S01]  /*58b0*/  IMAD R4, R3, R80, R78 ;  /* 0x0000005003047224 */ /* 0x002fe200078e024e */
[----:B------:R0:W-:Y:S01]  /*58c0*/  STL [R1+0x14], R6 ;  /* 0x0000140601007387 */ /* 0x0001e20000100800 */
[----:B------:R-:W-:Y:S01]  /*58d0*/  IMAD.U32 R84, RZ, RZ, UR14 ;  /* 0x0000000eff547e24 */ /* 0x000fe2000f8e00ff */
[----:B------:R-:W-:Y:S01]  /*58e0*/  ISETP.GE.AND P1, PT, R7, RZ, PT ;  /* 0x000000ff0700720c */ /* 0x000fe20003f26270 */
[----:B------:R-:W-:Y:S01]  /*58f0*/  IMAD.U32 R83, RZ, RZ, UR14 ;  /* 0x0000000eff537e24 */ /* 0x000fe2000f8e00ff */
[----:B------:R1:W-:Y:S01]  /*5900*/  STL [R1+0x168], R4 ;  /* 0x0001680401007387 */ /* 0x0003e20000100800 */
[----:B------:R-:W-:Y:S02]  /*5910*/  IMAD R84, R84, 0x2, R85 ;  /* 0x0000000254547824 */ /* 0x000fe400078e0255 */
[----:B------:R-:W-:-:S02]  /*5920*/  IMAD.U32 R80, RZ, RZ, UR14 ;  /* 0x0000000eff507e24 */ /* 0x000fc4000f8e00ff */
[----:B------:R-:W-:Y:S02]  /*5930*/  IMAD R83, R83, 0x2, R84 ;  /* 0x0000000253537824 */ /* 0x000fe400078e0254 */
[C---:B0-----:R-:W-:Y:S02]  /*5940*/  IMAD R6, R3.reuse, R81, R79 ;  /* 0x0000005103067224 */ /* 0x041fe400078e024f */
[----:B------:R-:W-:Y:S02]  /*5950*/  IMAD.U32 R81, RZ, RZ, UR14 ;  /* 0x0000000eff517e24 */ /* 0x000fe4000f8e00ff */
[C---:B-1----:R-:W-:Y:S01]  /*5960*/  IMAD R4, R3.reuse, R76, R0 ;  /* 0x0000004c03047224 */ /* 0x042fe200078e0200 */
[----:B------:R-:W-:Y:S01]  /*5970*/  STL [R1+0x28], R6 ;  /* 0x0000280601007387 */ /* 0x000fe20000100800 */
[----:B------:R-:W-:Y:S02]  /*5980*/  IMAD R0, R3, R77, R75 ;  /* 0x0000004d03007224 */ /* 0x000fe400078e024b */
[----:B------:R-:W-:Y:S01]  /*5990*/  IMAD R81, R81, 0x2, R83 ;  /* 0x0000000251517824 */ /* 0x000fe200078e0253 */
[----:B------:R0:W-:Y:S01]  /*59a0*/  STL [R1+0x14c], R4 ;  /* 0x00014c0401007387 */ /* 0x0001e20000100800 */
[----:B------:R-:W-:-:S02]  /*59b0*/  IMAD.U32 R8, RZ, RZ, UR14 ;  /* 0x0000000eff087e24 */ /* 0x000fc4000f8e00ff */
[----:B------:R-:W-:Y:S01]  /*59c0*/  IMAD R80, R80, 0x4, R81 ;  /* 0x0000000450507824 */ /* 0x000fe200078e0251 */
[----:B------:R-:W-:Y:S04]  /*59d0*/  STL [R1+0xe3c], R13 ;  /* 0x000e3c0d01007387 */ /* 0x000fe80000100800 */
[----:B------:R1:W-:Y:S01]  /*59e0*/  STL [R1+0x24], R0 ;  /* 0x0000240001007387 */ /* 0x0003e20000100800 */
[----:B0-----:R-:W-:-:S04]  /*59f0*/  LOP3.LUT R4, R82, 0x18a, RZ, 0xfc, !PT ;  /* 0x0000018a52047812 */ /* 0x001fc800078efcff */
[----:B------:R-:W-:Y:S01]  /*5a00*/  IABS R76, R4 ;  /* 0x00000004004c7213 */ /* 0x000fe20000000000 */
[----:B------:R-:W-:Y:S01]  /*5a10*/  STL [R1+0xd50], R4 ;  /* 0x000d500401007387 */ /* 0x000fe20000100800 */
[----:B-1----:R-:W-:-:S03]  /*5a20*/  LOP3.LUT R0, R82, 0x190, RZ, 0xfc, !PT ;  /* 0x0000019052007812 */ /* 0x002fc600078efcff */
[C---:B------:R-:W-:Y:S01]  /*5a30*/  IMAD.HI.U32 R78, R5.reuse, R76, RZ ;  /* 0x0000004c054e7227 */ /* 0x040fe200078e00ff */
[----:B------:R-:W-:Y:S01]  /*5a40*/  IABS R75, R0 ;  /* 0x00000000004b7213 */ /* 0x000fe20000000000 */
[----:B------:R0:W-:Y:S02]  /*5a50*/  STL [R1+0xdec], R0 ;  /* 0x000dec0001007387 */ /* 0x0001e40000100800 */
[----:B------:R-:W-:Y:S02]  /*5a60*/  IMAD.MOV R78, RZ, RZ, -R78 ;  /* 0x000000ffff4e7224 */ /* 0x000fe400078e0a4e */
[----:B------:R-:W-:Y:S01]  /*5a70*/  IMAD.HI.U32 R77, R5, R75, RZ ;  /* 0x0000004b054d7227 */ /* 0x000fe200078e00ff */
[----:B------:R-:W-:Y:S03]  /*5a80*/  STL [R1+0xa70], R7 ;  /* 0x000a700701007387 */ /* 0x000fe60000100800 */
[----:B------:R-:W-:Y:S01]  /*5a90*/  IMAD.MOV R77, RZ, RZ, -R77 ;  /* 0x000000ffff4d7224 */ /* 0x000fe200078e0a4d */
[----:B0-----:R-:W-:Y:S01]  /*5aa0*/  IABS R0, R7 ;  /* 0x0000000700007213 */ /* 0x001fe20000000000 */
[----:B------:R-:W-:-:S02]  /*5ab0*/  IMAD R6, R3, R78, R76 ;  /* 0x0000004e03067224 */ /* 0x000fc400078e024c */
[----:B------:R-:W-:Y:S02]  /*5ac0*/  IMAD.U32 R78, RZ, RZ, UR14 ;  /* 0x0000000eff4e7e24 */ /* 0x000fe4000f8e00ff */
[----:B------:R-:W-:Y:S01]  /*5ad0*/  IMAD.HI.U32 R79, R93, R0, RZ ;  /* 0x000000005d4f7227 */ /* 0x000fe200078e00ff */
[----:B------:R0:W-:Y:S03]  /*5ae0*/  STL [R1+0x148], R6 ;  /* 0x0001480601007387 */ /* 0x0001e60000100800 */
[----:B------:R-:W-:Y:S02]  /*5af0*/  IMAD.MOV R79, RZ, RZ, -R79 ;  /* 0x000000ffff4f7224 */ /* 0x000fe400078e0a4f */
[----:B------:R-:W-:Y:S01]  /*5b00*/  IMAD R4, R3, R77, R75 ;  /* 0x0000004d03047224 */ /* 0x000fe200078e024b */
[----:B------:R-:W-:Y:S01]  /*5b10*/  IABS R75, R10 ;  /* 0x0000000a004b7213 */ /* 0x000fe20000000000 */
[----:B------:R-:W-:-:S02]  /*5b20*/  IMAD R0, R74, R79, R0 ;  /* 0x0000004f4a007224 */ /* 0x000fc400078e0200 */
[----:B------:R-:W-:Y:S01]  /*5b30*/  IMAD.U32 R79, RZ, RZ, UR14 ;  /* 0x0000000eff4f7e24 */ /* 0x000fe2000f8e00ff */
[----:B0-----:R-:W-:Y:S01]  /*5b40*/  LOP3.LUT R6, R82, 0x19a, RZ, 0xfc, !PT ;  /* 0x0000019a52067812 */ /* 0x001fe200078efcff */
[----:B------:R-:W-:Y:S01]  /*5b50*/  IMAD.U32 R77, RZ, RZ, UR14 ;  /* 0x0000000eff4d7e24 */ /* 0x000fe2000f8e00ff */
[----:B------:R-:W-:Y:S01]  /*5b60*/  ISETP.GT.U32.AND P0, PT, R74, R0, PT ;  /* 0x000000004a00720c */ /* 0x000fe20003f04070 */
[----:B------:R-:W-:Y:S01]  /*5b70*/  IMAD R79, R79, 0x2, R80 ;  /* 0x000000024f4f7824 */ /* 0x000fe200078e0250 */
[----:B------:R0:W-:Y:S01]  /*5b80*/  STL [R1+0x34], R4 ;  /* 0x0000340401007387 */ /* 0x0001e20000100800 */
[----:B------:R-:W-:Y:S01]  /*5b90*/  IMAD.U32 R76, RZ, RZ, UR14 ;  /* 0x0000000eff4c7e24 */ /* 0x000fe2000f8e00ff */
[----:B------:R-:W-:Y:S01]  /*5ba0*/  IABS R93, R6 ;  /* 0x00000006005d7213 */ /* 0x000fe20000000000 */
[----:B------:R-:W-:Y:S01]  /*5bb0*/  IMAD R78, R78, 0x2, R79 ;  /* 0x000000024e4e7824 */ /* 0x000fe200078e024f */
[----:B------:R-:W-:Y:S01]  /*5bc0*/  STL [R1+0xbec], R10 ;  /* 0x000bec0a01007387 */ /* 0x000fe20000100800 */
[----:B------:R-:W-:-:S02]  /*5bd0*/  IMAD.U32 R7, RZ, RZ, UR14 ;  /* 0x0000000eff077e24 */ /* 0x000fc4000f8e00ff */
[----:B------:R-:W-:Y:S01]  /*5be0*/  IMAD R77, R77, 0x2, R78 ;  /* 0x000000024d4d7824 */ /* 0x000fe200078e024e */
[----:B------:R1:W-:Y:S01]  /*5bf0*/  STL [R1+0xc28], R9 ;  /* 0x000c280901007387 */ /* 0x0003e20000100800 */
[----:B0-----:R-:W-:Y:S02]  /*5c00*/  IMAD.U32 R4, RZ, RZ, UR14 ;  /* 0x0000000eff047e24 */ /* 0x001fe4000f8e00ff */
[----:B------:R-:W-:Y:S01]  /*5c10*/  @!P0 IMAD.IADD R0, R0, 0x1, -R74 ;  /* 0x0000000100008824 */ /* 0x000fe200078e0a4a */
[----:B------:R0:W-:Y:S01]  /*5c20*/  STL [R1+0xc48], R6 ;  /* 0x000c480601007387 */ /* 0x0001e20000100800 */
[----:B------:R-:W-:-:S03]  /*5c30*/  IMAD R76, R76, 0x2, R77 ;  /* 0x000000024c4c7824 */ /* 0x000fc600078e024d */
[----:B------:R-:W-:Y:S01]  /*5c40*/  ISETP.GT.U32.AND P0, PT, R74, R0, PT ;  /* 0x000000004a00720c */ /* 0x000fe20003f04070 */
[----:B-1----:R-:W-:-:S04]  /*5c50*/  IMAD.HI.U32 R9, R5, R75, RZ ;  /* 0x0000004b05097227 */ /* 0x002fc800078e00ff */
[----:B------:R-:W-:Y:S02]  /*5c60*/  IMAD R12, R4, 0x2, R76 ;  /* 0x00000002040c7824 */ /* 0x000fe400078e024c */
[----:B0-----:R-:W-:-:S04]  /*5c70*/  IMAD.HI.U32 R6, R5, R92, RZ ;  /* 0x0000005c05067227 */ /* 0x001fc800078e00ff */
[----:B------:R-:W-:-:S04]  /*5c80*/  IMAD.HI.U32 R4, R5, R93, RZ ;  /* 0x0000005d05047227 */ /* 0x000fc800078e00ff */
[----:B------:R-:W-:Y:S02]  /*5c90*/  IMAD.MOV R10, RZ, RZ, -R9 ;  /* 0x000000ffff0a7224 */ /* 0x000fe400078e0a09 */
[----:B------:R-:W-:Y:S02]  /*5ca0*/  IMAD.MOV R9, RZ, RZ, -R6 ;  /* 0x000000ffff097224 */ /* 0x000fe400078e0a06 */
[----:B------:R-:W-:Y:S02]  /*5cb0*/  IMAD.U32 R6, RZ, RZ, UR14 ;  /* 0x0000000eff067e24 */ /* 0x000fe4000f8e00ff */
[----:B------:R-:W-:Y:S02]  /*5cc0*/  IMAD R8, R8, 0x2, R12 ;  /* 0x0000000208087824 */ /* 0x000fe400078e020c */
[----:B------:R-:W-:Y:S02]  /*5cd0*/  IMAD.MOV R4, RZ, RZ, -R4 ;  /* 0x000000ffff047224 */ /* 0x000fe400078e0a04 */
[----:B------:R-:W-:Y:S01]  /*5ce0*/  IMAD R10, R3, R10, R75 ;  /* 0x0000000a030a7224 */ /* 0x000fe200078e024b */
[----:B------:R-:W-:Y:S01]  /*5cf0*/  STL [R1+0x10], R8 ;  /* 0x0000100801007387 */ /* 0x000fe20000100800 */
[----:B------:R-:W-:-:S02]  /*5d00*/  IMAD.U32 R75, RZ, RZ, UR14 ;  /* 0x0000000eff4b7e24 */ /* 0x000fc4000f8e00ff */
[----:B------:R-:W-:Y:S01]  /*5d10*/  IMAD R71, R6, 0x4, R8 ;  /* 0x0000000406477824 */ /* 0x000fe200078e0208 */
[----:B------:R-:W-:Y:S01]  /*5d20*/  STL [R1+0x128], R10 ;  /* 0x0001280a01007387 */ /* 0x000fe20000100800 */
[C---:B------:R-:W-:Y:S01]  /*5d30*/  IMAD R9, R3.reuse, R9, R92 ;  /* 0x0000000903097224 */ /* 0x040fe200078e025c */
[----:B------:R-:W-:Y:S01]  /*5d40*/  LOP3.LUT R6, R82, 0x1a0, RZ, 0xfc, !PT ;  /* 0x000001a052067812 */ /* 0x000fe200078efcff */
[----:B------:R-:W-:Y:S02]  /*5d50*/  IMAD R4, R3, R4, R93 ;  /* 0x0000000403047224 */ /* 0x000fe400078e025d */
[----:B------:R-:W-:Y:S01]  /*5d60*/  @!P0 IMAD.IADD R0, R0, 0x1, -R74 ;  /* 0x0000000100008824 */ /* 0x000fe200078e0a4a */
[----:B------:R-:W-:Y:S01]  /*5d70*/  STL [R1+0x30], R9 ;  /* 0x0000300901007387 */ /* 0x000fe20000100800 */
[----:B------:R-:W-:Y:S01]  /*5d80*/  IMAD.U32 R74, RZ, RZ, UR14 ;  /* 0x0000000eff4a7e24 */ /* 0x000fe2000f8e00ff */
[----:B------:R-:W-:Y:S01]  /*5d90*/  IABS R92, R6 ;  /* 0x00000006005c7213 */ /* 0x000fe20000000000 */
[----:B------:R-:W-:Y:S01]  /*5da0*/  IMAD R93, R75, 0x2, R71 ;  /* 0x000000024b5d7824 */ /* 0x000fe200078e0247 */
[----:B------:R0:W-:Y:S01]  /*5db0*/  STL [R1+0x10c], R4 ;  /* 0x00010c0401007387 */ /* 0x0001e20000100800 */
[----:B------:R-:W-:-:S03]  /*5dc0*/  ISETP.NE.AND P0, PT, R2, RZ, PT ;  /* 0x000000ff0200720c */ /* 0x000fc60003f05270 */
[----:B------:R1:W-:Y:S01]  /*5dd0*/  STL [R1+0xbe8], R6 ;  /* 0x000be80601007387 */ /* 0x0003e20000100800 */
[----:B0-----:R-:W-:-:S04]  /*5de0*/  IMAD R4, R74, 0x2, R93 ;  /* 0x000000024a047824 */ /* 0x001fc800078e025d */
[----:B-1----:R-:W-:Y:S01]  /*5df0*/  IMAD R6, R75, 0x2, R4 ;  /* 0x000000024b067824 */ /* 0x002fe200078e0204 */
[----:B------:R-:W-:-:S03]  /*5e00*/  LOP3.LUT R4, R82, 0x1a2, RZ, 0xfc, !PT ;  /* 0x000001a252047812 */ /* 0x000fc600078efcff */
[----:B------:R-:W-:Y:S01]  /*5e10*/  IMAD R91, R74, 0x2, R6 ;  /* 0x000000024a5b7824 */ /* 0x000fe200078e0206 */
[----:B------:R0:W-:Y:S01]  /*5e20*/  STL [R1+0x2c], R6 ;  /* 0x00002c0601007387 */ /* 0x0001e20000100800 */
[----:B------:R-:W-:Y:S01]  /*5e30*/  IABS R75, R4 ;  /* 0x00000004004b7213 */ /* 0x000fe20000000000 */
[----:B------:R-:W-:Y:S02]  /*5e40*/  IMAD.MOV.U32 R74, RZ, RZ, R0 ;  /* 0x000000ffff4a7224 */ /* 0x000fe400078e0000 */
[----:B------:R1:W-:Y:S01]  /*5e50*/  STL [R1+0xbe0], R4 ;  /* 0x000be00401007387 */ /* 0x0003e20000100800 */
[----:B------:R-:W-:Y:S02]  /*5e60*/  IMAD R90, R7, 0x2, R91 ;  /* 0x00000002075a7824 */ /* 0x000fe400078e025b */
[----:B------:R-:W-:Y:S01]  /*5e70*/  @!P1 IMAD.MOV R74, RZ, RZ, -R74 ;  /* 0x000000ffff4a9224 */ /* 0x000fe200078e0a4a */
[----:B------:R-:W-:Y:S01]  /*5e80*/  @!P0 LOP3.LUT R74, RZ, R2, RZ, 0x33, !PT ;  /* 0x00000002ff4a8212 */ /* 0x000fe200078e33ff */
[----:B0-----:R-:W-:-:S04]  /*5e90*/  IMAD.HI.U32 R6, R5, R92, RZ ;  /* 0x0000005c05067227 */ /* 0x001fc800078e00ff */
[----:B-1----:R-:W-:Y:S02]  /*5ea0*/  IMAD.U32 R4, RZ, RZ, UR14 ;  /* 0x0000000eff047e24 */ /* 0x002fe4000f8e00ff */
[----:B------:R-:W-:Y:S02]  /*5eb0*/  IMAD.MOV R0, RZ, RZ, -R6 ;  /* 0x000000ffff007224 */ /* 0x000fe400078e0a06 */
[----:B------:R-:W-:Y:S02]  /*5ec0*/  IMAD R88, R4, 0x2, R90 ;  /* 0x0000000204587824 */ /* 0x000fe400078e025a */
[----:B------:R-:W-:-:S04]  /*5ed0*/  IMAD.HI.U32 R4, R5, R75, RZ ;  /* 0x0000004b05047227 */ /* 0x000fc800078e00ff */
[----:B------:R-:W-:Y:S02]  /*5ee0*/  IMAD.MOV R2, RZ, RZ, -R4 ;  /* 0x000000ffff027224 */ /* 0x000fe400078e0a04 */
[----:B------:R-:W-:Y:S02]  /*5ef0*/  IMAD R92, R3, R0, R92 ;  /* 0x00000000035c7224 */ /* 0x000fe400078e025c */
[----:B------:R-:W-:Y:S02]  /*5f00*/  IMAD R13, R7, 0x4, R88 ;  /* 0x00000004070d7824 */ /* 0x000fe400078e0258 */
[----:B------:R-:W-:Y:S01]  /*5f10*/  IMAD R7, R3, R2, R75 ;  /* 0x0000000203077224 */ /* 0x000fe200078e024b */
[----:B------:R-:W-:Y:S01]  /*5f20*/  STL [R1+0xe40], R92 ;  /* 0x000e405c01007387 */ /* 0x000fe20000100800 */
[----:B------:R-:W-:Y:S02]  /*5f30*/  IMAD.U32 R6, RZ, RZ, UR14 ;  /* 0x0000000eff067e24 */ /* 0x000fe4000f8e00ff */
[----:B------:R-:W-:Y:S01]  /*5f40*/  IMAD.U32 R4, RZ, RZ, UR14 ;  /* 0x0000000eff047e24 */ /* 0x000fe2000f8e00ff */
[----:B------:R-:W-:Y:S01]  /*5f50*/  STL [R1+0xe44], R11 ;  /* 0x000e440b01007387 */ /* 0x000fe20000100800 */
[----:B------:R-:W-:-:S02]  /*5f60*/  IMAD R12, R6, 0x2, R13 ;  /* 0x00000002060c7824 */ /* 0x000fc400078e020d */
[----:B------:R-:W-:Y:S01]  /*5f70*/  IMAD R0, R11, UR15, RZ ;  /* 0x0000000f0b007c24 */ /* 0x000fe2000f8e02ff */
[----:B------:R0:W-:Y:S01]  /*5f80*/  STL [R1+0xec], R7 ;  /* 0x0000ec0701007387 */ /* 0x0001e20000100800 */
[----:B------:R-:W-:Y:S02]  /*5f90*/  IMAD R10, R4, 0x2, R12 ;  /* 0x00000002040a7824 */ /* 0x000fe400078e020c */
[----:B------:R-:W-:Y:S01]  /*5fa0*/  IMAD R74, R74, UR4, RZ ;  /* 0x000000044a4a7c24 */ /* 0x000fe2000f8e02ff */
[----:B------:R-:W-:Y:S01]  /*5fb0*/  IADD3 R2, P1, PT, R0, UR18, RZ ;  /* 0x0000001200027c10 */ /* 0x000fe2000ff3e0ff */
[----:B------:R-:W-:-:S03]  /*5fc0*/  IMAD R9, R6, 0x2, R10 ;  /* 0x0000000206097824 */ /* 0x000fc600078e020a */
[----:B------:R-:W-:Y:S01]  /*5fd0*/  LEA.HI.X.SX32 R0, R0, UR19, 0x1, P1 ;  /* 0x0000001300007c11 */ /* 0x000fe200088f0eff */
[----:B------:R1:W-:Y:S01]  /*5fe0*/  STL [R1+0xe48], R2 ;  /* 0x000e480201007387 */ /* 0x0003e20000100800 */
[----:B------:R-:W-:Y:S01]  /*5ff0*/  IMAD R8, R4, 0x2, R9 ;  /* 0x0000000204087824 */ /* 0x000fe200078e0209 */
[----:B------:R-:W-:Y:S01]  /*6000*/  IADD3 R75, P0, PT, R74, UR16, RZ ;  /* 0x000000104a4b7c10 */ /* 0x000fe2000ff1e0ff */
[--C-:B------:R-:W-:Y:S01]  /*6010*/  @!P3 IMAD.IADD R72, R72, 0x1, -R3.reuse ;  /* 0x000000014848b824 */ /* 0x100fe200078e0a03 */
[----:B0-----:R-:W0:Y:S01]  /*6020*/  S2R R7, SR_TID.X ;  /* 0x0000000000077919 */ /* 0x001e220000002100 */
[----:B------:R-:W-:Y:S01]  /*6030*/  @!P2 IMAD.IADD R73, R73, 0x1, -R3 ;  /* 0x000000014949a824 */ /* 0x000fe200078e0a03 */
[----:B------:R-:W-:Y:S01]  /*6040*/  LEA.HI.X.SX32 R74, R74, UR17, 0x1, P0 ;  /* 0x000000114a4a7c11 */ /* 0x000fe200080f0eff */
[----:B------:R-:W2:Y:S01]  /*6050*/  LDCU UR16, c[0x0][0x39c] ;  /* 0x00007380ff1077ac */ /* 0x000ea20008000800 */
[----:B------:R3:W-:Y:S01]  /*6060*/  STL [R1+0xe4c], R0 ;  /* 0x000e4c0001007387 */ /* 0x0007e20000100800 */
[----:B-1----:R-:W-:Y:S01]  /*6070*/  IMAD.U32 R2, RZ, RZ, UR14 ;  /* 0x0000000eff027e24 */ /* 0x002fe2000f8e00ff */
[----:B---3--:R-:W-:-:S05]  /*6080*/  LOP3.LUT R0, R82, 0x1a8, RZ, 0xfc, !PT ;  /* 0x000001a852007812 */ /* 0x008fca00078efcff */
[----:B------:R1:W-:Y:S02]  /*6090*/  STL [R1+0xbd4], R0 ;  /* 0x000bd40001007387 */ /* 0x0003e40000100800 */
[----:B-1----:R-:W-:Y:S02]  /*60a0*/  IABS R0, R0 ;  /* 0x0000000000007213 */ /* 0x002fe40000000000 */
[C---:B0-----:R-:W-:Y:S02]  /*60b0*/  LEA.HI R6, R7.reuse, 0x3e, RZ, 0x1a ;  /* 0x0000003e07067811 */ /* 0x041fe400078fd0ff */
[----:B------:R-:W-:Y:S01]  /*60c0*/  LEA.HI R92, R7, 0x2e, RZ, 0x1a ;  /* 0x0000002e075c7811 */ /* 0x000fe200078fd0ff */
[----:B------:R-:W-:Y:S02]  /*60d0*/  IMAD R7, R2, 0x2, R8 ;  /* 0x0000000202077824 */ /* 0x000fe400078e0208 */
[----:B------:R-:W-:Y:S01]  /*60e0*/  IMAD R2, R6, UR14, RZ ;  /* 0x0000000e06027c24 */ /* 0x000fe2000f8e02ff */
[----:B------:R-:W-:Y:S01]  /*60f0*/  LOP3.LUT R6, R82, 0x1aa, RZ, 0xfc, !PT ;  /* 0x000001aa52067812 */ /* 0x000fe200078efcff */
[----:B------:R-:W-:Y:S01]  /*6100*/  IMAD R11, R92, UR14, RZ ;  /* 0x0000000e5c0b7c24 */ /* 0x000fe2000f8e02ff */
[----:B------:R-:W-:Y:S01]  /*6110*/  IADD3 R92, P0, PT, R89, R75, RZ ;  /* 0x0000004b595c7210 */ /* 0x000fe20007f1e0ff */
[----:B------:R-:W-:-:S02]  /*6120*/  IMAD R4, R4, 0x2, R7 ;  /* 0x0000000204047824 */ /* 0x000fc400078e0207 */
[----:B------:R-:W-:Y:S01]  /*6130*/  STL [R1+0xbd0], R6 ;  /* 0x000bd00601007387 */ /* 0x000fe20000100800 */
[----:B------:R-:W-:-:S03]  /*6140*/  LEA.HI.X.SX32 R89, R89, R74, 0x1, P0 ;  /* 0x0000004a59597211 */ /* 0x000fc600000f0eff */
[----:B------:R0:W-:Y:S02]  /*6150*/  STL [R1+0x90], R92 ;  /* 0x0000905c01007387 */ /* 0x0001e40000100800 */
[----:B0-----:R-:W-:-:S04]  /*6160*/  IADD3 R92, P6, PT, R87, R75, RZ ;  /* 0x0000004b575c7210 */ /* 0x001fc80007fde0ff */
[----:B------:R-:W-:Y:S01]  /*6170*/  LEA.HI.X.SX32 R87, R87, R74, 0x1, P6 ;  /* 0x0000004a57577211 */ /* 0x000fe200030f0eff */
[----:B------:R0:W-:Y:S02]  /*6180*/  STL [R1+0x98], R92 ;  /* 0x0000985c01007387 */ /* 0x0001e40000100800 */
[----:B0-----:R-:W-:-:S05]  /*6190*/  IADD3 R92, P1, PT, R86, R75, RZ ;  /* 0x0000004b565c7210 */ /* 0x001fca0007f3e0ff */
[----:B------:R0:W-:Y:S04]  /*61a0*/  STL [R1+0xa0], R92 ;  /* 0x0000a05c01007387 */ /* 0x0001e80000100800 */
[----:B------:R1:W-:Y:S01]  /*61b0*/  STL [R1+0x8c], R89 ;  /* 0x00008c5901007387 */ /* 0x0003e20000100800 */
[-C--:B0-----:R-:W-:Y:S01]  /*61c0*/  IADD3 R92, P5, PT, R85, R75.reuse, RZ ;  /* 0x0000004b555c7210 */ /* 0x081fe20007fbe0ff */
[----:B-1----:R-:W0:Y:S04]  /*61d0*/  S2R R89, SR_TID.X ;  /* 0x0000000000597919 */ /* 0x002e280000002100 */
[----:B------:R1:W-:Y:S04]  /*61e0*/  STL [R1+0xa8], R92 ;  /* 0x0000a85c01007387 */ /* 0x0003e80000100800 */
[----:B-1----:R-:W3:Y:S04]  /*61f0*/  LDL.LU R92, [R1+0x2c] ;  /* 0x00002c00015c7983 */ /* 0x002ee80000300800 */
[----:B------:R1:W-:Y:S02]  /*6200*/  STL [R1+0x94], R87 ;  /* 0x0000945701007387 */ /* 0x0003e40000100800 */
[----:B-1----:R-:W-:-:S02]  /*6210*/  IADD3 R87, P0, PT, R84, R75, RZ ;  /* 0x0000004b54577210 */ /* 0x002fc40007f1e0ff */
[----:B0-----:R-:W-:-:S03]  /*6220*/  LEA.HI R89, R89, 0xe, RZ, 0x1a ;  /* 0x0000000e59597811 */ /* 0x001fc600078fd0ff */
[----:B------:R0:W-:Y:S02]  /*6230*/  STL [R1+0x988], R87 ;  /* 0x0009885701007387 */ /* 0x0001e40000100800 */
[-C--:B0-----:R-:W-:Y:S02]  /*6240*/  LEA.HI.X.SX32 R87, R86, R74.reuse, 0x1, P1 ;  /* 0x0000004a56577211 */ /* 0x081fe400008f0eff */
[----:B------:R-:W4:Y:S01]  /*6250*/  LDL.LU R86, [R1+0x10] ;  /* 0x0000100001567983 */ /* 0x000f220000300800 */
[----:B------:R-:W-:Y:S01]  /*6260*/  IMAD R89, R89, UR14, RZ ;  /* 0x0000000e59597c24 */ /* 0x000fe2000f8e02ff */
[----:B------:R-:W-:Y:S02]  /*6270*/  LEA.HI.X.SX32 R84, R84, R74, 0x1, P0 ;  /* 0x0000004a54547211 */ /* 0x000fe400000f0eff */
[----:B------:R0:W-:Y:S02]  /*6280*/  STL [R1+0x9c], R87 ;  /* 0x00009c5701007387 */ /* 0x0001e40000100800 */
[----:B0-----:R-:W-:-:S05]  /*6290*/  IADD3 R87, P6, PT, R83, R75, RZ ;  /* 0x0000004b53577210 */ /* 0x001fca0007fde0ff */
[----:B------:R0:W-:Y:S02]  /*62a0*/  STL [R1+0x984], R87 ;  /* 0x0009845701007387 */ /* 0x0001e40000100800 */
[----:B0-----:R-:W-:Y:S02]  /*62b0*/  LEA.HI.X.SX32 R87, R85, R74, 0x1, P5 ;  /* 0x0000004a55577211 */ /* 0x001fe400028f0eff */
[----:B------:R-:W-:-:S03]  /*62c0*/  IADD3 R85, P1, PT, R81, R75, RZ ;  /* 0x0000004b51557210 */ /* 0x000fc60007f3e0ff */
[----:B------:R0:W-:Y:S04]  /*62d0*/  STL [R1+0xa4], R87 ;  /* 0x0000a45701007387 */ /* 0x0001e80000100800 */
[----:B------:R1:W-:Y:S04]  /*62e0*/  STL [R1+0x980], R85 ;  /* 0x0009805501007387 */ /* 0x0003e80000100800 */
[----:B------:R2:W-:Y:S01]  /*62f0*/  STL [R1+0xac], R84 ;  /* 0x0000ac5401007387 */ /* 0x0005e20000100800 */
[----:B0-----:R-:W-:Y:S02]  /*6300*/  IADD3 R87, P5, PT, R89, R75, RZ ;  /* 0x0000004b59577210 */ /* 0x001fe40007fbe0ff */
[----:B-1----:R-:W-:-:S03]  /*6310*/  LEA.HI.X.SX32 R85, R83, R74, 0x1, P6 ;  /* 0x0000004a53557211 */ /* 0x002fc600030f0eff */
[----:B------:R0:W-:Y:S01]  /*6320*/  STL [R1+0x97c], R87 ;  /* 0x00097c5701007387 */ /* 0x0001e20000100800 */
[----:B------:R-:W-:Y:S02]  /*6330*/  LEA.HI.X.SX32 R83, R81, R74, 0x1, P1 ;  /* 0x0000004a51537211 */ /* 0x000fe400008f0eff */
[-C--:B--2---:R-:W-:Y:S01]  /*6340*/  IADD3 R84, P0, PT, R80, R75.reuse, RZ ;  /* 0x0000004b50547210 */ /* 0x084fe20007f1e0ff */
[----:B------:R-:W-:Y:S01]  /*6350*/  STL [R1+0xb0], R85 ;  /* 0x0000b05501007387 */ /* 0x000fe20000100800 */
[----:B------:R-:W-:-:S03]  /*6360*/  IADD3 R81, P6, PT, R79, R75, RZ ;  /* 0x0000004b4f517210 */ /* 0x000fc60007fde0ff */
[----:B------:R1:W-:Y:S01]  /*6370*/  STL [R1+0x978], R84 ;  /* 0x0009785401007387 */ /* 0x0003e20000100800 */
[-C--:B------:R-:W-:Y:S01]  /*6380*/  LEA.HI.X.SX32 R79, R79, R74.reuse, 0x1, P6 ;  /* 0x0000004a4f4f7211 */ /* 0x080fe200030f0eff */
[----:B0-----:R-:W0:Y:S02]  /*6390*/  S2R R87, SR_TID.X ;  /* 0x0000000000577919 */ /* 0x001e240000002100 */
[----:B------:R2:W-:Y:S01]  /*63a0*/  STL [R1+0xb4], R83 ;  /* 0x0000b45301007387 */ /* 0x0005e20000100800 */
[----:B-1----:R-:W-:Y:S01]  /*63b0*/  LEA.HI.X.SX32 R84, R89, R74, 0x1, P5 ;  /* 0x0000004a59547211 */ /* 0x002fe200028f0eff */
[----:B------:R-:W-:Y:S02]  /*63c0*/  IMAD.U32 R89, RZ, RZ, UR14 ;  /* 0x0000000eff597e24 */ /* 0x000fe4000f8e00ff */
[----:B------:R1:W-:Y:S02]  /*63d0*/  STL [R1+0x970], R81 ;  /* 0x0009705101007387 */ /* 0x0003e40000100800 */
[----:B------:R-:W-:-:S02]  /*63e0*/  IMAD R89, R89, 0x2, R76 ;  /* 0x0000000259597824 */ /* 0x000fc400078e024c */
[----:B------:R-:W-:Y:S01]  /*63f0*/  STL [R1+0x96c], R84 ;  /* 0x00096c5401007387 */ /* 0x000fe20000100800 */
[----:B--2---:R-:W-:Y:S02]  /*6400*/  IADD3 R83, P1, PT, R78, R75, RZ ;  /* 0x0000004b4e537210 */ /* 0x004fe40007f3e0ff */
[----:B-1----:R-:W-:-:S03]  /*6410*/  LEA.HI.X.SX32 R81, R80, R74, 0x1, P0 ;  /* 0x0000004a50517211 */ /* 0x002fc600000f0eff */
[----:B------:R-:W-:Y:S01]  /*6420*/  STL [R1+0x974], R83 ;  /* 0x0009745301007387 */ /* 0x000fe20000100800 */
[----:B------:R-:W-:Y:S02]  /*6430*/  IADD3 R80, P5, PT, R77, R75, RZ ;  /* 0x0000004b4d507210 */ /* 0x000fe40007fbe0ff */
[----:B------:R-:W-:Y:S01]  /*6440*/  LEA.HI.X.SX32 R78, R78, R74, 0x1, P1 ;  /* 0x0000004a4e4e7211 */ /* 0x000fe200008f0eff */
[----:B------:R-:W-:Y:S04]  /*6450*/  STL [R1+0xb8], R81 ;  /* 0x0000b85101007387 */ /* 0x000fe80000100800 */
[----:B------:R1:W-:Y:S04]  /*6460*/  STL [R1+0x968], R80 ;  /* 0x0009685001007387 */ /* 0x0003e80000100800 */
[----:B------:R2:W-:Y:S01]  /*6470*/  STL [R1+0xbc], R79 ;  /* 0x0000bc4f01007387 */ /* 0x0005e20000100800 */
[----:B0-----:R-:W-:-:S02]  /*6480*/  LEA.HI R87, R87, 0x1e, RZ, 0x1a ;  /* 0x0000001e57577811 */ /* 0x001fc400078fd0ff */
[----:B-1----:R-:W-:-:S03]  /*6490*/  IADD3 R80, P0, PT, R76, R75, RZ ;  /* 0x0000004b4c507210 */ /* 0x002fc60007f1e0ff */
[----:B------:R-:W-:Y:S01]  /*64a0*/  IMAD R87, R87, UR14, RZ ;  /* 0x0000000e57577c24 */ /* 0x000fe2000f8e02ff */
[----:B--2---:R-:W-:Y:S01]  /*64b0*/  IADD3 R79, P6, PT, R89, R75, RZ ;  /* 0x0000004b594f7210 */ /* 0x004fe20007fde0ff */
[----:B------:R-:W-:Y:S01]  /*64c0*/  STL [R1+0x964], R80 ;  /* 0x0009645001007387 */ /* 0x000fe20000100800 */
[----:B------:R-:W-:-:S03]  /*64d0*/  LEA.HI.X.SX32 R76, R76, R74, 0x1, P0 ;  /* 0x0000004a4c4c7211 */ /* 0x000fc600000f0eff */
[----:B------:R0:W-:Y:S04]  /*64e0*/  STL [R1+0xc0], R78 ;  /* 0x0000c04e01007387 */ /* 0x0001e80000100800 */
[----:B------:R-:W-:Y:S01]  /*64f0*/  STL [R1+0x960], R79 ;  /* 0x0009604f01007387 */ /* 0x000fe20000100800 */
[----:B0-----:R-:W-:-:S05]  /*6500*/  LEA.HI.X.SX32 R78, R77, R74, 0x1, P5 ;  /* 0x0000004a4d4e7211 */ /* 0x001fca00028f0eff */
[----:B------:R0:W-:Y:S02]  /*6510*/  STL [R1+0xc4], R78 ;  /* 0x0000c44e01007387 */ /* 0x0001e40000100800 */
[-C--:B0-----:R-:W-:Y:S02]  /*6520*/  IADD3 R78, P5, PT, R87, R75.reuse, RZ ;  /* 0x0000004b574e7210 */ /* 0x081fe40007fbe0ff */
[----:B----4-:R-:W-:-:S05]  /*6530*/  IADD3 R77, P1, PT, R86, R75, RZ ;  /* 0x0000004b564d7210 */ /* 0x010fca0007f3e0ff */
[----:B------:R0:W-:Y:S04]  /*6540*/  STL [R1+0x95c], R77 ;  /* 0x00095c4d01007387 */ /* 0x0001e80000100800 */
[----:B------:R1:W-:Y:S04]  /*6550*/  STL [R1+0xc8], R76 ;  /* 0x0000c84c01007387 */ /* 0x0003e80000100800 */
[----:B------:R2:W-:Y:S01]  /*6560*/  STL [R1+0x8e4], R78 ;  /* 0x0008e44e01007387 */ /* 0x0005e20000100800 */
[----:B0-----:R-:W-:Y:S01]  /*6570*/  LEA.HI.X.SX32 R77, R89, R74, 0x1, P6 ;  /* 0x0000004a594d7211 */ /* 0x001fe200030f0eff */
[----:B------:R-:W-:Y:S01]  /*6580*/  IMAD.U32 R89, RZ, RZ, UR14 ;  /* 0x0000000eff597e24 */ /* 0x000fe2000f8e00ff */
[----:B-1----:R-:W-:-:S03]  /*6590*/  IADD3 R76, P0, PT, R71, R75, RZ ;  /* 0x0000004b474c7210 */ /* 0x002fc60007f1e0ff */
[----:B------:R0:W-:Y:S01]  /*65a0*/  STL [R1+0xcc], R77 ;  /* 0x0000cc4d01007387 */ /* 0x0001e20000100800 */
[----:B------:R-:W-:Y:S01]  /*65b0*/  IMAD R89, R89, 0x2, R93 ;  /* 0x0000000259597824 */ /* 0x000fe200078e025d */
[-C--:B--2---:R-:W-:Y:S02]  /*65c0*/  LEA.HI.X.SX32 R78, R87, R74.reuse, 0x1, P5 ;  /* 0x0000004a574e7211 */ /* 0x084fe400028f0eff */
[----:B------:R1:W-:Y:S01]  /*65d0*/  STL [R1+0x8ec], R76 ;  /* 0x0008ec4c01007387 */ /* 0x0003e20000100800 */
[----:B0-----:R-:W-:Y:S02]  /*65e0*/  IADD3 R77, P6, PT, R93, R75, RZ ;  /* 0x0000004b5d4d7210 */ /* 0x001fe40007fde0ff */
[----:B-1----:R-:W-:-:S05]  /*65f0*/  LEA.HI.X.SX32 R76, R86, R74, 0x1, P1 ;  /* 0x0000004a564c7211 */ /* 0x002fca00008f0eff */
[----:B------:R0:W-:Y:S04]  /*6600*/  STL [R1+0x8dc], R76 ;  /* 0x0008dc4c01007387 */ /* 0x0001e80000100800 */
[----:B------:R1:W-:Y:S04]  /*6610*/  STL [R1+0x8f4], R77 ;  /* 0x0008f44d01007387 */ /* 0x0003e80000100800 */
[----:B------:R2:W-:Y:S01]  /*6620*/  STL [R1+0x8e0], R78 ;  /* 0x0008e04e01007387 */ /* 0x0005e20000100800 */
[----:B0-----:R-:W-:Y:S02]  /*6630*/  IADD3 R76, P1, PT, R89, R75, RZ ;  /* 0x0000004b594c7210 */ /* 0x001fe40007f3e0ff */
[----:B-1----:R-:W-:-:S02]  /*6640*/  LEA.HI.X.SX32 R77, R71, R74, 0x1, P0 ;  /* 0x0000004a474d7211 */ /* 0x002fc400000f0eff */
[----:B------:R-:W4:Y:S01]  /*6650*/  LDL.LU R71, [R1+0xe6c] ;  /* 0x000e6c0001477983 */ /* 0x000f220000300800 */
[----:B------:R-:W-:Y:S02]  /*6660*/  ISETP.GT.U32.AND P3, PT, R3, R67, PT ;  /* 0x000000430300720c */ /* 0x000fe40003f64070 */
[----:B--2---:R-:W-:Y:S01]  /*6670*/  LEA.HI.X.SX32 R78, R93, R74, 0x1, P6 ;  /* 0x0000004a5d4e7211 */ /* 0x004fe200030f0eff */
[----:B------:R3:W-:Y:S01]  /*6680*/  STL [R1+0x8fc], R76 ;  /* 0x0008fc4c01007387 */ /* 0x0007e20000100800 */
[----:B------:R-:W-:-:S03]  /*6690*/  ISETP.GT.U32.AND P2, PT, R3, R68, PT ;  /* 0x000000440300720c */ /* 0x000fc60003f44070 */
[----:B------:R0:W-:Y:S01]  /*66a0*/  STL [R1+0x8e8], R77 ;  /* 0x0008e84d01007387 */ /* 0x0001e20000100800 */
[----:B---3--:R-:W-:-:S05]  /*66b0*/  IADD3 R76, P5, PT, R92, R75, RZ ;  /* 0x0000004b5c4c7210 */ /* 0x008fca0007fbe0ff */
[--C-:B------:R-:W-:Y:S01]  /*66c0*/  @!P3 IMAD.IADD R67, R67, 0x1, -R3.reuse ;  /* 0x000000014343b824 */ /* 0x100fe200078e0a03 */
[----:B------:R-:W-:Y:S02]  /*66d0*/  ISETP.GT.U32.AND P3, PT, R3, R62, PT ;  /* 0x0000003e0300720c */ /* 0x000fe40003f64070 */
[----:B0-----:R-:W-:Y:S01]  /*66e0*/  IADD3 R77, P0, PT, R91, R75, RZ ;  /* 0x0000004b5b4d7210 */ /* 0x001fe20007f1e0ff */
[----:B------:R0:W-:Y:S01]  /*66f0*/  STL [R1+0x904], R76 ;  /* 0x0009044c01007387 */ /* 0x0001e20000100800 */
[--C-:B------:R-:W-:Y:S01]  /*6700*/  @!P2 IMAD.IADD R68, R68, 0x1, -R3.reuse ;  /* 0x000000014444a824 */ /* 0x100fe200078e0a03 */
[----:B------:R-:W-:Y:S02]  /*6710*/  ISETP.GT.U32.AND P2, PT, R3, R63, PT ;  /* 0x0000003f0300720c */ /* 0x000fe40003f44070 */
[----:B------:R1:W-:Y:S04]  /*6720*/  STL [R1+0x8f0], R78 ;  /* 0x0008f04e01007387 */ /* 0x0003e80000100800 */
[----:B------:R2:W-:Y:S01]  /*6730*/  STL [R1+0x90c], R77 ;  /* 0x00090c4d01007387 */ /* 0x0005e20000100800 */
[----:B0-----:R-:W-:Y:S01]  /*6740*/  LEA.HI.X.SX32 R76, R89, R74, 0x1, P1 ;  /* 0x0000004a594c7211 */ /* 0x001fe200008f0eff */
[----:B------:R-:W-:Y:S01]  /*6750*/  @!P3 IMAD.IADD R62, R62, 0x1, -R3 ;  /* 0x000000013e3eb824 */ /* 0x000fe200078e0a03 */
[----:B------:R-:W-:-:S02]  /*6760*/  ISETP.GT.U32.AND P3, PT, R3, R57, PT ;  /* 0x000000390300720c */ /* 0x000fc40003f64070 */
[-C--:B-1----:R-:W-:Y:S01]  /*6770*/  IADD3 R78, P6, PT, R90, R75.reuse, RZ ;  /* 0x0000004b5a4e7210 */ /* 0x082fe20007fde0ff */
[----:B------:R0:W-:Y:S01]  /*6780*/  STL [R1+0x8f8], R76 ;  /* 0x0008f84c01007387 */ /* 0x0001e20000100800 */
[--C-:B------:R-:W-:Y:S01]  /*6790*/  @!P2 IMAD.IADD R63, R63, 0x1, -R3.reuse ;  /* 0x000000013f3fa824 */ /* 0x100fe200078e0a03 */
[----:B------:R-:W-:Y:S02]  /*67a0*/  ISETP.GT.U32.AND P2, PT, R3, R58, PT ;  /* 0x0000003a0300720c */ /* 0x000fe40003f44070 */
[----:B--2---:R-:W-:Y:S01]  /*67b0*/  LEA.HI.X.SX32 R77, R92, R74, 0x1, P5 ;  /* 0x0000004a5c4d7211 */ /* 0x004fe200028f0eff */
[----:B------:R1:W-:Y:S04]  /*67c0*/  STL [R1+0x914], R78 ;  /* 0x0009144e01007387 */ /* 0x0003e80000100800 */
[----:B------:R2:W-:Y:S01]  /*67d0*/  STL [R1+0x900], R77 ;  /* 0x0009004d01007387 */ /* 0x0005e20000100800 */
[----:B0-----:R-:W-:Y:S01]  /*67e0*/  IADD3 R76, P1, PT, R88, R75, RZ ;  /* 0x0000004b584c7210 */ /* 0x001fe20007f3e0ff */
[----:B------:R-:W-:Y:S01]  /*67f0*/  @!P3 IMAD.IADD R57, R57, 0x1, -R3 ;  /* 0x000000013939b824 */ /* 0x000fe200078e0a03 */
[----:B------:R-:W-:-:S02]  /*6800*/  ISETP.GT.U32.AND P3, PT, R3, R52, PT ;  /* 0x000000340300720c */ /* 0x000fc40003f64070 */
[-C--:B-1----:R-:W-:Y:S01]  /*6810*/  LEA.HI.X.SX32 R78, R91, R74.reuse, 0x1, P0 ;  /* 0x0000004a5b4e7211 */ /* 0x082fe200000f0eff */
[----:B------:R0:W-:Y:S01]  /*6820*/  STL [R1+0x91c], R76 ;  /* 0x00091c4c01007387 */ /* 0x0001e20000100800 */
[--C-:B------:R-:W-:Y:S01]  /*6830*/  @!P2 IMAD.IADD R58, R58, 0x1, -R3.reuse ;  /* 0x000000013a3aa824 */ /* 0x100fe200078e0a03 */
[----:B------:R-:W-:Y:S02]  /*6840*/  ISETP.GT.U32.AND P2, PT, R3, R53, PT ;  /* 0x000000350300720c */ /* 0x000fe40003f44070 */
[C---:B--2---:R-:W-:Y:S01]  /*6850*/  IADD3 R77, P5, PT, R11.reuse, R75, RZ ;  /* 0x0000004b0b4d7210 */ /* 0x044fe20007fbe0ff */
[----:B------:R1:W-:Y:S03]  /*6860*/  STL [R1+0x908], R78 ;  /* 0x0009084e01007387 */ /* 0x0003e60000100800 */
[-C--:B------:R-:W-:Y:S01]  /*6870*/  LEA.HI.X.SX32 R11, R11, R74.reuse, 0x1, P5 ;  /* 0x0000004a0b0b7211 */ /* 0x080fe200028f0eff */
        /* <DEDUP_REMOVED lines=9> */
[----:B------:R-:W-:Y:S04]  /*6910*/  STL [R1+0x92c], R78 ;  /* 0x00092c4e01007387 */ /* 0x000fe80000100800 */
[----:B------:R1:W-:Y:S01]  /*6920*/  STL [R1+0x918], R77 ;  /* 0x0009184d01007387 */ /* 0x0003e20000100800 */
[----:B0-----:R-:W-:Y:S01]  /*6930*/  IADD3 R76, P6, PT, R12, R75, RZ ;  /* 0x0000004b0c4c7210 */ /* 0x001fe20007fde0ff */
[----:B------:R-:W-:Y:S01]  /*6940*/  @!P3 IMAD.IADD R47, R47, 0x1, -R3 ;  /* 0x000000012f2fb824 */ /* 0x000fe200078e0a03 */
[----:B------:R-:W-:-:S03]  /*6950*/  ISETP.GT.U32.AND P3, PT, R3, R42, PT ;  /* 0x0000002a0300720c */ /* 0x000fc60003f64070 */
[----:B------:R0:W-:Y:S01]  /*6960*/  STL [R1+0x934], R76 ;  /* 0x0009344c01007387 */ /* 0x0001e20000100800 */
[----:B------:R-:W-:Y:S01]  /*6970*/  @!P2 IMAD.IADD R48, R48, 0x1, -R3 ;  /* 0x000000013030a824 */ /* 0x000fe200078e0a03 */
[----:B------:R-:W-:Y:S02]  /*6980*/  ISETP.GT.U32.AND P2, PT, R3, R43, PT ;  /* 0x0000002b0300720c */ /* 0x000fe40003f44070 */
[----:B-1----:R-:W-:Y:S01]  /*6990*/  IADD3 R77, P1, PT, R10, R75, RZ ;  /* 0x0000004b0a4d7210 */ /* 0x002fe20007f3e0ff */
[----:B------:R1:W-:Y:S04]  /*69a0*/  STL [R1+0x920], R11 ;  /* 0x0009200b01007387 */ /* 0x0003e80000100800 */
[----:B------:R-:W-:Y:S01]  /*69b0*/  STL [R1+0x93c], R77 ;  /* 0x00093c4d01007387 */ /* 0x000fe20000100800 */
[----:B0-----:R-:W-:-:S02]  /*69c0*/  LEA.HI.X.SX32 R76, R13, R74, 0x1, P0 ;  /* 0x0000004a0d4c7211 */ /* 0x001fc400000f0eff */
[----:B------:R-:W-:Y:S02]  /*69d0*/  LEA.HI.X.SX32 R13, R12, R74, 0x1, P6 ;  /* 0x0000004a0c0d7211 */ /* 0x000fe400030f0eff */
[-C--:B------:R-:W-:Y:S01]  /*69e0*/  IADD3 R12, P5, PT, R8, R75.reuse, RZ ;  /* 0x0000004b080c7210 */ /* 0x080fe20007fbe0ff */
[----:B------:R0:W-:Y:S01]  /*69f0*/  STL [R1+0x928], R76 ;  /* 0x0009284c01007387 */ /* 0x0001e20000100800 */
[----:B-1----:R-:W-:-:S04]  /*6a00*/  IADD3 R11, P0, PT, R9, R75, RZ ;  /* 0x0000004b090b7210 */ /* 0x002fc80007f1e0ff */
[----:B------:R-:W-:Y:S01]  /*6a10*/  LEA.HI.X.SX32 R9, R9, R74, 0x1, P0 ;  /* 0x0000004a09097211 */ /* 0x000fe200000f0eff */
[----:B------:R1:W-:Y:S04]  /*6a20*/  STL [R1+0x944], R11 ;  /* 0x0009440b01007387 */ /* 0x0003e80000100800 */
[----:B------:R-:W-:Y:S01]  /*6a30*/  STL [R1+0x930], R13 ;  /* 0x0009300d01007387 */ /* 0x000fe20000100800 */
[----:B0-----:R-:W-:-:S03]  /*6a40*/  IABS R76, R6 ;  /* 0x00000006004c7213 */ /* 0x001fc60000000000 */
[----:B------:R-:W-:Y:S01]  /*6a50*/  STL [R1+0x94c], R12 ;  /* 0x00094c0c01007387 */ /* 0x000fe20000100800 */
[----:B-1----:R-:W-:Y:S02]  /*6a60*/  LEA.HI.X.SX32 R11, R10, R74, 0x1, P1 ;  /* 0x0000004a0a0b7211 */ /* 0x002fe400008f0eff */
[----:B------:R-:W-:-:S03]  /*6a70*/  IADD3 R10, P1, PT, R7, R75, RZ ;  /* 0x0000004b070a7210 */ /* 0x000fc60007f3e0ff */
[----:B------:R-:W-:Y:S04]  /*6a80*/  STL [R1+0x938], R11 ;  /* 0x0009380b01007387 */ /* 0x000fe80000100800 */
[----:B------:R0:W-:Y:S04]  /*6a90*/  STL [R1+0x954], R10 ;  /* 0x0009540a01007387 */ /* 0x0001e80000100800 */
[----:B------:R1:W-:Y:S01]  /*6aa0*/  STL [R1+0x940], R9 ;  /* 0x0009400901007387 */ /* 0x0003e20000100800 */
[-C--:B0-----:R-:W-:Y:S02]  /*6ab0*/  LEA.HI.X.SX32 R10, R8, R74.reuse, 0x1, P5 ;  /* 0x0000004a080a7211 */ /* 0x081fe400028f0eff */
[----:B------:R-:W-:-:S02]  /*6ac0*/  LEA.HI.X.SX32 R8, R7, R74, 0x1, P1 ;  /* 0x0000004a07087211 */ /* 0x000fc400008f0eff */
[-C--:B-1----:R-:W-:Y:S01]  /*6ad0*/  IADD3 R9, P5, PT, R4, R75.reuse, RZ ;  /* 0x0000004b04097210 */ /* 0x082fe20007fbe0ff */
[----:B------:R-:W-:Y:S01]  /*6ae0*/  STL [R1+0x948], R10 ;  /* 0x0009480a01007387 */ /* 0x000fe20000100800 */
[----:B------:R-:W-:Y:S01]  /*6af0*/  IADD3 R7, P1, PT, R2, R75, RZ ;  /* 0x0000004b02077210 */ /* 0x000fe20007f3e0ff */
[----:B------:R-:W-:Y:S01]  /*6b00*/  IMAD.HI.U32 R75, R5, R0, RZ ;  /* 0x00000000054b7227 */ /* 0x000fe200078e00ff */
[-C--:B------:R-:W-:Y:S01]  /*6b10*/  LEA.HI.X.SX32 R4, R4, R74.reuse, 0x1, P5 ;  /* 0x0000004a04047211 */ /* 0x080fe200028f0eff */
[----:B------:R-:W-:Y:S01]  /*6b20*/  STL [R1+0x958], R9 ;  /* 0x0009580901007387 */ /* 0x000fe20000100800 */
[----:B------:R-:W-:Y:S01]  /*6b30*/  LEA.HI.X.SX32 R2, R2, R74, 0x1, P1 ;  /* 0x0000004a02027211 */ /* 0x000fe200008f0eff */
[----:B------:R-:W-:Y:S01]  /*6b40*/  IMAD.MOV.U32 R74, RZ, RZ, R76 ;  /* 0x000000ffff4a7224 */ /* 0x000fe200078e004c */
[----:B------:R-:W-:Y:S01]  /*6b50*/  ISETP.GT.U32.AND P5, PT, R3, R70, PT ;  /* 0x000000460300720c */ /* 0x000fe20003fa4070 */
[----:B------:R-:W-:Y:S01]  /*6b60*/  IMAD.MOV R75, RZ, RZ, -R75 ;  /* 0x000000ffff4b7224 */ /* 0x000fe200078e0a4b */
[----:B------:R-:W-:Y:S01]  /*6b70*/  STL [R1+0x950], R8 ;  /* 0x0009500801007387 */ /* 0x000fe20000100800 */
[----:B------:R-:W-:Y:S01]  /*6b80*/  IMAD.HI.U32 R89, R5, R74, RZ ;  /* 0x0000004a05597227 */ /* 0x000fe200078e00ff */
[----:B------:R-:W-:-:S02]  /*6b90*/  ISETP.GT.U32.AND P1, PT, R3, R69, PT ;  /* 0x000000450300720c */ /* 0x000fc40003f24070 */
[----:B------:R-:W-:Y:S01]  /*6ba0*/  STL [R1+0x8d8], R7 ;  /* 0x0008d80701007387 */ /* 0x000fe20000100800 */
[C---:B------:R-:W-:Y:S01]  /*6bb0*/  IMAD R75, R3.reuse, R75, R0 ;  /* 0x0000004b034b7224 */ /* 0x040fe200078e0200 */
[----:B------:R-:W-:Y:S01]  /*6bc0*/  LOP3.LUT R0, R82, 0x1b0, RZ, 0xfc, !PT ;  /* 0x000001b052007812 */ /* 0x000fe200078efcff */
[----:B------:R-:W-:Y:S01]  /*6bd0*/  IMAD.MOV R89, RZ, RZ, -R89 ;  /* 0x000000ffff597224 */ /* 0x000fe200078e0a59 */
[----:B------:R0:W-:Y:S03]  /*6be0*/  STL [R1+0x8d0], R4 ;  /* 0x0008d00401007387 */ /* 0x0001e60000100800 */
[C---:B------:R-:W-:Y:S01]  /*6bf0*/  IMAD R89, R3.reuse, R89, R74 ;  /* 0x0000005903597224 */ /* 0x040fe200078e024a */
[----:B------:R-:W-:Y:S01]  /*6c00*/  STL [R1+0x8d4], R2 ;  /* 0x0008d40201007387 */ /* 0x000fe20000100800 */
[----:B------:R-:W-:Y:S01]  /*6c10*/  IABS R74, R0 ;  /* 0x00000000004a7213 */ /* 0x000fe20000000000 */
[--C-:B------:R-:W-:Y:S01]  /*6c20*/  @!P5 IMAD.IADD R70, R70, 0x1, -R3.reuse ;  /* 0x000000014646d824 */ /* 0x100fe200078e0a03 */
[----:B------:R-:W-:Y:S01]  /*6c30*/  ISETP.GT.U32.AND P5, PT, R3, R65, PT ;  /* 0x000000410300720c */ /* 0x000fe20003fa4070 */
[----:B------:R-:W-:Y:S01]  /*6c40*/  STL [R1+0xe50], R75 ;  /* 0x000e504b01007387 */ /* 0x000fe20000100800 */
[----:B------:R-:W-:Y:S01]  /*6c50*/  @!P1 IMAD.IADD R69, R69, 0x1, -R3 ;  /* 0x0000000145459824 */ /* 0x000fe200078e0a03 */
[----:B0-----:R-:W-:Y:S01]  /*6c60*/  LOP3.LUT R4, R82, 0x1c2, RZ, 0xfc, !PT ;  /* 0x000001c252047812 */ /* 0x001fe200078efcff */
[----:B------:R-:W-:Y:S01]  /*6c70*/  IMAD.HI.U32 R77, R5, R74, RZ ;  /* 0x0000004a054d7227 */ /* 0x000fe200078e00ff */
[----:B------:R0:W-:Y:S01]  /*6c80*/  STL [R1+0xbcc], R0 ;  /* 0x000bcc0001007387 */ /* 0x0001e20000100800 */
[----:B------:R-:W-:-:S02]  /*6c90*/  ISETP.GT.U32.AND P1, PT, R3, R64, PT ;  /* 0x000000400300720c */ /* 0x000fc40003f24070 */
[----:B------:R-:W-:Y:S01]  /*6ca0*/  IMAD.MOV R77, RZ, RZ, -R77 ;  /* 0x000000ffff4d7224 */ /* 0x000fe200078e0a4d */
[----:B------:R-:W-:Y:S03]  /*6cb0*/  STL [R1+0xe54], R89 ;  /* 0x000e545901007387 */ /* 0x000fe60000100800 */
[----:B------:R-:W-:Y:S02]  /*6cc0*/  IMAD R74, R3, R77, R74 ;  /* 0x0000004d034a7224 */ /* 0x000fe400078e024a */
[--C-:B------:R-:W-:Y:S01]  /*6cd0*/  @!P5 IMAD.IADD R65, R65, 0x1, -R3.reuse ;  /* 0x000000014141d824 */ /* 0x100fe200078e0a03 */
[----:B0-----:R-:W-:Y:S02]  /*6ce0*/  LOP3.LUT R0, R82, 0x1b2, RZ, 0xfc, !PT ;  /* 0x000001b252007812 */ /* 0x001fe400078efcff */
[C---:B------:R-:W-:Y:S02]  /*6cf0*/  ISETP.GT.U32.AND P5, PT, R3.reuse, R60, PT ;  /* 0x0000003c0300720c */ /* 0x040fe40003fa4070 */
[----:B------:R-:W-:Y:S01]  /*6d00*/  IABS R76, R0 ;  /* 0x00000000004c7213 */ /* 0x000fe20000000000 */
[----:B------:R0:W-:Y:S01]  /*6d10*/  STL [R1+0xbc4], R0 ;  /* 0x000bc40001007387 */ /* 0x0001e20000100800 */
[----:B------:R-:W-:Y:S01]  /*6d20*/  @!P1 IMAD.IADD R64, R64, 0x1, -R3 ;  /* 0x0000000140409824 */ /* 0x000fe200078e0a03 */
[----:B------:R-:W-:-:S02]  /*6d30*/  ISETP.GT.U32.AND P1, PT, R3, R59, PT ;  /* 0x0000003b0300720c */ /* 0x000fc40003f24070 */
[----:B------:R-:W-:Y:S01]  /*6d40*/  IMAD.HI.U32 R87, R5, R76, RZ ;  /* 0x0000004c05577227 */ /* 0x000fe200078e00ff */
[----:B------:R-:W-:Y:S03]  /*6d50*/  STL [R1+0xe58], R74 ;  /* 0x000e584a01007387 */ /* 0x000fe60000100800 */
[----:B------:R-:W-:Y:S01]  /*6d60*/  IMAD.MOV R87, RZ, RZ, -R87 ;  /* 0x000000ffff577224 */ /* 0x000fe200078e0a57 */
[----:B0-----:R-:W-:Y:S01]  /*6d70*/  LOP3.LUT R0, R82, 0x1b8, RZ, 0xfc, !PT ;  /* 0x000001b852007812 */ /* 0x001fe200078efcff */
[--C-:B------:R-:W-:Y:S01]  /*6d80*/  @!P5 IMAD.IADD R60, R60, 0x1, -R3.reuse ;  /* 0x000000013c3cd824 */ /* 0x100fe200078e0a03 */
[C---:B------:R-:W-:Y:S01]  /*6d90*/  ISETP.GT.U32.AND P5, PT, R3.reuse, R55, PT ;  /* 0x000000370300720c */ /* 0x040fe20003fa4070 */
[----:B------:R-:W-:Y:S01]  /*6da0*/  IMAD R87, R3, R87, R76 ;  /* 0x0000005703577224 */ /* 0x000fe200078e024c */
[----:B------:R-:W-:Y:S01]  /*6db0*/  IABS R76, R0 ;  /* 0x00000000004c7213 */ /* 0x000fe20000000000 */
[----:B------:R0:W-:Y:S01]  /*6dc0*/  STL [R1+0xbc8], R0 ;  /* 0x000bc80001007387 */ /* 0x0001e20000100800 */
[----:B------:R-:W-:Y:S01]  /*6dd0*/  @!P1 IMAD.IADD R59, R59, 0x1, -R3 ;  /* 0x000000013b3b9824 */ /* 0x000fe200078e0a03 */
[----:B------:R-:W-:-:S02]  /*6de0*/  ISETP.GT.U32.AND P1, PT, R3, R54, PT ;  /* 0x000000360300720c */ /* 0x000fc40003f24070 */
[----:B------:R1:W-:Y:S01]  /*6df0*/  STL [R1+0xe5c], R87 ;  /* 0x000e5c5701007387 */ /* 0x0003e20000100800 */
[----:B0-----:R-:W-:-:S05]  /*6e00*/  LOP3.LUT R0, R82, 0x1ba, RZ, 0xfc, !PT ;  /* 0x000001ba52007812 */ /* 0x001fca00078efcff */
[--C-:B------:R-:W-:Y:S01]  /*6e10*/  @!P5 IMAD.IADD R55, R55, 0x1, -R3.reuse ;  /* 0x000000013737d824 */ /* 0x100fe200078e0a03 */
[----:B------:R-:W-:Y:S01]  /*6e20*/  ISETP.GT.U32.AND P5, PT, R3, R50, PT ;  /* 0x000000320300720c */ /* 0x000fe20003fa4070 */
[----:B------:R-:W-:Y:S01]  /*6e30*/  IMAD.HI.U32 R78, R5, R76, RZ ;  /* 0x0000004c054e7227 */ /* 0x000fe200078e00ff */
[----:B------:R-:W-:Y:S01]  /*6e40*/  IABS R77, R0 ;  /* 0x00000000004d7213 */ /* 0x000fe20000000000 */
[----:B------:R0:W-:Y:S02]  /*6e50*/  STL [R1+0xbc0], R0 ;  /* 0x000bc00001007387 */ /* 0x0001e40000100800 */
[--C-:B------:R-:W-:Y:S01]  /*6e60*/  @!P1 IMAD.IADD R54, R54, 0x1, -R3.reuse ;  /* 0x0000000136369824 */ /* 0x100fe200078e0a03 */
[C---:B------:R-:W-:Y:S01]  /*6e70*/  ISETP.GT.U32.AND P1, PT, R3.reuse, R49, PT ;  /* 0x000000310300720c */ /* 0x040fe20003f24070 */
[----:B------:R-:W2:Y:S04]  /*6e80*/  LDL R10, [R1+0x68] ;  /* 0x00006800010a7983 */ /* 0x000ea80000100800 */
[----:B------:R-:W3:Y:S02]  /*6e90*/  LDL R12, [R1+0x7c] ;  /* 0x00007c00010c7983 */ /* 0x000ee40000100800 */
[----:B------:R-:W-:Y:S01]  /*6ea0*/  @!P5 IMAD.IADD R50, R50, 0x1, -R3 ;  /* 0x000000013232d824 */ /* 0x000fe200078e0a03 */
[----:B------:R-:W-:Y:S01]  /*6eb0*/  ISETP.GT.U32.AND P5, PT, R3, R45, PT ;  /* 0x0000002d0300720c */ /* 0x000fe20003fa4070 */
[----:B-1----:R-:W3:Y:S01]  /*6ec0*/  LDL.LU R87, [R1+0x70] ;  /* 0x0000700001577983 */ /* 0x002ee20000300800 */
[----:B------:R-:W-:-:S03]  /*6ed0*/  IMAD.MOV R78, RZ, RZ, -R78 ;  /* 0x000000ffff4e7224 */ /* 0x000fc600078e0a4e */
[----:B------:R-:W3:Y:S01]  /*6ee0*/  LDL.LU R74, [R1+0x24c] ;  /* 0x00024c00014a7983 */ /* 0x000ee20000300800 */
[----:B0-----:R-:W-:Y:S01]  /*6ef0*/  LOP3.LUT R0, R82, 0x1c0, RZ, 0xfc, !PT ;  /* 0x000001c052007812 */ /* 0x001fe200078efcff */
[--C-:B------:R-:W-:Y:S01]  /*6f00*/  @!P1 IMAD.IADD R49, R49, 0x1, -R3.reuse ;  /* 0x0000000131319824 */ /* 0x100fe200078e0a03 */
[----:B------:R-:W-:Y:S01]  /*6f10*/  ISETP.GT.U32.AND P1, PT, R3, R44, PT ;  /* 0x0000002c0300720c */ /* 0x000fe20003f24070 */
[----:B------:R-:W3:Y:S04]  /*6f20*/  LDL.LU R89, [R1+0x80] ;  /* 0x0000800001597983 */ /* 0x000ee80000300800 */
[----:B------:R-:W-:Y:S01]  /*6f30*/  @!P5 IMAD.IADD R45, R45, 0x1, -R3 ;  /* 0x000000012d2dd824 */ /* 0x000fe200078e0a03 */
[C---:B------:R-:W-:Y:S01]  /*6f40*/  ISETP.GT.U32.AND P5, PT, R3.reuse, R40, PT ;  /* 0x000000280300720c */ /* 0x040fe20003fa4070 */
[----:B------:R-:W-:Y:S01]  /*6f50*/  IMAD R76, R3, R78, R76 ;  /* 0x0000004e034c7224 */ /* 0x000fe200078e024c */
[----:B------:R-:W3:Y:S01]  /*6f60*/  LDL.LU R86, [R1+0x260] ;  /* 0x0002600001567983 */ /* 0x000ee20000300800 */
[----:B------:R-:W-:-:S10]  /*6f70*/  IMAD.HI.U32 R78, R5, R77, RZ ;  /* 0x0000004d054e7227 */ /* 0x000fd400078e00ff */
[----:B------:R-:W-:Y:S01]  /*6f80*/  @!P5 IMAD.IADD R40, R40, 0x1, -R3 ;  /* 0x000000012828d824 */ /* 0x000fe200078e0a03 */
[C---:B------:R-:W-:Y:S01]  /*6f90*/  ISETP.GT.U32.AND P5, PT, R3.reuse, R35, PT ;  /* 0x000000230300720c */ /* 0x040fe20003fa4070 */
[----:B------:R-:W-:Y:S01]  /*6fa0*/  IMAD.MOV R78, RZ, RZ, -R78 ;  /* 0x000000ffff4e7224 */ /* 0x000fe200078e0a4e */
[----:B------:R-:W-:Y:S03]  /*6fb0*/  STL [R1+0xe60], R76 ;  /* 0x000e604c01007387 */ /* 0x000fe60000100800 */
[----:B------:R-:W-:-:S08]  /*6fc0*/  IMAD R2, R3, R78, R77 ;  /* 0x0000004e03027224 */ /* 0x000fd000078e024d */
[----:B------:R-:W-:Y:S01]  /*6fd0*/  @!P5 IMAD.IADD R35, R35, 0x1, -R3 ;  /* 0x000000012323d824 */ /* 0x000fe200078e0a03 */
[----:B------:R0:W-:Y:S01]  /*6fe0*/  STL [R1+0xbbc], R0 ;  /* 0x000bbc0001007387 */ /* 0x0001e20000100800 */
[----:B------:R-:W-:-:S03]  /*6ff0*/  IABS R77, R0 ;  /* 0x00000000004d7213 */ /* 0x000fc60000000000 */
[----:B------:R1:W-:Y:S04]  /*7000*/  STL [R1+0x10], R2 ;  /* 0x0000100201007387 */ /* 0x0003e80000100800 */
[----:B------:R-:W3:Y:S04]  /*7010*/  LDL.LU R75, [R1+0x84] ;  /* 0x00008400014b7983 */ /* 0x000ee80000300800 */
[----:B0-----:R-:W3:Y:S04]  /*7020*/  LDL.LU R0, [R1+0x264] ;  /* 0x0002640001007983 */ /* 0x001ee80000300800 */
[----:B-1----:R-:W3:Y:S04]  /*7030*/  LDL.LU R2, [R1+0xe8] ;  /* 0x0000e80001027983 */ /* 0x002ee80000300800 */
[----:B------:R-:W3:Y:S04]  /*7040*/  LDL.LU R6, [R1+0x26c] ;  /* 0x00026c0001067983 */ /* 0x000ee80000300800 */
[----:B------:R0:W-:Y:S04]  /*7050*/  STL [R1+0xbb8], R4 ;  /* 0x000bb80401007387 */ /* 0x0001e80000100800 */
[----:B------:R-:W3:Y:S04]  /*7060*/  LDL.LU R11, [R1+0x108] ;  /* 0x00010800010b7983 */ /* 0x000ee80000300800 */
[----:B------:R-:W3:Y:S04]  /*7070*/  LDL.LU R92, [R1+0x12c] ;  /* 0x00012c00015c7983 */ /* 0x000ee80000300800 */
[----:B------:R-:W3:Y:S01]  /*7080*/  LDL.LU R13, [R1+0x16c] ;  /* 0x00016c00010d7983 */ /* 0x000ee20000300800 */
[----:B------:R-:W-:Y:S01]  /*7090*/  @!P3 IMAD.IADD R42, R42, 0x1, -R3 ;  /* 0x000000012a2ab824 */ /* 0x000fe200078e0a03 */
[----:B----4-:R-:W-:-:S02]  /*70a0*/  ISETP.GT.U32.AND P0, PT, R3, R71, PT ;  /* 0x000000470300720c */ /* 0x010fc40003f04070 */
[----:B------:R-:W4:Y:S01]  /*70b0*/  LDL.LU R91, [R1+0x188] ;  /* 0x00018800015b7983 */ /* 0x000f220000300800 */
[----:B--2---:R-:W-:Y:S01]  /*70c0*/  ISETP.GT.U32.AND P5, PT, R3, R10, PT ;  /* 0x0000000a0300720c */ /* 0x004fe20003fa4070 */
[----:B------:R-:W-:Y:S02]  /*70d0*/  @!P1 IMAD.IADD R44, R44, 0x1, -R3 ;  /* 0x000000012c2c9824 */ /* 0x000fe400078e0a03 */
[----:B------:R-:W-:Y:S01]  /*70e0*/  IMAD.HI.U32 R79, R5, R77, RZ ;  /* 0x0000004d054f7227 */ /* 0x000fe200078e00ff */
[----:B------:R-:W-:Y:S02]  /*70f0*/  IABS R78, R4 ;  /* 0x00000004004e7213 */ /* 0x000fe40000000000 */
[----:B------:R-:W-:-:S04]  /*7100*/  ISETP.GT.U32.AND P3, PT, R3, R37, PT ;  /* 0x000000250300720c */ /* 0x000fc80003f64070 */
[----:B------:R-:W-:-:S03]  /*7110*/  @!P0 IMAD.IADD R71, R71, 0x1, -R3 ;  /* 0x0000000147478824 */ /* 0x000fc600078e0a03 */
[----:B------:R-:W-:Y:S01]  /*7120*/  @!P5 IMAD.IADD R10, R10, 0x1, -R3 ;  /* 0x000000010a0ad824 */ /* 0x000fe200078e0a03 */
[----:B------:R-:W-:Y:S01]  /*7130*/  ISETP.GT.U32.AND P1, PT, R3, R39, PT ;  /* 0x000000270300720c */ /* 0x000fe20003f24070 */
[----:B------:R-:W-:Y:S01]  /*7140*/  IMAD.MOV R79, RZ, RZ, -R79 ;  /* 0x000000ffff4f7224 */ /* 0x000fe200078e0a4f */
[----:B0-----:R-:W-:Y:S02]  /*7150*/  LOP3.LUT R4, R82, 0x1c8, RZ, 0xfc, !PT ;  /* 0x000001c852047812 */ /* 0x001fe400078efcff */
[----:B------:R0:W-:Y:S01]  /*7160*/  @!P5 STL [R1+0x68], R10 ;  /* 0x0000680a0100d387 */ /* 0x0001e20000100800 */
[--C-:B------:R-:W-:Y:S01]  /*7170*/  @!P3 IMAD.IADD R37, R37, 0x1, -R3.reuse ;  /* 0x000000012525b824 */ /* 0x100fe200078e0a03 */
[----:B------:R-:W-:Y:S02]  /*7180*/  ISETP.GT.U32.AND P0, PT, R3, R66, PT ;  /* 0x000000420300720c */ /* 0x000fe40003f04070 */
[----:B0-----:R-:W2:Y:S05]  /*7190*/  LDL R10, [R1+0x280] ;  /* 0x00028000010a7983 */ /* 0x001eaa0000100800 */
[----:B------:R-:W-:Y:S01]  /*71a0*/  @!P1 IMAD.IADD R39, R39, 0x1, -R3 ;  /* 0x0000000127279824 */ /* 0x000fe200078e0a03 */
[----:B------:R-:W-:-:S02]  /*71b0*/  ISETP.GT.U32.AND P1, PT, R3, R34, PT ;  /* 0x000000220300720c */ /* 0x000fc40003f24070 */
[C---:B------:R-:W-:Y:S01]  /*71c0*/  ISETP.GT.U32.AND P5, PT, R3.reuse, R28, PT ;  /* 0x0000001c0300720c */ /* 0x040fe20003fa4070 */
[C---:B------:R-:W-:Y:S01]  /*71d0*/  IMAD R77, R3.reuse, R79, R77 ;  /* 0x0000004f034d7224 */ /* 0x040fe200078e024d */
[C---:B------:R-:W-:Y:S01]  /*71e0*/  ISETP.GT.U32.AND P3, PT, R3.reuse, R33, PT ;  /* 0x000000210300720c */ /* 0x040fe20003f64070 */
[----:B------:R-:W-:Y:S01]  /*71f0*/  @!P0 IMAD.IADD R66, R66, 0x1, -R3 ;  /* 0x0000000142428824 */ /* 0x000fe200078e0a03 */
[----:B------:R-:W-:-:S07]  /*7200*/  ISETP.GT.U32.AND P0, PT, R3, R61, PT ;  /* 0x0000003d0300720c */ /* 0x000fce0003f04070 */
[----:B------:R-:W-:Y:S01]  /*7210*/  @!P1 IMAD.IADD R34, R34, 0x1, -R3 ;  /* 0x0000000122229824 */ /* 0x000fe200078e0a03 */
[----:B---3--:R-:W-:Y:S01]  /*7220*/  ISETP.GT.U32.AND P1, PT, R3, R12, PT ;  /* 0x0000000c0300720c */ /* 0x008fe20003f24070 */
[----:B------:R-:W-:-:S04]  /*7230*/  IMAD.HI.U32 R79, R5, R78, RZ ;  /* 0x0000004e054f7227 */ /* 0x000fc800078e00ff */
[--C-:B------:R-:W-:Y:S02]  /*7240*/  @!P5 IMAD.IADD R28, R28, 0x1, -R3.reuse ;  /* 0x000000011c1cd824 */ /* 0x100fe400078e0a03 */
[--C-:B------:R-:W-:Y:S02]  /*7250*/  @!P3 IMAD.IADD R33, R33, 0x1, -R3.reuse ;  /* 0x000000012121b824 */ /* 0x100fe400078e0a03 */
[----:B------:R-:W-:-:S04]  /*7260*/  @!P0 IMAD.IADD R61, R61, 0x1, -R3 ;  /* 0x000000013d3d8824 */ /* 0x000fc800078e0a03 */
[----:B------:R-:W-:Y:S02]  /*7270*/  @!P1 IMAD.IADD R12, R12, 0x1, -R3 ;  /* 0x000000010c0c9824 */ /* 0x000fe400078e0a03 */
[----:B------:R-:W-:Y:S01]  /*7280*/  IMAD.MOV R79, RZ, RZ, -R79 ;  /* 0x000000ffff4f7224 */ /* 0x000fe200078e0a4f */
[C---:B------:R-:W-:Y:S02]  /*7290*/  ISETP.GT.U32.AND P3, PT, R3.reuse, R87, PT ;  /* 0x000000570300720c */ /* 0x040fe40003f64070 */
[----:B------:R-:W-:Y:S01]  /*72a0*/  @!P1 STL [R1+0x7c], R12 ;  /* 0x00007c0c01009387 */ /* 0x000fe20000100800 */
[C---:B------:R-:W-:Y:S01]  /*72b0*/  ISETP.GT.U32.AND P1, PT, R3.reuse, R89, PT ;  /* 0x000000590300720c */ /* 0x040fe20003f24070 */
[C---:B------:R-:W-:Y:S01]  /*72c0*/  IMAD R7, R3.reuse, R79, R78 ;  /* 0x0000004f03077224 */ /* 0x040fe200078e024e */
[----:B------:R-:W-:Y:S01]  /*72d0*/  ISETP.GT.U32.AND P0, PT, R3, R56, PT ;  /* 0x000000380300720c */ /* 0x000fe20003f04070 */
[----:B------:R-:W-:Y:S04]  /*72e0*/  STL [R1+0xe64], R77 ;  /* 0x000e644d01007387 */ /* 0x000fe80000100800 */
[----:B------:R-:W-:Y:S06]  /*72f0*/  STL [R1+0xe68], R28 ;  /* 0x000e681c01007387 */ /* 0x000fec0000100800 */
[--C-:B------:R-:W-:Y:S01]  /*7300*/  @!P1 IMAD.IADD R89, R89, 0x1, -R3.reuse ;  /* 0x0000000159599824 */ /* 0x100fe200078e0a03 */
[----:B------:R-:W-:Y:S01]  /*7310*/  ISETP.GT.U32.AND P1, PT, R3, R26, PT ;  /* 0x0000001a0300720c */ /* 0x000fe20003f24070 */
[----:B------:R0:W-:Y:S01]  /*7320*/  STL [R1+0xbb4], R4 ;  /* 0x000bb40401007387 */ /* 0x0001e20000100800 */
[----:B------:R-:W-:Y:S01]  /*7330*/  IABS R79, R4 ;  /* 0x00000004004f7213 */ /* 0x000fe20000000000 */
[----:B------:R-:W-:-:S02]  /*7340*/  @!P3 IMAD.IADD R87, R87, 0x1, -R3 ;  /* 0x000000015757b824 */ /* 0x000fc400078e0a03 */
[----:B------:R1:W-:Y:S01]  /*7350*/  STL [R1+0x1c], R7 ;  /* 0x00001c0701007387 */ /* 0x0003e20000100800 */
[----:B------:R-:W-:-:S07]  /*7360*/  @!P0 IMAD.IADD R56, R56, 0x1, -R3 ;  /* 0x0000000138388824 */ /* 0x000fce00078e0a03 */
[----:B------:R-:W-:Y:S01]  /*7370*/  @!P1 IMAD.IADD R26, R26, 0x1, -R3 ;  /* 0x000000011a1a9824 */ /* 0x000fe200078e0a03 */
[----:B------:R-:W3:Y:S01]  /*7380*/  LDL.LU R88, [R1+0x1c8] ;  /* 0x0001c80001587983 */ /* 0x000ee20000300800 */
[C---:B0-----:R-:W-:Y:S01]  /*7390*/  LOP3.LUT R4, R82.reuse, 0x1ca, RZ, 0xfc, !PT ;  /* 0x000001ca52047812 */ /* 0x041fe200078efcff */
[----:B------:R-:W-:Y:S01]  /*73a0*/  IMAD.HI.U32 R80, R5, R79, RZ ;  /* 0x0000004f05507227 */ /* 0x000fe200078e00ff */
[----:B------:R-:W-:Y:S01]  /*73b0*/  LOP3.LUT R28, R82, 0x1d0, RZ, 0xfc, !PT ;  /* 0x000001d0521c7812 */ /* 0x000fe200078efcff */
[----:B------:R-:W3:Y:S01]  /*73c0*/  LDL.LU R90, [R1+0x1dc] ;  /* 0x0001dc00015a7983 */ /* 0x000ee20000300800 */
[C---:B------:R-:W-:Y:S02]  /*73d0*/  ISETP.GT.U32.AND P3, PT, R3.reuse, R29, PT ;  /* 0x0000001d0300720c */ /* 0x040fe40003f64070 */
[----:B------:R-:W-:Y:S01]  /*73e0*/  ISETP.GT.U32.AND P0, PT, R3, R51, PT ;  /* 0x000000330300720c */ /* 0x000fe20003f04070 */
[----:B-1----:R-:W3:Y:S04]  /*73f0*/  LDL.LU R7, [R1+0x1e8] ;  /* 0x0001e80001077983 */ /* 0x002ee80000300800 */
[----:B------:R-:W-:Y:S04]  /*7400*/  STL [R1+0xbb0], R4 ;  /* 0x000bb00401007387 */ /* 0x000fe80000100800 */
[----:B------:R-:W3:Y:S01]  /*7410*/  LDL.LU R12, [R1+0x1f0] ;  /* 0x0001f000010c7983 */ /* 0x000ee20000300800 */
[----:B------:R-:W-:-:S03]  /*7420*/  IABS R78, R4 ;  /* 0x00000004004e7213 */ /* 0x000fc60000000000 */
[----:B------:R-:W3:Y:S01]  /*7430*/  LDL.LU R8, [R1+0x1f4] ;  /* 0x0001f40001087983 */ /* 0x000ee20000300800 */
[----:B------:R-:W-:Y:S01]  /*7440*/  IMAD.MOV R80, RZ, RZ, -R80 ;  /* 0x000000ffff507224 */ /* 0x000fe200078e0a50 */
[----:B--2---:R-:W-:Y:S02]  /*7450*/  ISETP.GT.U32.AND P1, PT, R3, R10, PT ;  /* 0x0000000a0300720c */ /* 0x004fe40003f24070 */
[----:B------:R-:W2:Y:S01]  /*7460*/  LDL.LU R9, [R1+0x204] ;  /* 0x0002040001097983 */ /* 0x000ea20000300800 */
[--C-:B------:R-:W-:Y:S02]  /*7470*/  @!P3 IMAD.IADD R29, R29, 0x1, -R3.reuse ;  /* 0x000000011d1db824 */ /* 0x100fe400078e0a03 */
[----:B------:R-:W-:-:S08]  /*7480*/  @!P0 IMAD.IADD R51, R51, 0x1, -R3 ;  /* 0x0000000133338824 */ /* 0x000fd000078e0a03 */
[----:B------:R-:W-:Y:S02]  /*7490*/  @!P1 IMAD.IADD R10, R10, 0x1, -R3 ;  /* 0x000000010a0a9824 */ /* 0x000fe400078e0a03 */
[C---:B------:R-:W-:Y:S01]  /*74a0*/  IMAD R79, R3.reuse, R80, R79 ;  /* 0x00000050034f7224 */ /* 0x040fe200078e024f */
[C---:B------:R-:W-:Y:S02]  /*74b0*/  ISETP.GT.U32.AND P3, PT, R3.reuse, R6, PT ;  /* 0x000000060300720c */ /* 0x040fe40003f64070 */
[----:B------:R0:W-:Y:S01]  /*74c0*/  @!P1 STL [R1+0x280], R10 ;  /* 0x0002800a01009387 */ /* 0x0001e20000100800 */
[----:B------:R-:W-:-:S03]  /*74d0*/  ISETP.GT.U32.AND P0, PT, R3, R46, PT ;  /* 0x0000002e0300720c */ /* 0x000fc60003f04070 */
[----:B0-----:R-:W2:Y:S04]  /*74e0*/  LDL.LU R10, [R1+0x224] ;  /* 0x00022400010a7983 */ /* 0x001ea80000300800 */
[----:B------:R-:W2:Y:S01]  /*74f0*/  LDL.LU R4, [R1+0x244] ;  /* 0x0002440001047983 */ /* 0x000ea20000300800 */
[----:B------:R-:W-:-:S04]  /*7500*/  IMAD.HI.U32 R80, R5, R78, RZ ;  /* 0x0000004e05507227 */ /* 0x000fc800078e00ff */
[----:B------:R-:W-:Y:S01]  /*7510*/  IMAD.MOV R80, RZ, RZ, -R80 ;  /* 0x000000ffff507224 */ /* 0x000fe200078e0a50 */
[----:B------:R0:W-:Y:S01]  /*7520*/  STL [R1+0xbac], R28 ;  /* 0x000bac1c01007387 */ /* 0x0001e20000100800 */
[--C-:B------:R-:W-:Y:S02]  /*7530*/  @!P3 IMAD.IADD R6, R6, 0x1, -R3.reuse ;  /* 0x000000010606b824 */ /* 0x100fe400078e0a03 */
[C---:B------:R-:W-:Y:S01]  /*7540*/  IMAD R76, R3.reuse, R80, R78 ;  /* 0x00000050034c7224 */ /* 0x040fe200078e024e */
[----:B------:R-:W-:Y:S01]  /*7550*/  IABS R78, R28 ;  /* 0x0000001c004e7213 */ /* 0x000fe20000000000 */
[----:B------:R-:W-:Y:S01]  /*7560*/  @!P0 IMAD.IADD R46, R46, 0x1, -R3 ;  /* 0x000000012e2e8824 */ /* 0x000fe200078e0a03 */
[----:B------:R-:W-:Y:S02]  /*7570*/  ISETP.GT.U32.AND P3, PT, R3, R92, PT ;  /* 0x0000005c0300720c */ /* 0x000fe40003f64070 */
[----:B------:R-:W-:Y:S01]  /*7580*/  STL [R1+0x4], R76 ;  /* 0x0000044c01007387 */ /* 0x000fe20000100800 */
[----:B0-----:R-:W-:Y:S01]  /*7590*/  LOP3.LUT R28, R82, 0x1d2, RZ, 0xfc, !PT ;  /* 0x000001d2521c7812 */ /* 0x001fe200078efcff */
[----:B------:R-:W-:Y:S01]  /*75a0*/  IMAD.HI.U32 R81, R5, R78, RZ ;  /* 0x0000004e05517227 */ /* 0x000fe200078e00ff */
[----:B------:R-:W-:-:S02]  /*75b0*/  ISETP.GT.U32.AND P0, PT, R3, R41, PT ;  /* 0x000000290300720c */ /* 0x000fc40003f04070 */
[----:B------:R-:W-:Y:S01]  /*75c0*/  IABS R80, R28 ;  /* 0x0000001c00507213 */ /* 0x000fe20000000000 */
[----:B------:R0:W-:Y:S04]  /*75d0*/  STL [R1+0xba8], R28 ;  /* 0x000ba81c01007387 */ /* 0x0001e80000100800 */
[----:B------:R-:W-:-:S04]  /*75e0*/  IMAD.HI.U32 R93, R5, R80, RZ ;  /* 0x00000050055d7227 */ /* 0x000fc800078e00ff */
[----:B------:R-:W-:Y:S01]  /*75f0*/  IMAD.MOV R93, RZ, RZ, -R93 ;  /* 0x000000ffff5d7224 */ /* 0x000fe200078e0a5d */
[----:B0-----:R-:W-:-:S03]  /*7600*/  LOP3.LUT R28, R82, 0x1d8, RZ, 0xfc, !PT ;  /* 0x000001d8521c7812 */ /* 0x001fc600078efcff */
[----:B------:R-:W-:Y:S01]  /*7610*/  IMAD R93, R3, R93, R80 ;  /* 0x0000005d035d7224 */ /* 0x000fe200078e0250 */
[----:B------:R-:W-:Y:S01]  /*7620*/  IABS R80, R28 ;  /* 0x0000001c00507213 */ /* 0x000fe20000000000 */
[----:B------:R-:W-:Y:S01]  /*7630*/  IMAD.MOV R81, RZ, RZ, -R81 ;  /* 0x000000ffff517224 */ /* 0x000fe200078e0a51 */
[----:B------:R0:W-:Y:S03]  /*7640*/  STL [R1+0xba4], R28 ;  /* 0x000ba41c01007387 */ /* 0x0001e60000100800 */
[----:B------:R-:W-:-:S04]  /*7650*/  IMAD.HI.U32 R83, R5, R80, RZ ;  /* 0x0000005005537227 */ /* 0x000fc800078e00ff */
[----:B------:R-:W-:Y:S01]  /*7660*/  IMAD R78, R3, R81, R78 ;  /* 0x00000051034e7224 */ /* 0x000fe200078e024e */
[----:B0-----:R-:W-:Y:S01]  /*7670*/  LOP3.LUT R28, R82, 0x1da, RZ, 0xfc, !PT ;  /* 0x000001da521c7812 */ /* 0x001fe200078efcff */
[----:B------:R-:W-:-:S03]  /*7680*/  IMAD.MOV R83, RZ, RZ, -R83 ;  /* 0x000000ffff537224 */ /* 0x000fc600078e0a53 */
[----:B------:R-:W-:Y:S01]  /*7690*/  IABS R81, R28 ;  /* 0x0000001c00517213 */ /* 0x000fe20000000000 */
[----:B------:R-:W-:Y:S01]  /*76a0*/  IMAD R80, R3, R83, R80 ;  /* 0x0000005303507224 */ /* 0x000fe200078e0250 */
[----:B------:R0:W-:Y:S03]  /*76b0*/  STL [R1+0xba0], R28 ;  /* 0x000ba01c01007387 */ /* 0x0001e60000100800 */
[----:B------:R-:W-:-:S04]  /*76c0*/  IMAD.HI.U32 R83, R5, R81, RZ ;  /* 0x0000005105537227 */ /* 0x000fc800078e00ff */
[----:B------:R-:W-:Y:S01]  /*76d0*/  IMAD.MOV R83, RZ, RZ, -R83 ;  /* 0x000000ffff537224 */ /* 0x000fe200078e0a53 */
[----:B0-----:R-:W-:-:S03]  /*76e0*/  LOP3.LUT R28, R82, 0x1e0, RZ, 0xfc, !PT ;  /* 0x000001e0521c7812 */ /* 0x001fc600078efcff */
[----:B------:R-:W-:Y:S01]  /*76f0*/  IMAD R76, R3, R83, R81 ;  /* 0x00000053034c7224 */ /* 0x000fe200078e0251 */
[----:B------:R-:W-:Y:S01]  /*7700*/  IABS R81, R28 ;  /* 0x0000001c00517213 */ /* 0x000fe20000000000 */
[----:B------:R0:W-:Y:S04]  /*7710*/  STL [R1+0xb9c], R28 ;  /* 0x000b9c1c01007387 */ /* 0x0001e80000100800 */
[----:B------:R1:W-:Y:S01]  /*7720*/  STL [R1+0x2c], R76 ;  /* 0x00002c4c01007387 */ /* 0x0003e20000100800 */
[----:B0-----:R-:W-:-:S04]  /*7730*/  LOP3.LUT R28, R82, 0x1e2, RZ, 0xfc, !PT ;  /* 0x000001e2521c7812 */ /* 0x001fc800078efcff */
[----:B------:R-:W-:Y:S01]  /*7740*/  IABS R83, R28 ;  /* 0x0000001c00537213 */ /* 0x000fe20000000000 */
[----:B------:R0:W-:Y:S01]  /*7750*/  STL [R1+0xb98], R28 ;  /* 0x000b981c01007387 */ /* 0x0001e20000100800 */
[----:B------:R-:W-:Y:S02]  /*7760*/  @!P3 IMAD.IADD R92, R92, 0x1, -R3 ;  /* 0x000000015c5cb824 */ /* 0x000fe400078e0a03 */
[----:B------:R-:W-:Y:S01]  /*7770*/  IMAD.HI.U32 R84, R5, R81, RZ ;  /* 0x0000005105547227 */ /* 0x000fe200078e00ff */
[----:B-1----:R-:W-:Y:S01]  /*7780*/  LOP3.LUT R76, R82, 0x1e8, RZ, 0xfc, !PT ;  /* 0x000001e8524c7812 */ /* 0x002fe200078efcff */
[----:B------:R-:W4:Y:S04]  /*7790*/  LDL R77, [R1+0x7c] ;  /* 0x00007c00014d7983 */ /* 0x000f280000100800 */
[----:B0-----:R-:W4:Y:S01]  /*77a0*/  LDL R28, [R1+0x68] ;  /* 0x00006800011c7983 */ /* 0x001f220000100800 */
[----:B------:R-:W-:-:S13]  /*77b0*/  ISETP.GT.U32.AND P3, PT, R3, R23, PT ;  /* 0x000000170300720c */ /* 0x000fda0003f64070 */
[----:B------:R-:W-:Y:S01]  /*77c0*/  @!P3 IMAD.IADD R23, R23, 0x1, -R3 ;  /* 0x000000011717b824 */ /* 0x000fe200078e0a03 */
[----:B---3--:R-:W-:-:S13]  /*77d0*/  ISETP.GT.U32.AND P3, PT, R3, R7, PT ;  /* 0x000000070300720c */ /* 0x008fda0003f64070 */
[----:B------:R-:W-:Y:S01]  /*77e0*/  @!P3 IMAD.IADD R7, R7, 0x1, -R3 ;  /* 0x000000010707b824 */ /* 0x000fe200078e0a03 */
[----:B------:R-:W-:-:S13]  /*77f0*/  ISETP.GT.U32.AND P3, PT, R3, R16, PT ;  /* 0x000000100300720c */ /* 0x000fda0003f64070 */
[----:B------:R-:W-:Y:S02]  /*7800*/  @!P3 IMAD.IADD R16, R16, 0x1, -R3 ;  /* 0x000000011010b824 */ /* 0x000fe400078e0a03 */
[----:B------:R-:W-:-:S04]  /*7810*/  IMAD.MOV R84, RZ, RZ, -R84 ;  /* 0x000000ffff547224 */ /* 0x000fc800078e0a54 */
[----:B------:R-:W-:Y:S02]  /*7820*/  IMAD R81, R3, R84, R81 ;  /* 0x0000005403517224 */ /* 0x000fe400078e0251 */
[----:B------:R-:W-:-:S04]  /*7830*/  IMAD.HI.U32 R84, R5, R83, RZ ;  /* 0x0000005305547227 */ /* 0x000fc800078e00ff */
[----:B------:R-:W-:-:S04]  /*7840*/  IMAD.MOV R84, RZ, RZ, -R84 ;  /* 0x000000ffff547224 */ /* 0x000fc800078e0a54 */
[C---:B------:R-:W-:Y:S01]  /*7850*/  IMAD R83, R3.reuse, R84, R83 ;  /* 0x0000005403537224 */ /* 0x040fe200078e0253 */
[----:B------:R-:W-:Y:S04]  /*7860*/  STL [R1+0xb94], R76 ;  /* 0x000b944c01007387 */ /* 0x000fe80000100800 */
[----:B------:R0:W-:Y:S02]  /*7870*/  STL [R1+0x20], R83 ;  /* 0x0000205301007387 */ /* 0x0001e40000100800 */
[----:B0-----:R-:W-:Y:S02]  /*7880*/  IABS R83, R76 ;  /* 0x0000004c00537213 */ /* 0x001fe40000000000 */
[----:B------:R-:W-:Y:S02]  /*7890*/  LOP3.LUT R76, R82, 0x1ea, RZ, 0xfc, !PT ;  /* 0x000001ea524c7812 */ /* 0x000fe400078efcff */
[----:B--2---:R-:W-:-:S13]  /*78a0*/  ISETP.GT.U32.AND P3, PT, R3, R4, PT ;  /* 0x000000040300720c */ /* 0x004fda0003f64070 */
[----:B------:R-:W-:Y:S01]  /*78b0*/  @!P3 IMAD.IADD R4, R4, 0x1, -R3 ;  /* 0x000000010404b824 */ /* 0x000fe200078e0a03 */
[----:B------:R-:W-:-:S13]  /*78c0*/  ISETP.GT.U32.AND P3, PT, R3, R70, PT ;  /* 0x000000460300720c */ /* 0x000fda0003f64070 */
        /* <DEDUP_REMOVED lines=13> */
[----:B------:R-:W-:Y:S01]  /*79a0*/  ISETP.GT.U32.AND P3, PT, R3, R35, PT ;  /* 0x000000230300720c */ /* 0x000fe20003f64070 */
[----:B------:R0:W-:-:S12]  /*79b0*/  STL [R1+0xb90], R76 ;  /* 0x000b904c01007387 */ /* 0x0001d80000100800 */
[----:B------:R-:W-:Y:S01]  /*79c0*/  @!P3 IMAD.IADD R35, R35, 0x1, -R3 ;  /* 0x000000012323b824 */ /* 0x000fe200078e0a03 */
[----:B----4-:R-:W-:Y:S02]  /*79d0*/  ISETP.GT.U32.AND P3, PT, R3, R28, PT ;  /* 0x0000001c0300720c */ /* 0x010fe40003f64070 */
[----:B------:R-:W-:Y:S02]  /*79e0*/  IABS R84, R76 ;  /* 0x0000004c00547213 */ /* 0x000fe40000000000 */
[----:B0-----:R-:W-:-:S05]  /*79f0*/  LOP3.LUT R76, R82, 0x1f0, RZ, 0xfc, !PT ;  /* 0x000001f0524c7812 */ /* 0x001fca00078efcff */
[----:B------:R-:W-:Y:S04]  /*7a00*/  STL [R1+0xb8c], R76 ;  /* 0x000b8c4c01007387 */ /* 0x000fe80000100800 */
[----:B------:R-:W-:-:S05]  /*7a10*/  @!P3 IMAD.IADD R28, R28, 0x1, -R3 ;  /* 0x000000011c1cb824 */ /* 0x000fca00078e0a03 */
[----:B------:R0:W-:Y:S04]  /*7a20*/  @!P3 STL [R1+0x68], R28 ;  /* 0x0000681c0100b387 */ /* 0x0001e80000100800 */
[----:B0-----:R-:W2:Y:S01]  /*7a30*/  LDL.LU R28, [R1+0xe68] ;  /* 0x000e6800011c7983 */ /* 0x001ea20000300800 */
[--C-:B------:R-:W-:Y:S01]  /*7a40*/  @!P0 IMAD.IADD R41, R41, 0x1, -R3.reuse ;  /* 0x0000000129298824 */ /* 0x100fe200078e0a03 */
[----:B------:R-:W-:Y:S01]  /*7a50*/  ISETP.GT.U32.AND P0, PT, R3, R36, PT ;  /* 0x000000240300720c */ /* 0x000fe20003f04070 */
[----:B------:R-:W-:Y:S01]  /*7a60*/  @!P2 IMAD.IADD R43, R43, 0x1, -R3 ;  /* 0x000000012b2ba824 */ /* 0x000fe200078e0a03 */
[----:B------:R-:W-:-:S11]  /*7a70*/  ISETP.GT.U32.AND P2, PT, R3, R38, PT ;  /* 0x000000260300720c */ /* 0x000fd60003f44070 */
[--C-:B------:R-:W-:Y:S01]  /*7a80*/  @!P0 IMAD.IADD R36, R36, 0x1, -R3.reuse ;  /* 0x0000000124248824 */ /* 0x100fe200078e0a03 */
[C---:B------:R-:W-:Y:S01]  /*7a90*/  ISETP.GT.U32.AND P0, PT, R3.reuse, R30, PT ;  /* 0x0000001e0300720c */ /* 0x040fe20003f04070 */
[----:B------:R-:W-:Y:S01]  /*7aa0*/  @!P2 IMAD.IADD R38, R38, 0x1, -R3 ;  /* 0x000000012626a824 */ /* 0x000fe200078e0a03 */
[----:B------:R-:W-:-:S11]  /*7ab0*/  ISETP.GT.U32.AND P2, PT, R3, R32, PT ;  /* 0x000000200300720c */ /* 0x000fd60003f44070 */
[--C-:B------:R-:W-:Y:S01]  /*7ac0*/  @!P0 IMAD.IADD R30, R30, 0x1, -R3.reuse ;  /* 0x000000011e1e8824 */ /* 0x100fe200078e0a03 */
[C---:B------:R-:W-:Y:S01]  /*7ad0*/  ISETP.GT.U32.AND P0, PT, R3.reuse, R74, PT ;  /* 0x0000004a0300720c */ /* 0x040fe20003f04070 */
[----:B------:R-:W-:Y:S01]  /*7ae0*/  @!P2 IMAD.IADD R32, R32, 0x1, -R3 ;  /* 0x000000012020a824 */ /* 0x000fe200078e0a03 */
[C---:B------:R-:W-:Y:S02]  /*7af0*/  ISETP.GT.U32.AND P2, PT, R3.reuse, R31, PT ;  /* 0x0000001f0300720c */ /* 0x040fe40003f44070 */
[----:B------:R-:W-:-:S09]  /*7b00*/  ISETP.GT.U32.AND P5, PT, R3, R0, PT ;  /* 0x000000000300720c */ /* 0x000fd20003fa4070 */
[--C-:B------:R-:W-:Y:S01]  /*7b10*/  @!P0 IMAD.IADD R74, R74, 0x1, -R3.reuse ;  /* 0x000000014a4a8824 */ /* 0x100fe200078e0a03 */
[----:B------:R-:W-:Y:S01]  /*7b20*/  ISETP.GT.U32.AND P0, PT, R3, R75, PT ;  /* 0x0000004b0300720c */ /* 0x000fe20003f04070 */
[--C-:B------:R-:W-:Y:S01]  /*7b30*/  @!P2 IMAD.IADD R31, R31, 0x1, -R3.reuse ;  /* 0x000000011f1fa824 */ /* 0x100fe200078e0a03 */
[C---:B------:R-:W-:Y:S01]  /*7b40*/  ISETP.GT.U32.AND P2, PT, R3.reuse, R86, PT ;  /* 0x000000560300720c */ /* 0x040fe20003f44070 */
[----:B------:R-:W-:Y:S01]  /*7b50*/  @!P5 IMAD.IADD R0, R0, 0x1, -R3 ;  /* 0x000000010000d824 */ /* 0x000fe200078e0a03 */
[----:B------:R-:W-:-:S09]  /*7b60*/  ISETP.GT.U32.AND P5, PT, R3, R11, PT ;  /* 0x0000000b0300720c */ /* 0x000fd20003fa4070 */
[--C-:B------:R-:W-:Y:S01]  /*7b70*/  @!P0 IMAD.IADD R75, R75, 0x1, -R3.reuse ;  /* 0x000000014b4b8824 */ /* 0x100fe200078e0a03 */
[C---:B------:R-:W-:Y:S01]  /*7b80*/  ISETP.GT.U32.AND P0, PT, R3.reuse, R27, PT ;  /* 0x0000001b0300720c */ /* 0x040fe20003f04070 */
[--C-:B------:R-:W-:Y:S01]  /*7b90*/  @!P2 IMAD.IADD R86, R86, 0x1, -R3.reuse ;  /* 0x000000015656a824 */ /* 0x100fe200078e0a03 */
[----:B------:R-:W-:Y:S01]  /*7ba0*/  ISETP.GT.U32.AND P2, PT, R3, R2, PT ;  /* 0x000000020300720c */ /* 0x000fe20003f44070 */
[----:B------:R-:W-:Y:S01]  /*7bb0*/  @!P5 IMAD.IADD R11, R11, 0x1, -R3 ;  /* 0x000000010b0bd824 */ /* 0x000fe200078e0a03 */
[C---:B------:R-:W-:Y:S02]  /*7bc0*/  ISETP.GT.U32.AND P5, PT, R3.reuse, R13, PT ;  /* 0x0000000d0300720c */ /* 0x040fe40003fa4070 */
[----:B------:R-:W-:-:S07]  /*7bd0*/  ISETP.GT.U32.AND P1, PT, R3, R22, PT ;  /* 0x000000160300720c */ /* 0x000fce0003f24070 */
[--C-:B------:R-:W-:Y:S01]  /*7be0*/  @!P0 IMAD.IADD R27, R27, 0x1, -R3.reuse ;  /* 0x000000011b1b8824 */ /* 0x100fe200078e0a03 */
[C---:B------:R-:W-:Y:S01]  /*7bf0*/  ISETP.GT.U32.AND P0, PT, R3.reuse, R24, PT ;  /* 0x000000180300720c */ /* 0x040fe20003f04070 */
[--C-:B------:R-:W-:Y:S01]  /*7c00*/  @!P2 IMAD.IADD R2, R2, 0x1, -R3.reuse ;  /* 0x000000010202a824 */ /* 0x100fe200078e0a03 */
[----:B------:R-:W-:Y:S01]  /*7c10*/  ISETP.GT.U32.AND P2, PT, R3, R25, PT ;  /* 0x000000190300720c */ /* 0x000fe20003f44070 */
[--C-:B------:R-:W-:Y:S01]  /*7c20*/  @!P5 IMAD.IADD R13, R13, 0x1, -R3.reuse ;  /* 0x000000010d0dd824 */ /* 0x100fe200078e0a03 */
[C---:B------:R-:W-:Y:S01]  /*7c30*/  ISETP.GT.U32.AND P5, PT, R3.reuse, R20, PT ;  /* 0x000000140300720c */ /* 0x040fe20003fa4070 */
[----:B------:R-:W-:Y:S01]  /*7c40*/  @!P1 IMAD.IADD R22, R22, 0x1, -R3 ;  /* 0x0000000116169824 */ /* 0x000fe200078e0a03 */
[----:B------:R-:W-:-:S07]  /*7c50*/  ISETP.GT.U32.AND P1, PT, R3, R90, PT ;  /* 0x0000005a0300720c */ /* 0x000fce0003f24070 */
[--C-:B------:R-:W-:Y:S01]  /*7c60*/  @!P0 IMAD.IADD R24, R24, 0x1, -R3.reuse ;  /* 0x0000000118188824 */ /* 0x100fe200078e0a03 */
[----:B------:R-:W-:Y:S01]  /*7c70*/  ISETP.GT.U32.AND P0, PT, R3, R88, PT ;  /* 0x000000580300720c */ /* 0x000fe20003f04070 */
[--C-:B------:R-:W-:Y:S01]  /*7c80*/  @!P2 IMAD.IADD R25, R25, 0x1, -R3.reuse ;  /* 0x000000011919a824 */ /* 0x100fe200078e0a03 */
[C---:B------:R-:W-:Y:S01]  /*7c90*/  ISETP.GT.U32.AND P2, PT, R3.reuse, R91, PT ;  /* 0x0000005b0300720c */ /* 0x040fe20003f44070 */
        /* <DEDUP_REMOVED lines=9> */
[----:B------:R-:W-:Y:S01]  /*7d30*/  ISETP.GT.U32.AND P5, PT, R3, R17, PT ;  /* 0x000000110300720c */ /* 0x000fe20003fa4070 */
[----:B------:R-:W-:Y:S01]  /*7d40*/  @!P1 IMAD.IADD R19, R19, 0x1, -R3 ;  /* 0x0000000113139824 */ /* 0x000fe200078e0a03 */
[----:B------:R-:W-:-:S07]  /*7d50*/  ISETP.GT.U32.AND P1, PT, R3, R10, PT ;  /* 0x0000000a0300720c */ /* 0x000fce0003f24070 */
[--C-:B------:R-:W-:Y:S01]  /*7d60*/  @!P0 IMAD.IADD R18, R18, 0x1, -R3.reuse ;  /* 0x0000000112128824 */ /* 0x100fe200078e0a03 */
[----:B------:R-:W-:Y:S01]  /*7d70*/  ISETP.GT.U32.AND P0, PT, R3, R9, PT ;  /* 0x000000090300720c */ /* 0x000fe20003f04070 */
[--C-:B------:R-:W-:Y:S01]  /*7d80*/  @!P2 IMAD.IADD R21, R21, 0x1, -R3.reuse ;  /* 0x000000011515a824 */ /* 0x100fe200078e0a03 */
[----:B------:R-:W-:Y:S01]  /*7d90*/  ISETP.GT.U32.AND P2, PT, R3, R8, PT ;  /* 0x000000080300720c */ /* 0x000fe20003f44070 */
[--C-:B------:R-:W-:Y:S01]  /*7da0*/  @!P5 IMAD.IADD R17, R17, 0x1, -R3.reuse ;  /* 0x000000011111d824 */ /* 0x100fe200078e0a03 */
[C---:B------:R-:W-:Y:S01]  /*7db0*/  ISETP.GT.U32.AND P5, PT, R3.reuse, R73, PT ;  /* 0x000000490300720c */ /* 0x040fe20003fa4070 */
[----:B------:R-:W-:Y:S01]  /*7dc0*/  @!P1 IMAD.IADD R10, R10, 0x1, -R3 ;  /* 0x000000010a0a9824 */ /* 0x000fe200078e0a03 */
        /* <DEDUP_REMOVED lines=74> */
[C---:B------:R-:W-:Y:S01]  /*8270*/  ISETP.GT.U32.AND P0, PT, R3.reuse, R77, PT ;  /* 0x0000004d0300720c */ /* 0x040fe20003f04070 */
[----:B------:R-:W-:Y:S01]  /*8280*/  @!P2 IMAD.IADD R36, R36, 0x1, -R3 ;  /* 0x000000012424a824 */ /* 0x000fe200078e0a03 */
[----:B------:R-:W-:Y:S01]  /*8290*/  ISETP.GT.U32.AND P2, PT, R3, R30, PT ;  /* 0x0000001e0300720c */ /* 0x000fe20003f44070 */
[----:B------:R-:W-:-:S04]  /*82a0*/  IMAD.HI.U32 R85, R5, R83, RZ ;  /* 0x0000005305557227 */ /* 0x000fc800078e00ff */
[----:B------:R-:W-:-:S06]  /*82b0*/  IMAD.MOV R85, RZ, RZ, -R85 ;  /* 0x000000ffff557224 */ /* 0x000fcc00078e0a55 */
[--C-:B------:R-:W-:Y:S02]  /*82c0*/  @!P0 IMAD.IADD R77, R77, 0x1, -R3.reuse ;  /* 0x000000014d4d8824 */ /* 0x100fe400078e0a03 */
[--C-:B------:R-:W-:Y:S01]  /*82d0*/  @!P2 IMAD.IADD R30, R30, 0x1, -R3.reuse ;  /* 0x000000011e1ea824 */ /* 0x100fe200078e0a03 */
[----:B------:R-:W-:Y:S01]  /*82e0*/  ISETP.GT.U32.AND P2, PT, R3, R74, PT ;  /* 0x0000004a0300720c */ /* 0x000fe20003f44070 */
[--C-:B------:R-:W-:Y:S01]  /*82f0*/  @!P5 IMAD.IADD R31, R31, 0x1, -R3.reuse ;  /* 0x000000011f1fd824 */ /* 0x100fe200078e0a03 */
[----:B------:R0:W-:Y:S01]  /*8300*/  @!P0 STL [R1+0x7c], R77 ;  /* 0x00007c4d01008387 */ /* 0x0001e20000100800 */
[----:B------:R-:W-:Y:S01]  /*8310*/  ISETP.GT.U32.AND P0, PT, R3, R89, PT ;  /* 0x000000590300720c */ /* 0x000fe20003f04070 */
[----:B------:R-:W-:Y:S01]  /*8320*/  @!P1 IMAD.IADD R87, R87, 0x1, -R3 ;  /* 0x0000000157579824 */ /* 0x000fe200078e0a03 */
[C---:B------:R-:W-:Y:S01]  /*8330*/  ISETP.GT.U32.AND P5, PT, R3.reuse, R86, PT ;  /* 0x000000560300720c */ /* 0x040fe20003fa4070 */
[C---:B------:R-:W-:Y:S01]  /*8340*/  IMAD R83, R3.reuse, R85, R83 ;  /* 0x0000005503537224 */ /* 0x040fe200078e0253 */
[----:B------:R-:W-:Y:S01]  /*8350*/  ISETP.GT.U32.AND P1, PT, R3, R29, PT ;  /* 0x0000001d0300720c */ /* 0x000fe20003f24070 */
[----:B------:R-:W-:-:S04]  /*8360*/  IMAD.HI.U32 R85, R5, R84, RZ ;  /* 0x0000005405557227 */ /* 0x000fc800078e00ff */
[----:B------:R-:W-:Y:S01]  /*8370*/  IMAD.MOV R85, RZ, RZ, -R85 ;  /* 0x000000ffff557224 */ /* 0x000fe200078e0a55 */
[----:B0-----:R0:W5:Y:S01]  /*8380*/  LDL.LU R77, [R1+0xe64] ;  /* 0x000e6400014d7983 */ /* 0x0011620000300800 */
[C---:B--2---:R-:W-:Y:S02]  /*8390*/  ISETP.GT.U32.AND P3, PT, R3.reuse, R28, PT ;  /* 0x0000001c0300720c */ /* 0x044fe40003f64070 */
[----:B------:R-:W-:Y:S02]  /*83a0*/  IMAD R84, R3, R85, R84 ;  /* 0x0000005503547224 */ /* 0x000fe400078e0254 */
[----:B------:R-:W-:-:S09]  /*83b0*/  @!P2 IMAD.IADD R74, R74, 0x1, -R3 ;  /* 0x000000014a4aa824 */ /* 0x000fd200078e0a03 */
[--C-:B------:R-:W-:Y:S01]  /*83c0*/  @!P3 IMAD.IADD R28, R28, 0x1, -R3.reuse ;  /* 0x000000011c1cb824 */ /* 0x100fe200078e0a03 */
[----:B------:R-:W-:Y:S01]  /*83d0*/  ISETP.GT.U32.AND P3, PT, R3, R0, PT ;  /* 0x000000000300720c */ /* 0x000fe20003f64070 */
[--C-:B------:R-:W-:Y:S01]  /*83e0*/  @!P0 IMAD.IADD R89, R89, 0x1, -R3.reuse ;  /* 0x0000000159598824 */ /* 0x100fe200078e0a03 */
[C---:B------:R-:W-:Y:S01]  /*83f0*/  ISETP.GT.U32.AND P2, PT, R3.reuse, R75, PT ;  /* 0x0000004b0300720c */ /* 0x040fe20003f44070 */
[--C-:B------:R-:W-:Y:S01]  /*8400*/  @!P5 IMAD.IADD R86, R86, 0x1, -R3.reuse ;  /* 0x000000015656d824 */ /* 0x100fe200078e0a03 */
[----:B------:R-:W-:Y:S01]  /*8410*/  ISETP.GT.U32.AND P0, PT, R3, R26, PT ;  /* 0x0000001a0300720c */ /* 0x000fe20003f04070 */
[----:B------:R-:W-:Y:S01]  /*8420*/  @!P1 IMAD.IADD R29, R29, 0x1, -R3 ;  /* 0x000000011d1d9824 */ /* 0x000fe200078e0a03 */
[----:B------:R1:W-:Y:S01]  /*8430*/  STL [R1+0x38], R84 ;  /* 0x0000385401007387 */ /* 0x0003e20000100800 */
[C---:B------:R-:W-:Y:S02]  /*8440*/  ISETP.GT.U32.AND P5, PT, R3.reuse, R2, PT ;  /* 0x000000020300720c */ /* 0x040fe40003fa4070 */
[----:B------:R-:W-:-:S02]  /*8450*/  ISETP.GT.U32.AND P1, PT, R3, R6, PT ;  /* 0x000000060300720c */ /* 0x000fc40003f24070 */
[----:B------:R-:W-:Y:S02]  /*8460*/  LOP3.LUT R85, R82, 0x1f2, RZ, 0xfc, !PT ;  /* 0x000001f252557812 */ /* 0x000fe400078efcff */
[--C-:B------:R-:W-:Y:S01]  /*8470*/  @!P3 IMAD.IADD R0, R0, 0x1, -R3.reuse ;  /* 0x000000010000b824 */ /* 0x100fe200078e0a03 */
[----:B------:R-:W-:Y:S02]  /*8480*/  ISETP.GT.U32.AND P3, PT, R3, R11, PT ;  /* 0x0000000b0300720c */ /* 0x000fe40003f64070 */
[----:B-1----:R-:W-:Y:S02]  /*8490*/  IABS R84, R76 ;  /* 0x0000004c00547213 */ /* 0x002fe40000000000 */
[----:B------:R0:W5:Y:S04]  /*84a0*/  LDL.LU R76, [R1+0xe60] ;  /* 0x000e6000014c7983 */ /* 0x0001680000300800 */
[----:B------:R1:W-:Y:S01]  /*84b0*/  STL [R1+0x70], R87 ;  /* 0x0000705701007387 */ /* 0x0003e20000100800 */
[----:B------:R-:W-:Y:S01]  /*84c0*/  @!P2 IMAD.IADD R75, R75, 0x1, -R3 ;  /* 0x000000014b4ba824 */ /* 0x000fe200078e0a03 */
[----:B------:R-:W-:-:S02]  /*84d0*/  ISETP.GT.U32.AND P2, PT, R3, R27, PT ;  /* 0x0000001b0300720c */ /* 0x000fc40003f44070 */
[----:B-1----:R0:W5:Y:S04]  /*84e0*/  LDL.LU R87, [R1+0xe5c] ;  /* 0x000e5c0001577983 */ /* 0x0021680000300800 */
[----:B------:R1:W-:Y:S01]  /*84f0*/  STL [R1+0x24c], R74 ;  /* 0x00024c4a01007387 */ /* 0x0003e20000100800 */
[--C-:B------:R-:W-:Y:S01]  /*8500*/  @!P0 IMAD.IADD R26, R26, 0x1, -R3.reuse ;  /* 0x000000011a1a8824 */ /* 0x100fe200078e0a03 */
[C---:B------:R-:W-:Y:S01]  /*8510*/  ISETP.GT.U32.AND P0, PT, R3.reuse, R25, PT ;  /* 0x000000190300720c */ /* 0x040fe20003f04070 */
[--C-:B------:R-:W-:Y:S01]  /*8520*/  @!P5 IMAD.IADD R2, R2, 0x1, -R3.reuse ;  /* 0x000000010202d824 */ /* 0x100fe200078e0a03 */
[----:B-1----:R0:W5:Y:S04]  /*8530*/  LDL.LU R74, [R1+0xe58] ;  /* 0x000e5800014a7983 */ /* 0x0021680000300800 */
[----:B------:R-:W-:Y:S04]  /*8540*/  STL [R1+0xb88], R85 ;  /* 0x000b885501007387 */ /* 0x000fe80000100800 */
[----:B------:R1:W-:Y:S01]  /*8550*/  STL [R1+0x80], R89 ;  /* 0x0000805901007387 */ /* 0x0003e20000100800 */
[----:B------:R-:W-:Y:S01]  /*8560*/  @!P1 IMAD.IADD R6, R6, 0x1, -R3 ;  /* 0x0000000106069824 */ /* 0x000fe200078e0a03 */
[----:B------:R-:W-:-:S02]  /*8570*/  ISETP.GT.U32.AND P5, PT, R3, R92, PT ;  /* 0x0000005c0300720c */ /* 0x000fc40003fa4070 */
[----:B------:R-:W-:Y:S01]  /*8580*/  ISETP.GT.U32.AND P1, PT, R3, R24, PT ;  /* 0x000000180300720c */ /* 0x000fe20003f24070 */
[----:B-1----:R0:W5:Y:S04]  /*8590*/  LDL.LU R89, [R1+0xe54] ;  /* 0x000e540001597983 */ /* 0x0021680000300800 */
[----:B------:R1:W-:Y:S01]  /*85a0*/  STL [R1+0x260], R86 ;  /* 0x0002605601007387 */ /* 0x0003e20000100800 */
[----:B------:R-:W-:Y:S01]  /*85b0*/  IABS R85, R85 ;  /* 0x0000005500557213 */ /* 0x000fe20000000000 */
[----:B------:R-:W-:Y:S01]  /*85c0*/  @!P3 IMAD.IADD R11, R11, 0x1, -R3 ;  /* 0x000000010b0bb824 */ /* 0x000fe200078e0a03 */
[----:B------:R-:W-:Y:S01]  /*85d0*/  ISETP.GT.U32.AND P3, PT, R3, R22, PT ;  /* 0x000000160300720c */ /* 0x000fe20003f64070 */
[----:B------:R2:W-:Y:S01]  /*85e0*/  STL [R1+0x84], R75 ;  /* 0x0000844b01007387 */ /* 0x0005e20000100800 */
[----:B-1----:R-:W-:-:S04]  /*85f0*/  IMAD.HI.U32 R86, R5, R84, RZ ;  /* 0x0000005405567227 */ /* 0x002fc800078e00ff */
[----:B------:R-:W-:Y:S01]  /*8600*/  IMAD.MOV R86, RZ, RZ, -R86 ;  /* 0x000000ffff567224 */ /* 0x000fe200078e0a56 */
[----:B--2---:R0:W5:Y:S03]  /*8610*/  LDL.LU R75, [R1+0xe50] ;  /* 0x000e5000014b7983 */ /* 0x0041660000300800 */
[----:B------:R-:W-:Y:S01]  /*8620*/  IMAD R84, R3, R86, R84 ;  /* 0x0000005603547224 */ /* 0x000fe200078e0254 */
[----:B------:R1:W-:Y:S01]  /*8630*/  STL [R1+0x264], R0 ;  /* 0x0002640001007387 */ /* 0x0003e20000100800 */
[----:B------:R-:W-:-:S04]  /*8640*/  IMAD.HI.U32 R86, R5, R85, RZ ;  /* 0x0000005505567227 */ /* 0x000fc800078e00ff */
[----:B------:R-:W-:Y:S01]  /*8650*/  IMAD.MOV R86, RZ, RZ, -R86 ;  /* 0x000000ffff567224 */ /* 0x000fe200078e0a56 */
[----:B-1----:R0:W5:Y:S04]  /*8660*/  LDL.LU R0, [R1+0xe4c] ;  /* 0x000e4c0001007983 */ /* 0x0021680000300800 */
[----:B------:R1:W-:Y:S01]  /*8670*/  STL [R1+0xe8], R2 ;  /* 0x0000e80201007387 */ /* 0x0003e20000100800 */
[--C-:B------:R-:W-:Y:S01]  /*8680*/  @!P2 IMAD.IADD R27, R27, 0x1, -R3.reuse ;  /* 0x000000011b1ba824 */ /* 0x100fe200078e0a03 */
[----:B------:R-:W-:Y:S01]  /*8690*/  ISETP.GT.U32.AND P2, PT, R3, R13, PT ;  /* 0x0000000d0300720c */ /* 0x000fe20003f44070 */
[--C-:B------:R-:W-:Y:S01]  /*86a0*/  @!P0 IMAD.IADD R25, R25, 0x1, -R3.reuse ;  /* 0x0000000119198824 */ /* 0x100fe200078e0a03 */
[C---:B------:R-:W-:Y:S01]  /*86b0*/  ISETP.GT.U32.AND P0, PT, R3.reuse, R91, PT ;  /* 0x0000005b0300720c */ /* 0x040fe20003f04070 */
[--C-:B------:R-:W-:Y:S01]  /*86c0*/  @!P5 IMAD.IADD R92, R92, 0x1, -R3.reuse ;  /* 0x000000015c5cd824 */ /* 0x100fe200078e0a03 */
[----:B-1----:R0:W5:Y:S04]  /*86d0*/  LDL.LU R2, [R1+0xe48] ;  /* 0x000e480001027983 */ /* 0x0021680000300800 */
[----:B------:R1:W-:Y:S01]  /*86e0*/  STL [R1+0x26c], R6 ;  /* 0x00026c0601007387 */ /* 0x0003e20000100800 */
[----:B------:R-:W-:Y:S01]  /*86f0*/  @!P1 IMAD.IADD R24, R24, 0x1, -R3 ;  /* 0x0000000118189824 */ /* 0x000fe200078e0a03 */
[C---:B------:R-:W-:Y:S01]  /*8700*/  ISETP.GT.U32.AND P1, PT, R3.reuse, R88, PT ;  /* 0x000000580300720c */ /* 0x040fe20003f24070 */
[C---:B------:R-:W-:Y:S01]  /*8710*/  IMAD R85, R3.reuse, R86, R85 ;  /* 0x0000005603557224 */ /* 0x040fe200078e0255 */
[----:B-1----:R-:W-:Y:S01]  /*8720*/  LOP3.LUT R6, R82, 0x1f8, RZ, 0xfc, !PT ;  /* 0x000001f852067812 */ /* 0x002fe200078efcff */
[----:B------:R-:W-:Y:S01]  /*8730*/  @!P3 IMAD.IADD R22, R22, 0x1, -R3 ;  /* 0x000000011616b824 */ /* 0x000fe200078e0a03 */
[----:B------:R-:W-:-:S03]  /*8740*/  ISETP.GT.U32.AND P3, PT, R3, R90, PT ;  /* 0x0000005a0300720c */ /* 0x000fc60003f64070 */
[----:B------:R-:W-:Y:S04]  /*8750*/  STL [R1+0xb84], R6 ;  /* 0x000b840601007387 */ /* 0x000fe80000100800 */
[----:B------:R1:W-:Y:S01]  /*8760*/  STL [R1+0x108], R11 ;  /* 0x0001080b01007387 */ /* 0x0003e20000100800 */
[----:B------:R-:W-:-:S03]  /*8770*/  @!P2 IMAD.IADD R13, R13, 0x1, -R3 ;  /* 0x000000010d0da824 */ /* 0x000fc600078e0a03 */
[----:B-1----:R-:W2:Y:S04]  /*8780*/  LDL.LU R11, [R1+0xe44] ;  /* 0x000e4400010b7983 */ /* 0x002ea80000300800 */
[----:B------:R1:W-:Y:S04]  /*8790*/  STL [R1+0x12c], R92 ;  /* 0x00012c5c01007387 */ /* 0x0003e80000100800 */
[----:B------:R3:W-:Y:S01]  /*87a0*/  STL [R1+0x3c], R85 ;  /* 0x00003c5501007387 */ /* 0x0007e20000100800 */
[--C-:B------:R-:W-:Y:S02]  /*87b0*/  @!P0 IMAD.IADD R91, R91, 0x1, -R3.reuse ;  /* 0x000000015b5b8824 */ /* 0x100fe400078e0a03 */
[----:B------:R-:W-:Y:S01]  /*87c0*/  @!P1 IMAD.IADD R88, R88, 0x1, -R3 ;  /* 0x0000000158589824 */ /* 0x000fe200078e0a03 */
[----:B-1----:R0:W5:Y:S01]  /*87d0*/  LDL.LU R92, [R1+0xe40] ;  /* 0x000e4000015c7983 */ /* 0x0021620000300800 */
[----:B---3--:R-:W-:-:S02]  /*87e0*/  IABS R85, R6 ;  /* 0x0000000600557213 */ /* 0x008fc40000000000 */
[----:B------:R-:W-:-:S04]  /*87f0*/  LOP3.LUT R6, R82, 0x1fa, RZ, 0xfc, !PT ;  /* 0x000001fa52067812 */ /* 0x000fc800078efcff */
[----:B------:R-:W-:Y:S01]  /*8800*/  IABS R86, R6 ;  /* 0x0000000600567213 */ /* 0x000fe20000000000 */
[----:B------:R1:W-:Y:S01]  /*8810*/  STL [R1+0xb80], R6 ;  /* 0x000b800601007387 */ /* 0x0003e20000100800 */
[----:B------:R-:W-:-:S03]  /*8820*/  @!P3 IMAD.IADD R90, R90, 0x1, -R3 ;  /* 0x000000015a5ab824 */ /* 0x000fc600078e0a03 */
[----:B------:R3:W-:Y:S01]  /*8830*/  STL [R1+0x16c], R13 ;  /* 0x00016c0d01007387 */ /* 0x0007e20000100800 */
[----:B-1----:R-:W-:-:S03]  /*8840*/  IMAD.HI.U32 R6, R5, R85, RZ ;  /* 0x0000005505067227 */ /* 0x002fc600078e00ff */
[----:B------:R1:W-:Y:S01]  /*8850*/  STL [R1+0x188], R91 ;  /* 0x0001885b01007387 */ /* 0x0003e20000100800 */
[----:B------:R-:W-:-:S03]  /*8860*/  IMAD.MOV R6, RZ, RZ, -R6 ;  /* 0x000000ffff067224 */ /* 0x000fc600078e0a06 */
[----:B------:R-:W-:Y:S04]  /*8870*/  STL [R1+0x1c8], R88 ;  /* 0x0001c85801007387 */ /* 0x000fe80000100800 */
[----:B---3--:R-:W3:Y:S01]  /*8880*/  LDL R13, [R1+0xabc] ;  /* 0x000abc00010d7983 */ /* 0x008ee20000100800 */
[----:B------:R-:W-:-:S03]  /*8890*/  IMAD R85, R3, R6, R85 ;  /* 0x0000000603557224 */ /* 0x000fc600078e0255 */
[----:B------:R4:W-:Y:S04]  /*88a0*/  STL [R1+0x1dc], R90 ;  /* 0x0001dc5a01007387 */ /* 0x0009e80000100800 */
[----:B-1----:R-:W2:Y:S04]  /*88b0*/  LDL R91, [R1+0xac0] ;  /* 0x000ac000015b7983 */ /* 0x002ea80000100800 */
[----:B------:R-:W2:Y:S04]  /*88c0*/  LDL R6, [R1+0xacc] ;  /* 0x000acc0001067983 */ /* 0x000ea80000100800 */
[----:B----4-:R-:W4:Y:S01]  /*88d0*/  LDL R90, [R1+0xac8] ;  /* 0x000ac800015a7983 */ /* 0x010f220000100800 */
[----:B------:R-:W-:-:S02]  /*88e0*/  ISETP.GT.U32.AND P5, PT, R3, R23, PT ;  /* 0x000000170300720c */ /* 0x000fc40003fa4070 */
[C---:B------:R-:W-:Y:S02]  /*88f0*/  ISETP.GT.U32.AND P2, PT, R3.reuse, R20, PT ;  /* 0x000000140300720c */ /* 0x040fe40003f44070 */
[C---:B------:R-:W-:Y:S02]  /*8900*/  ISETP.GT.U32.AND P0, PT, R3.reuse, R21, PT ;  /* 0x000000150300720c */ /* 0x040fe40003f04070 */
[----:B------:R-:W-:-:S07]  /*8910*/  ISETP.GT.U32.AND P1, PT, R3, R18, PT ;  /* 0x000000120300720c */ /* 0x000fce0003f24070 */
[--C-:B------:R-:W-:Y:S01]  /*8920*/  @!P5 IMAD.IADD R23, R23, 0x1, -R3.reuse ;  /* 0x000000011717d824 */ /* 0x100fe200078e0a03 */
[C---:B------:R-:W-:Y:S01]  /*8930*/  ISETP.GT.U32.AND P5, PT, R3.reuse, R7, PT ;  /* 0x000000070300720c */ /* 0x040fe20003fa4070 */
[--C-:B------:R-:W-:Y:S01]  /*8940*/  @!P2 IMAD.IADD R20, R20, 0x1, -R3.reuse ;  /* 0x000000011414a824 */ /* 0x100fe200078e0a03 */
[----:B------:R-:W-:Y:S01]  /*8950*/  ISETP.GT.U32.AND P2, PT, R3, R12, PT ;  /* 0x0000000c0300720c */ /* 0x000fe20003f44070 */
[--C-:B------:R-:W-:Y:S01]  /*8960*/  @!P0 IMAD.IADD R21, R21, 0x1, -R3.reuse ;  /* 0x0000000115158824 */ /* 0x100fe200078e0a03 */
[C---:B------:R-:W-:Y:S02]  /*8970*/  ISETP.GT.U32.AND P3, PT, R3.reuse, R19, PT ;  /* 0x000000130300720c */ /* 0x040fe40003f64070 */
[----:B------:R-:W-:Y:S01]  /*8980*/  ISETP.GT.U32.AND P0, PT, R3, R8, PT ;  /* 0x000000080300720c */ /* 0x000fe20003f04070 */
[----:B------:R-:W-:-:S06]  /*8990*/  @!P1 IMAD.IADD R18, R18, 0x1, -R3 ;  /* 0x0000000112129824 */ /* 0x000fcc00078e0a03 */
[--C-:B------:R-:W-:Y:S01]  /*89a0*/  @!P5 IMAD.IADD R7, R7, 0x1, -R3.reuse ;  /* 0x000000010707d824 */ /* 0x100fe200078e0a03 */
[C---:B------:R-:W-:Y:S02]  /*89b0*/  ISETP.GT.U32.AND P5, PT, R3.reuse, R16, PT ;  /* 0x000000100300720c */ /* 0x040fe40003fa4070 */
[----:B------:R-:W-:Y:S01]  /*89c0*/  ISETP.GT.U32.AND P1, PT, R3, R9, PT ;  /* 0x000000090300720c */ /* 0x000fe20003f24070 */
[--C-:B------:R-:W-:Y:S01]  /*89d0*/  @!P2 IMAD.IADD R12, R12, 0x1, -R3.reuse ;  /* 0x000000010c0ca824 */ /* 0x100fe200078e0a03 */
[----:B------:R1:W-:Y:S01]  /*89e0*/  STL [R1+0x1e8], R7 ;  /* 0x0001e80701007387 */ /* 0x0003e20000100800 */
[--C-:B------:R-:W-:Y:S01]  /*89f0*/  @!P3 IMAD.IADD R19, R19, 0x1, -R3.reuse ;  /* 0x000000011313b824 */ /* 0x100fe200078e0a03 */
[C---:B------:R-:W-:Y:S01]  /*8a00*/  ISETP.GT.U32.AND P3, PT, R3.reuse, R10, PT ;  /* 0x0000000a0300720c */ /* 0x040fe20003f64070 */
[----:B------:R-:W-:Y:S01]  /*8a10*/  @!P0 IMAD.IADD R8, R8, 0x1, -R3 ;  /* 0x0000000108088824 */ /* 0x000fe200078e0a03 */
[----:B------:R-:W-:Y:S01]  /*8a20*/  ISETP.GT.U32.AND P2, PT, R3, R17, PT ;  /* 0x000000110300720c */ /* 0x000fe20003f44070 */
[----:B------:R0:W-:Y:S01]  /*8a30*/  STL [R1+0x1f0], R12 ;  /* 0x0001f00c01007387 */ /* 0x0001e20000100800 */
[----:B-1----:R-:W-:Y:S01]  /*8a40*/  IMAD.HI.U32 R7, R5, R86, RZ ;  /* 0x0000005605077227 */ /* 0x002fe200078e00ff */
[----:B------:R-:W-:-:S03]  /*8a50*/  ISETP.GT.U32.AND P0, PT, R3, R14, PT ;  /* 0x0000000e0300720c */ /* 0x000fc60003f04070 */
[----:B------:R-:W-:Y:S01]  /*8a60*/  IMAD.MOV R88, RZ, RZ, -R7 ;  /* 0x000000ffff587224 */ /* 0x000fe200078e0a07 */
[----:B0-----:R-:W4:Y:S01]  /*8a70*/  LDL R12, [R1+0xad0] ;  /* 0x000ad000010c7983 */ /* 0x001f220000100800 */
[--C-:B------:R-:W-:Y:S01]  /*8a80*/  @!P5 IMAD.IADD R16, R16, 0x1, -R3.reuse ;  /* 0x000000011010d824 */ /* 0x100fe200078e0a03 */
[----:B------:R-:W-:Y:S02]  /*8a90*/  ISETP.GT.U32.AND P5, PT, R3, R4, PT ;  /* 0x000000040300720c */ /* 0x000fe40003fa4070 */
[----:B------:R-:W4:Y:S04]  /*8aa0*/  LDL R7, [R1+0xad8] ;  /* 0x000ad80001077983 */ /* 0x000f280000100800 */
[----:B------:R0:W-:Y:S01]  /*8ab0*/  STL [R1+0x1f4], R8 ;  /* 0x0001f40801007387 */ /* 0x0001e20000100800 */
[----:B------:R-:W-:-:S02]  /*8ac0*/  @!P1 IMAD.IADD R9, R9, 0x1, -R3 ;  /* 0x0000000109099824 */ /* 0x000fc400078e0a03 */
[----:B------:R-:W-:Y:S02]  /*8ad0*/  IMAD R86, R3, R88, R86 ;  /* 0x0000005803567224 */ /* 0x000fe400078e0256 */
[--C-:B------:R-:W-:Y:S01]  /*8ae0*/  @!P3 IMAD.IADD R10, R10, 0x1, -R3.reuse ;  /* 0x000000010a0ab824 */ /* 0x100fe200078e0a03 */
[----:B------:R-:W4:Y:S04]  /*8af0*/  LDL R88, [R1+0xae0] ;  /* 0x000ae00001587983 */ /* 0x000f280000100800 */
[----:B0-----:R-:W4:Y:S01]  /*8b00*/  LDL R8, [R1+0xadc] ;  /* 0x000adc0001087983 */ /* 0x001f220000100800 */
[----:B------:R-:W-:-:S03]  /*8b10*/  @!P2 IMAD.IADD R17, R17, 0x1, -R3 ;  /* 0x000000011111a824 */ /* 0x000fc600078e0a03 */
[----:B------:R0:W-:Y:S01]  /*8b20*/  STL [R1+0x204], R9 ;  /* 0x0002040901007387 */ /* 0x0001e20000100800 */
[--C-:B------:R-:W-:Y:S02]  /*8b30*/  @!P0 IMAD.IADD R14, R14, 0x1, -R3.reuse ;  /* 0x000000010e0e8824 */ /* 0x100fe400078e0a03 */
[----:B------:R-:W-:Y:S01]  /*8b40*/  @!P5 IMAD.IADD R4, R4, 0x1, -R3 ;  /* 0x000000010404d824 */ /* 0x000fe200078e0a03 */
[----:B0-----:R-:W4:Y:S01]  /*8b50*/  LDL R9, [R1+0xae8] ;  /* 0x000ae80001097983 */ /* 0x001f220000100800 */
[----:B---3--:R-:W-:-:S03]  /*8b60*/  ISETP.GE.AND P2, PT, R13, RZ, PT ;  /* 0x000000ff0d00720c */ /* 0x008fc60003f46270 */
[----:B------:R-:W3:Y:S04]  /*8b70*/  LDL.LU R13, [R1+0xe3c] ;  /* 0x000e3c00010d7983 */ /* 0x000ee80000300800 */
[----:B------:R0:W-:Y:S01]  /*8b80*/  STL [R1+0x224], R10 ;  /* 0x0002240a01007387 */ /* 0x0001e20000100800 */
[----:B--2---:R-:W-:Y:S02]  /*8b90*/  ISETP.GE.AND P3, PT, R91, RZ, PT ;  /* 0x000000ff5b00720c */ /* 0x004fe40003f66270 */
[----:B------:R-:W-:Y:S01]  /*8ba0*/  ISETP.GE.AND P5, PT, R6, RZ, PT ;  /* 0x000000ff0600720c */ /* 0x000fe20003fa6270 */
[----:B0-----:R-:W2:Y:S01]  /*8bb0*/  LDL R10, [R1+0xaf0] ;  /* 0x000af000010a7983 */ /* 0x001ea20000100800 */
[----:B----4-:R-:W-:-:S03]  /*8bc0*/  ISETP.GE.AND P0, PT, R90, RZ, PT ;  /* 0x000000ff5a00720c */ /* 0x010fc60003f06270 */
[----:B------:R0:W5:Y:S04]  /*8bd0*/  LDL.LU R91, [R1+0xe38] ;  /* 0x000e3800015b7983 */ /* 0x0001680000300800 */
[----:B------:R-:W4:Y:S04]  /*8be0*/  LDL R90, [R1+0xaf4] ;  /* 0x000af400015a7983 */ /* 0x000f280000100800 */
[----:B------:R-:W3:Y:S01]  /*8bf0*/  LDL R6, [R1+0xafc] ;  /* 0x000afc0001067983 */ /* 0x000ee20000100800 */
[----:B------:R-:W-:Y:S01]  /*8c00*/  ISETP.GE.AND P1, PT, R82, RZ, PT ;  /* 0x000000ff5200720c */ /* 0x000fe20003f26270 */
[----:B------:R-:W-:-:S02]  /*8c10*/  @!P2 IMAD.MOV R72, RZ, RZ, -R72 ;  /* 0x000000ffff48a224 */ /* 0x000fc400078e0a48 */
[----:B------:R1:W-:Y:S01]  /*8c20*/  STL [R1+0x244], R4 ;  /* 0x0002440401007387 */ /* 0x0003e20000100800 */
[----:B------:R-:W-:-:S09]  /*8c30*/  @!P3 IMAD.MOV R71, RZ, RZ, -R71 ;  /* 0x000000ffff47b224 */ /* 0x000fd200078e0a47 */
[----:B------:R-:W-:Y:S01]  /*8c40*/  @!P1 IMAD.MOV R73, RZ, RZ, -R73 ;  /* 0x000000ffff499224 */ /* 0x000fe200078e0a49 */
[----:B-1----:R-:W3:Y:S01]  /*8c50*/  LDL R4, [R1+0xb50] ;  /* 0x000b500001047983 */ /* 0x002ee20000100800 */
[----:B------:R-:W-:Y:S02]  /*8c60*/  @!P5 IMAD.MOV R69, RZ, RZ, -R69 ;  /* 0x000000ffff45d224 */ /* 0x000fe400078e0a45 */
[----:B------:R-:W-:Y:S01]  /*8c70*/  @!P0 IMAD.MOV R70, RZ, RZ, -R70 ;  /* 0x000000ffff468224 */ /* 0x000fe200078e0a46 */
[----:B------:R-:W-:Y:S02]  /*8c80*/  ISETP.GE.AND P1, PT, R12, RZ, PT ;  /* 0x000000ff0c00720c */ /* 0x000fe40003f26270 */
[----:B------:R-:W3:Y:S01]  /*8c90*/  LDL R12, [R1+0xb00] ;  /* 0x000b0000010c7983 */ /* 0x000ee20000100800 */
[----:B------:R-:W-:-:S03]  /*8ca0*/  ISETP.GE.AND P2, PT, R7, RZ, PT ;  /* 0x000000ff0700720c */ /* 0x000fc60003f46270 */
[----:B------:R-:W3:Y:S01]  /*8cb0*/  LDL R7, [R1+0xb08] ;  /* 0x000b080001077983 */ /* 0x000ee20000100800 */
[----:B------:R-:W-:-:S03]  /*8cc0*/  ISETP.GE.AND P3, PT, R8, RZ, PT ;  /* 0x000000ff0800720c */ /* 0x000fc60003f66270 */
[----:B------:R-:W3:Y:S03]  /*8cd0*/  LDL R8, [R1+0xb10] ;  /* 0x000b100001087983 */ /* 0x000ee60000100800 */
[----:B------:R-:W-:Y:S01]  /*8ce0*/  @!P1 IMAD.MOV R68, RZ, RZ, -R68 ;  /* 0x000000ffff449224 */ /* 0x000fe200078e0a44 */
[----:B------:R-:W-:Y:S02]  /*8cf0*/  ISETP.GE.AND P0, PT, R88, RZ, PT ;  /* 0x000000ff5800720c */ /* 0x000fe40003f06270 */
[----:B------:R-:W-:Y:S01]  /*8d00*/  @!P2 IMAD.MOV R67, RZ, RZ, -R67 ;  /* 0x000000ffff43a224 */ /* 0x000fe200078e0a43 */
[----:B------:R-:W3:Y:S03]  /*8d10*/  LDL R88, [R1+0xb18] ;  /* 0x000b180001587983 */ /* 0x000ee60000100800 */
[----:B------:R-:W-:Y:S01]  /*8d20*/  @!P3 IMAD.MOV R66, RZ, RZ, -R66 ;  /* 0x000000ffff42b224 */ /* 0x000fe200078e0a42 */
[----:B------:R-:W-:-:S02]  /*8d30*/  ISETP.GE.AND P5, PT, R9, RZ, PT ;  /* 0x000000ff0900720c */ /* 0x000fc40003fa6270 */
[----:B------:R-:W3:Y:S01]  /*8d40*/  LDL R9, [R1+0xb1c] ;  /* 0x000b1c0001097983 */ /* 0x000ee20000100800 */
[----:B--2---:R-:W-:-:S03]  /*8d50*/  ISETP.GE.AND P1, PT, R10, RZ, PT ;  /* 0x000000ff0a00720c */ /* 0x004fc60003f26270 */
[----:B------:R-:W2:Y:S01]  /*8d60*/  LDL R10, [R1+0xb28] ;  /* 0x000b2800010a7983 */ /* 0x000ea20000100800 */
[----:B----4-:R-:W-:-:S03]  /*8d70*/  ISETP.GE.AND P2, PT, R90, RZ, PT ;  /* 0x000000ff5a00720c */ /* 0x010fc60003f46270 */
[----:B------:R-:W4:Y:S01]  /*8d80*/  LDL R90, [R1+0xb2c] ;  /* 0x000b2c00015a7983 */ /* 0x000f220000100800 */
[----:B---3--:R-:W-:-:S03]  /*8d90*/  ISETP.GE.AND P3, PT, R6, RZ, PT ;  /* 0x000000ff0600720c */ /* 0x008fc60003f66270 */
[----:B------:R-:W3:Y:S01]  /*8da0*/  LDL R6, [R1+0xb30] ;  /* 0x000b300001067983 */ /* 0x000ee20000100800 */
[----:B------:R-:W-:Y:S02]  /*8db0*/  @!P0 IMAD.MOV R65, RZ, RZ, -R65 ;  /* 0x000000ffff418224 */ /* 0x000fe400078e0a41 */
[----:B------:R-:W-:Y:S02]  /*8dc0*/  @!P5 IMAD.MOV R64, RZ, RZ, -R64 ;  /* 0x000000ffff40d224 */ /* 0x000fe400078e0a40 */
[----:B------:R-:W-:Y:S02]  /*8dd0*/  @!P1 IMAD.MOV R63, RZ, RZ, -R63 ;  /* 0x000000ffff3f9224 */ /* 0x000fe400078e0a3f */
[----:B------:R-:W-:-:S03]  /*8de0*/  @!P2 IMAD.MOV R62, RZ, RZ, -R62 ;  /* 0x000000ffff3ea224 */ /* 0x000fc600078e0a3e */
        /* <DEDUP_REMOVED lines=23> */
[----:B------:R-:W-:Y:S01]  /*8f60*/  @!P5 IMAD.MOV R54, RZ, RZ, -R54 ;  /* 0x000000ffff36d224 */ /* 0x000fe200078e0a36 */
[----:B------:R-:W-:Y:S02]  /*8f70*/  ISETP.GE.AND P5, PT, R4, RZ, PT ;  /* 0x000000ff0400720c */ /* 0x000fe40003fa6270 */
[----:B------:R-:W-:-:S11]  /*8f80*/  @!P1 IMAD.MOV R53, RZ, RZ, -R53 ;  /* 0x000000ffff359224 */ /* 0x000fd600078e0a35 */
[----:B------:R-:W-:Y:S01]  /*8f90*/  @!P5 IMAD.MOV R49, RZ, RZ, -R49 ;  /* 0x000000ffff31d224 */ /* 0x000fe200078e0a31 */
[----:B------:R-:W-:Y:S02]  /*8fa0*/  ISETP.GE.AND P2, PT, R12, RZ, PT ;  /* 0x000000ff0c00720c */ /* 0x000fe40003f46270 */
[----:B------:R-:W3:Y:S01]  /*8fb0*/  LDL R12, [R1+0xcd4] ;  /* 0x000cd400010c7983 */ /* 0x000ee20000100800 */
[----:B------:R-:W-:-:S03]  /*8fc0*/  ISETP.GE.AND P3, PT, R7, RZ, PT ;  /* 0x000000ff0700720c */ /* 0x000fc60003f66270 */
[----:B------:R-:W3:Y:S01]  /*8fd0*/  LDL R7, [R1+0xd34] ;  /* 0x000d340001077983 */ /* 0x000ee20000100800 */
[----:B------:R-:W-:-:S06]  /*8fe0*/  ISETP.GE.AND P0, PT, R8, RZ, PT ;  /* 0x000000ff0800720c */ /* 0x000fcc0003f06270 */
[----:B------:R-:W-:Y:S01]  /*8ff0*/  @!P2 IMAD.MOV R52, RZ, RZ, -R52 ;  /* 0x000000ffff34a224 */ /* 0x000fe200078e0a34 */
[----:B------:R-:W3:Y:S02]  /*9000*/  LDL R8, [R1+0xca0] ;  /* 0x000ca00001087983 */ /* 0x000ee40000100800 */
[----:B------:R-:W-:Y:S01]  /*9010*/  @!P3 IMAD.MOV R51, RZ, RZ, -R51 ;  /* 0x000000ffff33b224 */ /* 0x000fe200078e0a33 */
[----:B------:R-:W-:Y:S01]  /*9020*/  ISETP.GE.AND P3, PT, R88, RZ, PT ;  /* 0x000000ff5800720c */ /* 0x000fe20003f66270 */
[----:B------:R0:W5:Y:S02]  /*9030*/  LDL.LU R4, [R1+0xe34] ;  /* 0x000e340001047983 */ /* 0x0001640000300800 */
[----:B------:R-:W-:Y:S01]  /*9040*/  @!P0 IMAD.MOV R50, RZ, RZ, -R50 ;  /* 0x000000ffff328224 */ /* 0x000fe200078e0a32 */
[----:B------:R-:W-:Y:S02]  /*9050*/  ISETP.GE.AND P1, PT, R9, RZ, PT ;  /* 0x000000ff0900720c */ /* 0x000fe40003f26270 */
[----:B------:R-:W3:Y:S01]  /*9060*/  LDL R9, [R1+0xdb4] ;  /* 0x000db40001097983 */ /* 0x000ee20000100800 */
[----:B--2---:R-:W-:-:S03]  /*9070*/  ISETP.GE.AND P2, PT, R10, RZ, PT ;  /* 0x000000ff0a00720c */ /* 0x004fc60003f46270 */
[----:B------:R-:W2:Y:S04]  /*9080*/  LDL R10, [R1+0xc24] ;  /* 0x000c2400010a7983 */ /* 0x000ea80000100800 */
[----:B------:R0:W5:Y:S01]  /*9090*/  LDL.LU R88, [R1+0xe30] ;  /* 0x000e300001587983 */ /* 0x0001620000300800 */
[----:B----4-:R-:W-:-:S03]  /*90a0*/  ISETP.GE.AND P0, PT, R90, RZ, PT ;  /* 0x000000ff5a00720c */ /* 0x010fc60003f06270 */
[----:B------:R0:W5:Y:S01]  /*90b0*/  LDL.LU R90, [R1+0xe2c] ;  /* 0x000e2c00015a7983 */ /* 0x0001620000300800 */
[----:B---3--:R-:W-:Y:S01]  /*90c0*/  ISETP.GE.AND P5, PT, R6, RZ, PT ;  /* 0x000000ff0600720c */ /* 0x008fe20003fa6270 */
[----:B------:R-:W-:Y:S02]  /*90d0*/  IMAD.MOV.U32 R6, RZ, RZ, R47 ;  /* 0x000000ffff067224 */ /* 0x000fe400078e002f */
[----:B------:R-:W3:Y:S01]  /*90e0*/  LDL R47, [R1+0xbf8] ;  /* 0x000bf800012f7983 */ /* 0x000ee20000100800 */
[----:B------:R-:W-:Y:S02]  /*90f0*/  @!P1 IMAD.MOV R48, RZ, RZ, -R48 ;  /* 0x000000ffff309224 */ /* 0x000fe400078e0a30 */
[----:B------:R-:W-:Y:S02]  /*9100*/  @!P2 IMAD.MOV R6, RZ, RZ, -R6 ;  /* 0x000000ffff06a224 */ /* 0x000fe400078e0a06 */
[----:B------:R-:W-:Y:S01]  /*9110*/  @!P3 IMAD.MOV R46, RZ, RZ, -R46 ;  /* 0x000000ffff2eb224 */ /* 0x000fe200078e0a2e */
[----:B------:R-:W-:-:S02]  /*9120*/  LOP3.LUT R13, R13, 0x7f, RZ, 0xc0, !PT ;  /* 0x0000007f0d0d7812 */ /* 0x000fc400078ec0ff */
[----:B------:R-:W-:Y:S02]  /*9130*/  ISETP.GE.AND P1, PT, R12, RZ, PT ;  /* 0x000000ff0c00720c */ /* 0x000fe40003f26270 */
[----:B------:R-:W4:Y:S04]  /*9140*/  LDL R12, [R1+0xe04] ;  /* 0x000e0400010c7983 */ /* 0x000f280000100800 */
[----:B------:R1:W-:Y:S01]  /*9150*/  STL [R1+0x44], R6 ;  /* 0x0000440601007387 */ /* 0x0003e20000100800 */
[----:B------:R-:W-:Y:S01]  /*9160*/  ISETP.GE.AND P3, PT, R8, RZ, PT ;  /* 0x000000ff0800720c */ /* 0x000fe20003f66270 */
[----:B------:R-:W-:Y:S02]  /*9170*/  IMAD.MOV.U32 R8, RZ, RZ, R44 ;  /* 0x000000ffff087224 */ /* 0x000fe400078e002c */
[----:B-1----:R0:W5:Y:S02]  /*9180*/  LDL.LU R6, [R1+0xe28] ;  /* 0x000e280001067983 */ /* 0x0021640000300800 */
[----:B------:R-:W-:-:S02]  /*9190*/  @!P5 IMAD.MOV R8, RZ, RZ, -R8 ;  /* 0x000000ffff08d224 */ /* 0x000fc400078e0a08 */
[----:B------:R-:W-:Y:S01]  /*91a0*/  @!P1 IMAD.MOV R43, RZ, RZ, -R43 ;  /* 0x000000ffff2b9224 */ /* 0x000fe200078e0a2b */
[----:B------:R-:W-:Y:S01]  /*91b0*/  ISETP.NE.U32.AND P5, PT, R13, RZ, PT ;  /* 0x000000ff0d00720c */ /* 0x000fe20003fa5070 */
[----:B------:R-:W-:Y:S01]  /*91c0*/  IMAD.MOV.U32 R13, RZ, RZ, R38 ;  /* 0x000000ffff0d7224 */ /* 0x000fe200078e0026 */
[----:B------:R-:W-:Y:S02]  /*91d0*/  ISETP.GE.AND P1, PT, R9, RZ, PT ;  /* 0x000000ff0900720c */ /* 0x000fe40003f26270 */
[----:B---3--:R-:W-:Y:S01]  /*91e0*/  ISETP.GE.AND P2, PT, R47, RZ, PT ;  /* 0x000000ff2f00720c */ /* 0x008fe20003f46270 */
[----:B------:R-:W-:-:S04]  /*91f0*/  IMAD.MOV.U32 R47, RZ, RZ, R45 ;  /* 0x000000ffff2f7224 */ /* 0x000fc800078e002d */
[----:B------:R-:W-:Y:S01]  /*9200*/  @!P0 IMAD.MOV R47, RZ, RZ, -R47 ;  /* 0x000000ffff2f8224 */ /* 0x000fe200078e0a2f */
[----:B------:R-:W-:Y:S02]  /*9210*/  ISETP.GE.AND P0, PT, R7, RZ, PT ;  /* 0x000000ff0700720c */ /* 0x000fe40003f06270 */
[----:B------:R0:W5:Y:S04]  /*9220*/  LDL.LU R7, [R1+0xe24] ;  /* 0x000e240001077983 */ /* 0x0001680000300800 */
[----:B------:R1:W-:Y:S01]  /*9230*/  STL [R1+0x40], R8 ;  /* 0x0000400801007387 */ /* 0x0003e20000100800 */
[----:B------:R-:W-:Y:S01]  /*9240*/  @!P2 IMAD.MOV R42, RZ, RZ, -R42 ;  /* 0x000000ffff2aa224 */ /* 0x000fe200078e0a2a */
[----:B--2---:R-:W-:Y:S02]  /*9250*/  ISETP.GE.AND P2, PT, R10, RZ, PT ;  /* 0x000000ff0a00720c */ /* 0x004fe40003f46270 */
[----:B-1----:R0:W5:Y:S04]  /*9260*/  LDL.LU R8, [R1+0xe20] ;  /* 0x000e200001087983 */ /* 0x0021680000300800 */
[----:B------:R0:W5:Y:S04]  /*9270*/  LDL.LU R9, [R1+0xe1c] ;  /* 0x000e1c0001097983 */ /* 0x0001680000300800 */
[----:B------:R0:W5:Y:S04]  /*9280*/  LDL.LU R10, [R1+0xe18] ;  /* 0x000e1800010a7983 */ /* 0x0001680000300800 */
[----:B------:R-:W2:Y:S01]  /*9290*/  LDL R38, [R1+0xe08] ;  /* 0x000e080001267983 */ /* 0x000ea20000100800 */
[----:B------:R-:W-:Y:S01]  /*92a0*/  @!P0 IMAD.MOV R40, RZ, RZ, -R40 ;  /* 0x000000ffff288224 */ /* 0x000fe200078e0a28 */
[----:B------:R-:W-:Y:S01]  /*92b0*/  PLOP3.LUT P0, PT, PT, PT, UP1, 0x80, 0x8 ;  /* 0x000000000008781c */ /* 0x000fe20003f0f018 */
[----:B------:R-:W-:Y:S01]  /*92c0*/  @!P2 IMAD.MOV R13, RZ, RZ, -R13 ;  /* 0x000000ffff0da224 */ /* 0x000fe200078e0a0d */
[----:B------:R-:W-:Y:S01]  /*92d0*/  PRMT R45, RZ, 0x7610, R45 ;  /* 0x00007610ff2d7816 */ /* 0x000fe2000000002d */
[----:B------:R-:W-:Y:S01]  /*92e0*/  @!P1 IMAD.MOV R39, RZ, RZ, -R39 ;  /* 0x000000ffff279224 */ /* 0x000fe200078e0a27 */
[----:B------:R-:W-:-:S02]  /*92f0*/  ISETP.LT.AND P0, PT, R11, UR13, P0 ;  /* 0x0000000d0b007c0c */ /* 0x000fc40008701270 */
[----:B------:R0:W5:Y:S01]  /*9300*/  LDL.LU R11, [R1+0xe14] ;  /* 0x000e1400010b7983 */ /* 0x0001620000300800 */
[----:B----4-:R-:W-:Y:S02]  /*9310*/  ISETP.GE.AND P1, PT, R12, RZ, PT ;  /* 0x000000ff0c00720c */ /* 0x010fe40003f26270 */
[----:B------:R-:W-:Y:S01]  /*9320*/  PRMT R44, RZ, 0x7610, R44 ;  /* 0x00007610ff2c7816 */ /* 0x000fe2000000002c */
[----:B------:R0:W5:Y:S04]  /*9330*/  LDL.LU R12, [R1+0xe10] ;  /* 0x000e1000010c7983 */ /* 0x0001680000300800 */
[----:B------:R1:W-:Y:S04]  /*9340*/  STL [R1+0x4c], R13 ;  /* 0x00004c0d01007387 */ /* 0x0003e80000100800 */
[----:B-1----:R0:W5:Y:S04]  /*9350*/  LDL.LU R13, [R1+0xe0c] ;  /* 0x000e0c00010d7983 */ /* 0x0021680000300800 */
[----:B------:R0:W-:Y:S04]  /*9360*/  STL.S16 [R1+0xa40], R45 ;  /* 0x000a402d01007387 */ /* 0x0001e80000100600 */
[----:B------:R0:W-:Y:S01]  /*9370*/  STL.S16 [R1+0xa3c], R44 ;  /* 0x000a3c2c01007387 */ /* 0x0001e20000100600 */
[----:B------:R-:W-:Y:S01]  /*9380*/  USHF.L.U32 UR4, UR7, 0x15, URZ ;  /* 0x0000001507047899 */ /* 0x000fe200080006ff */
[----:B------:R-:W-:Y:S01]  /*9390*/  ISETP.NE.AND P6, PT, RZ, UR16, PT ;  /* 0x00000010ff007c0c */ /* 0x000fe2000bfc5270 */
[----:B------:R-:W-:-:S02]  /*93a0*/  @!P3 IMAD.MOV R41, RZ, RZ, -R41 ;  /* 0x000000ffff29b224 */ /* 0x000fc400078e0a29 */
[----:B------:R-:W-:Y:S01]  /*93b0*/  ULOP3.LUT UR4, UR4, 0x600000, URZ, 0xc0, !UPT ;  /* 0x0060000004047892 */ /* 0x000fe2000f8ec0ff */
[----:B------:R-:W1:Y:S01]  /*93c0*/  LDCU.64 UR22, c[0x0][0x358] ;  /* 0x00006b00ff1677ac */ /* 0x000e620008000a00 */
[----:B------:R-:W-:Y:S02]  /*93d0*/  UIADD3 UR8, UPT, UPT, UR11, 0x12000, URZ ;  /* 0x000120000b087890 */ /* 0x000fe4000fffe0ff */
[----:B------:R-:W-:Y:S01]  /*93e0*/  UIADD3 UR12, UPT, UPT, UR10, UR4, URZ ;  /* 0x000000040a0c7290 */ /* 0x000fe2000fffe0ff */
[----:B------:R-:W-:Y:S01]  /*93f0*/  UMOV UR6, 0x1 ;  /* 0x0000000100067882 */ /* 0x000fe20000000000 */
[----:B--2---:R-:W-:Y:S02]  /*9400*/  ISETP.GE.AND P2, PT, R38, RZ, PT ;  /* 0x000000ff2600720c */ /* 0x004fe40003f46270 */
[----:B------:R-:W-:Y:S01]  /*9410*/  LOP3.LUT R38, RZ, UR16, RZ, 0x33, !PT ;  /* 0x00000010ff267c12 */ /* 0x000fe2000f8e33ff */
[----:B01----:R-:W-:Y:S10]  /*9420*/  BRA.U UP0, `(.L_x_5) ;  /* 0x0000000100187547 */ /* 0x003ff4000b800000 */
[----:B------:R-:W-:Y:S01]  /*9430*/  ELECT P3, URZ, PT ;  /* 0x0000000000ff782f */ /* 0x000fe20003860000 */
[----:B------:R-:W-:Y:S01]  /*9440*/  IMAD.MOV.U32 R44, RZ, RZ, 0x1 ;  /* 0x00000001ff2c7424 */ /* 0x000fe200078e00ff */
[----:B------:R-:W-:Y:S01]  /*9450*/  UMOV UR4, 0x40 ;  /* 0x0000004000047882 */ /* 0x000fe20000000000 */
[----:B------:R-:W-:Y:S01]  /*9460*/  UVIRTCOUNT.DEALLOC.SMPOOL 0x80 ;  /* 0x000000800000784c */ /* 0x000fe20000000000 */
[----:B------:R-:W-:-:S09]  /*9470*/  ULEA UR4, UR5, UR4, 0x18 ;  /* 0x0000000405047291 */ /* 0x000fd2000f8ec0ff */
[----:B------:R0:W-:Y:S03]  /*9480*/  @P3 STS.U8 [UR4], R44 ;  /* 0x0000002cff003988 */ /* 0x0001e60008000004 */
.L_x_5:
[----:B0-----:R-:W2:Y:S01]  /*9490*/  LDL.LU R44, [R1+0x10] ;  /* 0x00001000012c7983 */ /* 0x001ea20000300800 */
[----:B------:R-:W-:Y:S03]  /*94a0*/  STTM.x64 tmem[UR12], RZ ;  /* 0x000000ff000079ed */ /* 0x000fe6000834000c */
[----:B------:R-:W3:Y:S01]  /*94b0*/  LDL R45, [R1+0xc88] ;  /* 0x000c8800012d7983 */ /* 0x000ee20000100800 */
[----:B------:R-:W-:Y:S01]  /*94c0*/  @!P1 IMAD.MOV R37, RZ, RZ, -R37 ;  /* 0x000000ffff259224 */ /* 0x000fe200078e0a25 */
[----:B------:R-:W-:Y:S01]  /*94d0*/  VOTEU.ALL UP2, P5 ;  /* 0x0000000000ff7886 */ /* 0x000fe20002840000 */
[C---:B------:R-:W-:Y:S01]  /*94e0*/  SEL R73, R38.reuse, R73, !P6 ;  /* 0x0000004926497207 */ /* 0x040fe20007000000 */
[----:B------:R-:W-:Y:S01]  /*94f0*/  STL [R1+0x102c], R23 ;  /* 0x00102c1701007387 */ /* 0x000fe20000100800 */
[----:B------:R-:W-:Y:S01]  /*9500*/  @!P2 IMAD.MOV R36, RZ, RZ, -R36 ;  /* 0x000000ffff24a224 */ /* 0x000fe200078e0a24 */
[----:B------:R-:W-:Y:S01]  /*9510*/  VOTEU.ALL UP3, P5 ;  /* 0x0000000000ff7886 */ /* 0x000fe20002860000 */
[C---:B------:R-:W-:Y:S01]  /*9520*/  SEL R70, R38.reuse, R70, !P6 ;  /* 0x0000004626467207 */ /* 0x040fe20007000000 */
[----:B-----5:R0:W-:Y:S01]  /*9530*/  STL [R1+0x1028], R9 ;  /* 0x0010280901007387 */ /* 0x0201e20000100800 */
[C---:B------:R-:W-:Y:S01]  /*9540*/  SEL R67, R38.reuse, R67, !P6 ;  /* 0x0000004326437207 */ /* 0x040fe20007000000 */
[----:B------:R-:W1:Y:S01]  /*9550*/  LDCU UR16, c[0x0][0x3b0] ;  /* 0x00007600ff1077ac */ /* 0x000e620008000800 */
[----:B------:R-:W-:-:S02]  /*9560*/  SEL R64, R38, R64, !P6 ;  /* 0x0000004026407207 */ /* 0x000fc40007000000 */
[----:B------:R-:W-:Y:S01]  /*9570*/  SEL R61, R38, R61, !P6 ;  /* 0x0000003d263d7207 */ /* 0x000fe20007000000 */
[----:B------:R-:W4:Y:S01]  /*9580*/  LDCU UR17, c[0x0][0x3b0] ;  /* 0x00007600ff1177ac */ /* 0x000f220008000800 */
[----:B0-----:R-:W2:Y:S04]  /*9590*/  LDL R9, [R1+0xd88] ;  /* 0x000d880001097983 */ /* 0x001ea80000100800 */
[----:B------:R-:W-:Y:S04]  /*95a0*/  STL [R1+0x1024], R59 ;  /* 0x0010243b01007387 */ /* 0x000fe80000100800 */
[----:B------:R-:W-:Y:S04]  /*95b0*/  STL [R1+0x1020], R56 ;  /* 0x0010203801007387 */ /* 0x000fe80000100800 */
[----:B------:R-:W-:Y:S04]  /*95c0*/  STL [R1+0x101c], R20 ;  /* 0x00101c1401007387 */ /* 0x000fe80000100800 */
[----:B------:R-:W-:Y:S04]  /*95d0*/  STL [R1+0x1018], R53 ;  /* 0x0010183501007387 */ /* 0x000fe80000100800 */
[----:B------:R-:W-:Y:S04]  /*95e0*/  STL [R1+0x1014], R21 ;  /* 0x0010141501007387 */ /* 0x000fe80000100800 */
[----:B------:R-:W-:Y:S04]  /*95f0*/  STL [R1+0x1010], R8 ;  /* 0x0010100801007387 */ /* 0x000fe80000100800 */
[----:B------:R0:W-:Y:S04]  /*9600*/  STL [R1+0x100c], R49 ;  /* 0x00100c3101007387 */ /* 0x0001e80000100800 */
[----:B------:R-:W-:Y:S04]  /*9610*/  STL [R1+0x1008], R50 ;  /* 0x0010083201007387 */ /* 0x000fe80000100800 */
        /* <DEDUP_REMOVED lines=61> */
[----:B------:R-:W-:Y:S01]  /*99f0*/  STL [R1+0xf30], R4 ;  /* 0x000f300401007387 */ /* 0x000fe20000100800 */
[----:B---3--:R-:W-:-:S03]  /*9a00*/  ISETP.GE.AND P3, PT, R45, RZ, PT ;  /* 0x000000ff2d00720c */ /* 0x008fc60003f66270 */
[----:B------:R-:W-:Y:S04]  /*9a10*/  STL [R1+0xe94], R5 ;  /* 0x000e940501007387 */ /* 0x000fe80000100800 */
[----:B------:R-:W-:Y:S04]  /*9a20*/  STL [R1+0xeac], R5 ;  /* 0x000eac0501007387 */ /* 0x000fe80000100800 */
[----:B------:R-:W-:Y:S04]  /*9a30*/  STL [R1+0xed4], R5 ;  /* 0x000ed40501007387 */ /* 0x000fe80000100800 */
[----:B------:R-:W-:Y:S04]  /*9a40*/  STL [R1+0xee0], R5 ;  /* 0x000ee00501007387 */ /* 0x000fe80000100800 */
[----:B------:R3:W-:Y:S01]  /*9a50*/  STL [R1+0xe90], R82 ;  /* 0x000e905201007387 */ /* 0x0007e20000100800 */
[----:B--2---:R-:W-:Y:S01]  /*9a60*/  ISETP.GE.AND P1, PT, R9, RZ, PT ;  /* 0x000000ff0900720c */ /* 0x004fe20003f26270 */
[----:B------:R-:W-:Y:S02]  /*9a70*/  STTM.x64 tmem[UR12+0x40], RZ ;  /* 0x000040ff000079ed */ /* 0x000fe4000834000c */
[----:B0-----:R-:W2:Y:S01]  /*9a80*/  LDL R49, [R1+0xa40] ;  /* 0x000a400001317983 */ /* 0x001ea20000100800 */
[----:B------:R-:W-:-:S04]  /*9a90*/  @!UP2 UIADD3 UR4, UPT, UPT, -UR6, 0x100000, URZ ;  /* 0x001000000604a890 */ /* 0x000fc8000fffe1ff */
[----:B------:R-:W-:Y:S02]  /*9aa0*/  @!UP2 USHF.L.U32 UR5, UR4, 0xb, URZ ;  /* 0x0000000b0405a899 */ /* 0x000fe400080006ff */
[----:B------:R-:W-:Y:S01]  /*9ab0*/  @!UP2 USHF.L.U32 UR4, UR4, 0x1, URZ ;  /* 0x000000010404a899 */ /* 0x000fe200080006ff */
[----:B------:R-:W-:Y:S01]  /*9ac0*/  IMAD R73, R73, UR9, RZ ;  /* 0x0000000949497c24 */ /* 0x000fe2000f8e02ff */
[----:B------:R-:W4:Y:S01]  /*9ad0*/  LDL R21, [R1+0xa3c] ;  /* 0x000a3c0001157983 */ /* 0x000f220000100800 */
[----:B---3--:R-:W-:Y:S02]  /*9ae0*/  IMAD.MOV.U32 R82, RZ, RZ, R35 ;  /* 0x000000ffff527224 */ /* 0x008fe400078e0023 */
[----:B------:R-:W-:Y:S01]  /*9af0*/  IMAD.MOV.U32 R9, RZ, RZ, R44 ;  /* 0x000000ffff097224 */ /* 0x000fe200078e002c */
[----:B------:R-:W-:Y:S01]  /*9b00*/  STTM.x64 tmem[UR12+0x80], RZ ;  /* 0x000080ff000079ed */ /* 0x000fe2000834000c */
[----:B------:R-:W-:Y:S01]  /*9b10*/  STTM.x64 tmem[UR12+0xc0], RZ ;  /* 0x0000c0ff000079ed */ /* 0x000fe2000834000c */
[----:B------:R-:W0:Y:S02]  /*9b20*/  FENCE.VIEW.ASYNC.T ;  /* 0x00000000000073c6 */ /* 0x000e240000000200 */
[----:B0-----:R-:W-:Y:S01]  /*9b30*/  BAR.SYNC.DEFER_BLOCKING 0x0 ;  /* 0x0000000000007b1d */ /* 0x001fe20000010000 */
[----:B------:R-:W-:Y:S01]  /*9b40*/  @!P1 IMAD.MOV R82, RZ, RZ, -R82 ;  /* 0x000000ffff529224 */ /* 0x000fe200078e0a52 */
[----:B------:R-:W-:-:S04]  /*9b50*/  IADD3 R41, P2, PT, R73, R2, RZ ;  /* 0x0000000249297210 */ /* 0x000fc80007f5e0ff */
[----:B------:R-:W3:Y:S04]  /*9b60*/  LDL R20, [R1+0xcd0] ;  /* 0x000cd00001147983 */ /* 0x000ee80000100800 */
[----:B------:R-:W3:Y:S04]  /*9b70*/  LDL R59, [R1+0xd64] ;  /* 0x000d6400013b7983 */ /* 0x000ee80000100800 */
[----:B------:R-:W-:Y:S04]  /*9b80*/  STL [R1+0xeb0], R82 ;  /* 0x000eb05201007387 */ /* 0x000fe80000100800 */
[----:B------:R-:W-:Y:S04]  /*9b90*/  STL [R1+0xec0], R82 ;  /* 0x000ec05201007387 */ /* 0x000fe80000100800 */
[----:B------:R-:W-:Y:S01]  /*9ba0*/  STL [R1+0xecc], R82 ;  /* 0x000ecc5201007387 */ /* 0x000fe20000100800 */
[----:B------:R-:W-:-:S03]  /*9bb0*/  LEA.HI.X.SX32 R44, R73, R0, 0x1, P2 ;  /* 0x00000000492c7211 */ /* 0x000fc600010f0eff */
[----:B------:R-:W0:Y:S02]  /*9bc0*/  FENCE.VIEW.ASYNC.S ;  /* 0x00000000000073c6 */ /* 0x000e240000000000 */
[----:B0-----:R0:W0:Y:S02]  /*9bd0*/  @!UP3 SYNCS.EXCH.64 URZ, [UR8], UR4 ;  /* 0x0000000408ffb5b2 */ /* 0x0010240008000100 */
[----:B------:R-:W-:Y:S04]  /*9be0*/  STL [R1+0xedc], R82 ;  /* 0x000edc5201007387 */ /* 0x000fe80000100800 */
[----:B------:R-:W-:Y:S04]  /*9bf0*/  STL [R1+0xee4], R82 ;  /* 0x000ee45201007387 */ /* 0x000fe80000100800 */
[----:B------:R-:W-:Y:S01]  /*9c00*/  STL [R1+0xd4], R41 ;  /* 0x0000d42901007387 */ /* 0x000fe20000100800 */
[----:B------:R-:W-:-:S02]  /*9c10*/  IMAD R70, R70, UR9, RZ ;  /* 0x0000000946467c24 */ /* 0x000fc4000f8e02ff */
[----:B------:R-:W-:Y:S01]  /*9c20*/  IMAD R67, R67, UR9, RZ ;  /* 0x0000000943437c24 */ /* 0x000fe2000f8e02ff */
[----:B------:R0:W-:Y:S01]  /*9c30*/  STL [R1+0xebc], R73 ;  /* 0x000ebc4901007387 */ /* 0x0001e20000100800 */
[----:B------:R-:W-:Y:S02]  /*9c40*/  @P0 IMAD.MOV.U32 R45, RZ, RZ, R44 ;  /* 0x000000ffff2d0224 */ /* 0x000fe400078e002c */
[----:B------:R-:W-:Y:S01]  /*9c50*/  IMAD R64, R64, UR9, RZ ;  /* 0x0000000940407c24 */ /* 0x000fe2000f8e02ff */
[----:B------:R-:W-:Y:S01]  /*9c60*/  PRMT R23, RZ, 0x7610, R23 ;  /* 0x00007610ff177816 */ /* 0x000fe20000000017 */
[----:B------:R-:W-:Y:S02]  /*9c70*/  @!P3 IMAD.MOV R34, RZ, RZ, -R34 ;  /* 0x000000ffff22b224 */ /* 0x000fe400078e0a22 */
[----:B------:R-:W-:Y:S01]  /*9c80*/  IMAD R61, R61, UR9, RZ ;  /* 0x000000093d3d7c24 */ /* 0x000fe2000f8e02ff */
[----:B------:R-:W-:Y:S01]  /*9c90*/  PRMT R50, RZ, 0x7610, R50 ;  /* 0x00007610ff327816 */ /* 0x000fe20000000032 */
[----:B------:R-:W-:Y:S01]  /*9ca0*/  IMAD.MOV.U32 R35, RZ, RZ, R32 ;  /* 0x000000ffff237224 */ /* 0x000fe200078e0020 */
[----:B0-----:R-:W3:Y:S01]  /*9cb0*/  LDL.LU R73, [R1+0x248] ;  /* 0x0002480001497983 */ /* 0x001ee20000300800 */
[C---:B------:R-:W-:Y:S01]  /*9cc0*/  IADD3 R8, P1, PT, R70.reuse, R2, RZ ;  /* 0x0000000246087210 */ /* 0x040fe20007f3e0ff */
[----:B------:R-:W0:Y:S04]  /*9cd0*/  LDCU UR4, c[0x0][0x3b0] ;  /* 0x00007600ff0477ac */ /* 0x000e280008000800 */
[----:B------:R-:W-:Y:S01]  /*9ce0*/  STL [R1+0xf4], R8 ;  /* 0x0000f40801007387 */ /* 0x000fe20000100800 */
[----:B------:R-:W-:Y:S01]  /*9cf0*/  LEA.HI.X.SX32 R40, R70, R0, 0x1, P1 ;  /* 0x0000000046287211 */ /* 0x000fe200008f0eff */
[----:B------:R-:W0:Y:S02]  /*9d00*/  LDCU UR5, c[0x0][0x3b0] ;  /* 0x00007600ff0577ac */ /* 0x000e240008000800 */
[----:B------:R1:W-:Y:S02]  /*9d10*/  STL [R1+0xd0], R44 ;  /* 0x0000d02c01007387 */ /* 0x0003e40000100800 */
[----:B-1----:R-:W-:Y:S01]  /*9d20*/  @P0 IMAD.MOV.U32 R44, RZ, RZ, R41 ;  /* 0x000000ffff2c0224 */ /* 0x002fe200078e0029 */
[----:B------:R-:W-:Y:S06]  /*9d30*/  BAR.SYNC.DEFER_BLOCKING 0x0 ;  /* 0x0000000000007b1d */ /* 0x000fec0000010000 */
[----:B--2---:R1:W2:Y:S02]  /*9d40*/  @P0 LDG.E.U8 R49, desc[UR22][R44.64] ;  /* 0x000000162c310981 */ /* 0x0042a4000c1e1100 */
[----:B-1----:R-:W-:-:S02]  /*9d50*/  @P0 IMAD.MOV.U32 R44, RZ, RZ, R8 ;  /* 0x000000ffff2c0224 */ /* 0x002fc400078e0008 */
[----:B------:R-:W-:-:S05]  /*9d60*/  @P0 IMAD.MOV.U32 R45, RZ, RZ, R40 ;  /* 0x000000ffff2d0224 */ /* 0x000fca00078e0028 */
[----:B----4-:R1:W4:Y:S01]  /*9d70*/  @P0 LDG.E.U8 R21, desc[UR22][R44.64] ;  /* 0x000000162c150981 */ /* 0x010322000c1e1100 */
[C---:B------:R-:W-:Y:S02]  /*9d80*/  ISETP.GT.U32.AND P1, PT, R3.reuse, R13, PT ;  /* 0x0000000d0300720c */ /* 0x040fe40003f24070 */
[----:B------:R-:W-:Y:S01]  /*9d90*/  ISETP.GT.U32.AND P3, PT, R3, R15, PT ;  /* 0x0000000f0300720c */ /* 0x000fe20003f64070 */
[----:B------:R-:W-:Y:S01]  /*9da0*/  STL [R1+0xed0], R70 ;  /* 0x000ed04601007387 */ /* 0x000fe20000100800 */
[----:B-1----:R-:W-:-:S03]  /*9db0*/  IMAD.MOV.U32 R44, RZ, RZ, R33 ;  /* 0x000000ffff2c7224 */ /* 0x002fc600078e0021 */
[----:B------:R1:W-:Y:S06]  /*9dc0*/  STL [R1+0xf0], R40 ;  /* 0x0000f02801007387 */ /* 0x0003ec0000100800 */
[----:B------:R-:W-:Y:S01]  /*9dd0*/  @!P1 IMAD.IADD R13, R13, 0x1, -R3 ;  /* 0x000000010d0d9824 */ /* 0x000fe200078e0a03 */
[----:B------:R-:W-:Y:S01]  /*9de0*/  STL [R1+0xed8], R45 ;  /* 0x000ed82d01007387 */ /* 0x000fe20000100800 */
[----:B------:R-:W-:-:S03]  /*9df0*/  IADD3 R32, P1, PT, R67, R2, RZ ;  /* 0x0000000243207210 */ /* 0x000fc60007f3e0ff */
[----:B------:R-:W2:Y:S01]  /*9e00*/  LDL.LU R41, [R1+0x240] ;  /* 0x0002400001297983 */ /* 0x000ea20000300800 */
[----:B---3--:R-:W-:-:S03]  /*9e10*/  ISETP.GT.U32.AND P2, PT, R3, R73, PT ;  /* 0x000000490300720c */ /* 0x008fc60003f44070 */
[----:B------:R-:W3:Y:S10]  /*9e20*/  LDL R8, [R1+0xbf0] ;  /* 0x000bf00001087983 */ /* 0x000ef40000100800 */
[--C-:B------:R-:W-:Y:S01]  /*9e30*/  @!P2 IMAD.IADD R73, R73, 0x1, -R3.reuse ;  /* 0x000000014949a824 */ /* 0x100fe200078e0a03 */
[----:B------:R-:W-:Y:S01]  /*9e40*/  ISETP.GE.AND P2, PT, R59, RZ, PT ;  /* 0x000000ff3b00720c */ /* 0x000fe20003f46270 */
[----:B------:R-:W-:Y:S01]  /*9e50*/  @!P3 IMAD.IADD R15, R15, 0x1, -R3 ;  /* 0x000000010f0fb824 */ /* 0x000fe200078e0a03 */
[----:B------:R-:W-:-:S02]  /*9e60*/  LEA.HI.X.SX32 R33, R67, R0, 0x1, P1 ;  /* 0x0000000043217211 */ /* 0x000fc400008f0eff */
[----:B------:R-:W-:Y:S01]  /*9e70*/  ISETP.GE.AND P3, PT, R20, RZ, PT ;  /* 0x000000ff1400720c */ /* 0x000fe20003f66270 */
[----:B------:R-:W-:Y:S02]  /*9e80*/  IMAD.MOV.U32 R20, RZ, RZ, R9 ;  /* 0x000000ffff147224 */ /* 0x000fe400078e0009 */
[----:B------:R0:W3:Y:S06]  /*9e90*/  @P0 LDG.E.U8 R23, desc[UR22][R32.64] ;  /* 0x0000001620170981 */ /* 0x0000ec000c1e1100 */
[----:B------:R-:W-:Y:S01]  /*9ea0*/  @!P2 IMAD.MOV R44, RZ, RZ, -R44 ;  /* 0x000000ffff2ca224 */ /* 0x000fe200078e0a2c */
[----:B------:R-:W-:-:S04]  /*9eb0*/  IADD3 R59, P2, PT, R64, R2, RZ ;  /* 0x00000002403b7210 */ /* 0x000fc80007f5e0ff */
[----:B------:R-:W-:Y:S02]  /*9ec0*/  LEA.HI.X.SX32 R9, R64, R0, 0x1, P2 ;  /* 0x0000000040097211 */ /* 0x000fe400010f0eff */
[----:B-1----:R-:W-:Y:S02]  /*9ed0*/  IADD3 R40, P1, PT, R61, R2, RZ ;  /* 0x000000023d287210 */ /* 0x002fe40007f3e0ff */
[----:B------:R-:W-:Y:S01]  /*9ee0*/  PRMT R19, RZ, 0x7610, R19 ;  /* 0x00007610ff137816 */ /* 0x000fe20000000013 */
[----:B----4-:R1:W-:Y:S04]  /*9ef0*/  @P0 STL [R1+0xa3c], R21 ;  /* 0x000a3c1501000387 */ /* 0x0103e80000100800 */
[----:B-1----:R-:W4:Y:S04]  /*9f00*/  LDL R21, [R1+0xdb0] ;  /* 0x000db00001157983 */ /* 0x002f280000100800 */
[----:B------:R-:W-:Y:S04]  /*9f10*/  STL [R1+0xee8], R44 ;  /* 0x000ee82c01007387 */ /* 0x000fe80000100800 */
[----:B------:R-:W-:Y:S04]  /*9f20*/  STL [R1+0xf04], R44 ;  /* 0x000f042c01007387 */ /* 0x000fe80000100800 */
[----:B------:R0:W-:Y:S04]  /*9f30*/  STL [R1+0x114], R32 ;  /* 0x0001142001007387 */ /* 0x0001e80000100800 */
[----:B--2---:R1:W-:Y:S04]  /*9f40*/  @P0 STL [R1+0xa40], R49 ;  /* 0x000a403101000387 */ /* 0x0043e80000100800 */
[----:B------:R-:W-:Y:S04]  /*9f50*/  STL [R1+0xeec], R67 ;  /* 0x000eec4301007387 */ /* 0x000fe80000100800 */
[----:B------:R-:W-:Y:S01]  /*9f60*/  STL [R1+0x134], R59 ;  /* 0x0001343b01007387 */ /* 0x000fe20000100800 */
[----:B0-----:R-:W-:-:S03]  /*9f70*/  @P0 IMAD.MOV.U32 R32, RZ, RZ, R59 ;  /* 0x000000ffff200224 */ /* 0x001fc600078e003b */
[----:B------:R-:W-:Y:S04]  /*9f80*/  STL [R1+0xef8], R67 ;  /* 0x000ef84301007387 */ /* 0x000fe80000100800 */
[----:B------:R0:W-:Y:S01]  /*9f90*/  STL [R1+0x110], R33 ;  /* 0x0001102101007387 */ /* 0x0001e20000100800 */
[----:B-1----:R-:W-:Y:S01]  /*9fa0*/  LEA.HI.X.SX32 R49, R61, R0, 0x1, P1 ;  /* 0x000000003d317211 */ /* 0x002fe200008f0eff */
[----:B0-----:R-:W-:-:S05]  /*9fb0*/  @P0 IMAD.MOV.U32 R33, RZ, RZ, R9 ;  /* 0x000000ffff210224 */ /* 0x001fca00078e0009 */
[----:B------:R0:W2:Y:S02]  /*9fc0*/  @P0 LDG.E.U8 R50, desc[UR22][R32.64] ;  /* 0x0000001620320981 */ /* 0x0000a4000c1e1100 */
[----:B0-----:R-:W-:Y:S02]  /*9fd0*/  @P0 IMAD.MOV.U32 R32, RZ, RZ, R40 ;  /* 0x000000ffff200224 */ /* 0x001fe400078e0028 */
[----:B------:R-:W-:-:S05]  /*9fe0*/  @P0 IMAD.MOV.U32 R33, RZ, RZ, R49 ;  /* 0x000000ffff210224 */ /* 0x000fca00078e0031 */
[----:B------:R0:W2:Y:S01]  /*9ff0*/  @P0 LDG.E.U8 R19, desc[UR22][R32.64] ;  /* 0x0000001620130981 */ /* 0x0000a2000c1e1100 */
[C---:B------:R-:W-:Y:S01]  /*a000*/  ISETP.GT.U32.AND P2, PT, R3.reuse, R13, PT ;  /* 0x0000000d0300720c */ /* 0x040fe20003f44070 */
[----:B------:R-:W-:Y:S01]  /*a010*/  @!P3 IMAD.MOV R35, RZ, RZ, -R35 ;  /* 0x000000ffff23b224 */ /* 0x000fe200078e0a23 */
[C---:B------:R-:W-:Y:S01]  /*a020*/  ISETP.GT.U32.AND P3, PT, R3.reuse, R73, PT ;  /* 0x000000490300720c */ /* 0x040fe20003f64070 */
[----:B------:R-:W-:Y:S01]  /*a030*/  STL [R1+0xf00], R67 ;  /* 0x000f004301007387 */ /* 0x000fe20000100800 */
[----:B------:R-:W-:-:S03]  /*a040*/  ISETP.GT.U32.AND P1, PT, R3, R41, PT ;  /* 0x000000290300720c */ /* 0x000fc60003f24070 */
[----:B------:R-:W-:Y:S01]  /*a050*/  STL [R1+0xef0], R64 ;  /* 0x000ef04001007387 */ /* 0x000fe20000100800 */
[----:B------:R-:W-:-:S03]  /*a060*/  SEL R58, R38, R58, !P6 ;  /* 0x0000003a263a7207 */ /* 0x000fc60007000000 */
[----:B------:R-:W-:Y:S02]  /*a070*/  STL [R1+0xf08], R64 ;  /* 0x000f084001007387 */ /* 0x000fe40000100800 */
[----:B------:R-:W-:Y:S02]  /*a080*/  @!P2 IMAD.IADD R13, R13, 0x1, -R3 ;  /* 0x000000010d0da824 */ /* 0x000fe400078e0a03 */
[----:B------:R-:W-:Y:S01]  /*a090*/  STL [R1+0x154], R40 ;  /* 0x0001542801007387 */ /* 0x000fe20000100800 */
[----:B------:R-:W-:-:S03]  /*a0a0*/  SEL R55, R38, R55, !P6 ;  /* 0x0000003726377207 */ /* 0x000fc60007000000 */
[----:B------:R-:W-:Y:S01]  /*a0b0*/  STL [R1+0x130], R9 ;  /* 0x0001300901007387 */ /* 0x000fe20000100800 */
[----:B------:R-:W-:-:S03]  /*a0c0*/  @!P3 IMAD.IADD R73, R73, 0x1, -R3 ;  /* 0x000000014949b824 */ /* 0x000fc600078e0a03 */
[----:B------:R-:W-:Y:S01]  /*a0d0*/  STL [R1+0xef4], R61 ;  /* 0x000ef43d01007387 */ /* 0x000fe20000100800 */
[----:B------:R-:W-:-:S03]  /*a0e0*/  IMAD R58, R58, UR9, RZ ;  /* 0x000000093a3a7c24 */ /* 0x000fc6000f8e02ff */
[----:B------:R-:W-:Y:S04]  /*a0f0*/  STL [R1+0x150], R49 ;  /* 0x0001503101007387 */ /* 0x000fe80000100800 */
[----:B---3--:R1:W-:Y:S01]  /*a100*/  STL [R1+0xa38], R23 ;  /* 0x000a381701007387 */ /* 0x0083e20000100800 */
[----:B------:R-:W-:Y:S01]  /*a110*/  IMAD R55, R55, UR9, RZ ;  /* 0x0000000937377c24 */ /* 0x000fe2000f8e02ff */
[----:B------:R-:W-:Y:S01]  /*a120*/  ISETP.GE.AND P3, PT, R8, RZ, PT ;  /* 0x000000ff0800720c */ /* 0x000fe20003f66270 */
[----:B------:R-:W-:Y:S01]  /*a130*/  @!P1 IMAD.IADD R41, R41, 0x1, -R3 ;  /* 0x0000000129299824 */ /* 0x000fe200078e0a03 */
[----:B------:R-:W-:Y:S01]  /*a140*/  SEL R52, R38, R52, !P6 ;  /* 0x0000003426347207 */ /* 0x000fe20007000000 */
[----:B-1----:R-:W3:Y:S04]  /*a150*/  LDL.LU R23, [R1+0x102c] ;  /* 0x00102c0001177983 */ /* 0x002ee80000300800 */
[----:B------:R-:W3:Y:S04]  /*a160*/  LDL.LU R9, [R1+0x1028] ;  /* 0x0010280001097983 */ /* 0x000ee80000300800 */
[----:B------:R-:W3:Y:S01]  /*a170*/  LDL.LU R59, [R1+0x1024] ;  /* 0x00102400013b7983 */ /* 0x000ee20000300800 */
[----:B0-----:R-:W-:-:S03]  /*a180*/  IADD3 R32, P1, PT, R58, R2, RZ ;  /* 0x000000023a207210 */ /* 0x001fc60007f3e0ff */
[----:B------:R-:W3:Y:S04]  /*a190*/  LDL.LU R64, [R1+0x22c] ;  /* 0x00022c0001407983 */ /* 0x000ee80000300800 */
[----:B------:R-:W-:Y:S04]  /*a1a0*/  STL [R1+0xf28], R73 ;  /* 0x000f284901007387 */ /* 0x000fe80000100800 */
[----:B------:R-:W-:Y:S04]  /*a1b0*/  STL [R1+0xf34], R73 ;  /* 0x000f344901007387 */ /* 0x000fe80000100800 */
[----:B------:R-:W3:Y:S04]  /*a1c0*/  LDL R49, [R1+0xd04] ;  /* 0x000d040001317983 */ /* 0x000ee80000100800 */
[----:B------:R-:W3:Y:S01]  /*a1d0*/  LDL R8, [R1+0xccc] ;  /* 0x000ccc0001087983 */ /* 0x000ee20000100800 */
[----:B------:R-:W-:Y:S01]  /*a1e0*/  IMAD R52, R52, UR9, RZ ;  /* 0x0000000934347c24 */ /* 0x000fe2000f8e02ff */
[----:B------:R-:W-:-:S02]  /*a1f0*/  PRMT R56, RZ, 0x7610, R56 ;  /* 0x00007610ff387816 */ /* 0x000fc40000000038 */
[----:B------:R-:W-:Y:S02]  /*a200*/  LEA.HI.X.SX32 R33, R58, R0, 0x1, P1 ;  /* 0x000000003a217211 */ /* 0x000fe400008f0eff */
[----:B------:R-:W-:-:S03]  /*a210*/  PRMT R44, RZ, 0x7610, R44 ;  /* 0x00007610ff2c7816 */ /* 0x000fc6000000002c */
[----:B------:R0:W3:Y:S01]  /*a220*/  @P0 LDG.E.U8 R56, desc[UR22][R32.64] ;  /* 0x0000001620380981 */ /* 0x0000e2000c1e1100 */
[----:B------:R-:W-:Y:S02]  /*a230*/  PRMT R18, RZ, 0x7610, R18 ;  /* 0x00007610ff127816 */ /* 0x000fe40000000012 */
[----:B----4-:R-:W-:Y:S01]  /*a240*/  ISETP.GE.AND P2, PT, R21, RZ, PT ;  /* 0x000000ff1500720c */ /* 0x010fe20003f46270 */
[----:B------:R-:W-:-:S12]  /*a250*/  IMAD.MOV.U32 R21, RZ, RZ, R20 ;  /* 0x000000ffff157224 */ /* 0x000fd800078e0014 */
[----:B------:R-:W-:Y:S01]  /*a260*/  @!P2 IMAD.MOV R31, RZ, RZ, -R31 ;  /* 0x000000ffff1fa224 */ /* 0x000fe200078e0a1f */
[----:B--2---:R1:W-:Y:S04]  /*a270*/  STL [R1+0xa34], R50 ;  /* 0x000a343201007387 */ /* 0x0043e80000100800 */
[----:B------:R0:W-:Y:S01]  /*a280*/  STL [R1+0x174], R32 ;  /* 0x0001742001007387 */ /* 0x0001e20000100800 */
[----:B-1----:R-:W-:-:S03]  /*a290*/  IADD3 R50, P2, PT, R55, R2, RZ ;  /* 0x0000000237327210 */ /* 0x002fc60007f5e0ff */
[----:B------:R-:W-:Y:S01]  /*a2a0*/  STL [R1+0xefc], R58 ;  /* 0x000efc3a01007387 */ /* 0x000fe20000100800 */
[----:B------:R-:W-:-:S03]  /*a2b0*/  LEA.HI.X.SX32 R20, R55, R0, 0x1, P2 ;  /* 0x0000000037147211 */ /* 0x000fc600010f0eff */
[----:B------:R-:W-:Y:S04]  /*a2c0*/  STL [R1+0x194], R50 ;  /* 0x0001943201007387 */ /* 0x000fe80000100800 */
[----:B------:R-:W-:Y:S04]  /*a2d0*/  STL [R1+0xf10], R58 ;  /* 0x000f103a01007387 */ /* 0x000fe80000100800 */
[----:B------:R1:W-:Y:S01]  /*a2e0*/  STL [R1+0xa30], R19 ;  /* 0x000a301301007387 */ /* 0x0003e20000100800 */
[----:B0-----:R-:W-:-:S03]  /*a2f0*/  @P0 IMAD.MOV.U32 R32, RZ, RZ, R50 ;  /* 0x000000ffff200224 */ /* 0x001fc600078e0032 */
[----:B------:R0:W-:Y:S01]  /*a300*/  STL [R1+0x170], R33 ;  /* 0x0001702101007387 */ /* 0x0001e20000100800 */
[----:B-1----:R-:W-:Y:S01]  /*a310*/  IADD3 R19, P1, PT, R52, R2, RZ ;  /* 0x0000000234137210 */ /* 0x002fe20007f3e0ff */
[----:B0-----:R-:W-:-:S03]  /*a320*/  @P0 IMAD.MOV.U32 R33, RZ, RZ, R20 ;  /* 0x000000ffff210224 */ /* 0x001fc600078e0014 */
[----:B------:R-:W-:Y:S02]  /*a330*/  LEA.HI.X.SX32 R40, R52, R0, 0x1, P1 ;  /* 0x0000000034287211 */ /* 0x000fe400008f0eff */
[----:B------:R0:W2:Y:S02]  /*a340*/  @P0 LDG.E.U8 R44, desc[UR22][R32.64] ;  /* 0x00000016202c0981 */ /* 0x0000a4000c1e1100 */
[----:B0-----:R-:W-:Y:S02]  /*a350*/  @P0 IMAD.MOV.U32 R32, RZ, RZ, R19 ;  /* 0x000000ffff200224 */ /* 0x001fe400078e0013 */
[----:B------:R-:W-:-:S05]  /*a360*/  @P0 IMAD.MOV.U32 R33, RZ, RZ, R40 ;  /* 0x000000ffff210224 */ /* 0x000fca00078e0028 */
[----:B------:R0:W4:Y:S01]  /*a370*/  @P0 LDG.E.U8 R18, desc[UR22][R32.64] ;  /* 0x0000001620120981 */ /* 0x000122000c1e1100 */
[----:B------:R-:W-:Y:S01]  /*a380*/  @!P3 IMAD.MOV R30, RZ, RZ, -R30 ;  /* 0x000000ffff1eb224 */ /* 0x000fe200078e0a1e */
[C---:B------:R-:W-:Y:S02]  /*a390*/  ISETP.GT.U32.AND P3, PT, R3.reuse, R41, PT ;  /* 0x000000290300720c */ /* 0x040fe40003f64070 */
[C---:B------:R-:W-:Y:S01]  /*a3a0*/  ISETP.GT.U32.AND P2, PT, R3.reuse, R12, PT ;  /* 0x0000000c0300720c */ /* 0x040fe20003f44070 */
[----:B------:R-:W-:Y:S01]  /*a3b0*/  STL [R1+0xf2c], R58 ;  /* 0x000f2c3a01007387 */ /* 0x000fe20000100800 */
[----:B------:R-:W-:Y:S02]  /*a3c0*/  SEL R72, R38, R72, !P6 ;  /* 0x0000004826487207 */ /* 0x000fe40007000000 */
[----:B---3--:R-:W-:-:S07]  /*a3d0*/  ISETP.GT.U32.AND P1, PT, R3, R64, PT ;  /* 0x000000400300720c */ /* 0x008fce0003f24070 */
[----:B------:R-:W-:Y:S01]  /*a3e0*/  @!P3 IMAD.IADD R41, R41, 0x1, -R3 ;  /* 0x000000012929b824 */ /* 0x000fe200078e0a03 */
[----:B------:R-:W-:Y:S01]  /*a3f0*/  STL [R1+0xf0c], R55 ;  /* 0x000f0c3701007387 */ /* 0x000fe20000100800 */
[----:B------:R-:W-:Y:S02]  /*a400*/  SEL R69, R38, R69, !P6 ;  /* 0x0000004526457207 */ /* 0x000fe40007000000 */
[----:B------:R-:W-:Y:S01]  /*a410*/  ISETP.GE.AND P3, PT, R49, RZ, PT ;  /* 0x000000ff3100720c */ /* 0x000fe20003f66270 */
[----:B------:R-:W-:Y:S01]  /*a420*/  STL [R1+0x1b4], R19 ;  /* 0x0001b41301007387 */ /* 0x000fe20000100800 */
[----:B------:R-:W-:-:S03]  /*a430*/  IMAD R72, R72, UR9, RZ ;  /* 0x0000000948487c24 */ /* 0x000fc6000f8e02ff */
[----:B------:R-:W-:Y:S01]  /*a440*/  STL [R1+0x190], R20 ;  /* 0x0001901401007387 */ /* 0x000fe20000100800 */
[----:B------:R-:W-:-:S03]  /*a450*/  IMAD R69, R69, UR9, RZ ;  /* 0x0000000945457c24 */ /* 0x000fc6000f8e02ff */
[----:B------:R-:W-:Y:S01]  /*a460*/  STL [R1+0xf14], R52 ;  /* 0x000f143401007387 */ /* 0x000fe20000100800 */
[----:B------:R-:W-:-:S03]  /*a470*/  SEL R66, R38, R66, !P6 ;  /* 0x0000004226427207 */ /* 0x000fc60007000000 */
[----:B------:R-:W-:Y:S01]  /*a480*/  STL [R1+0xf1c], R52 ;  /* 0x000f1c3401007387 */ /* 0x000fe20000100800 */
[----:B------:R-:W-:-:S03]  /*a490*/  @!P2 IMAD.IADD R12, R12, 0x1, -R3 ;  /* 0x000000010c0ca824 */ /* 0x000fc600078e0a03 */
[----:B------:R-:W-:Y:S01]  /*a4a0*/  STL [R1+0x1b0], R40 ;  /* 0x0001b02801007387 */ /* 0x000fe20000100800 */
[----:B------:R-:W-:-:S03]  /*a4b0*/  @!P1 IMAD.IADD R64, R64, 0x1, -R3 ;  /* 0x0000000140409824 */ /* 0x000fc600078e0a03 */
[----:B------:R1:W-:Y:S01]  /*a4c0*/  STL [R1+0xa2c], R56 ;  /* 0x000a2c3801007387 */ /* 0x0003e20000100800 */
[----:B------:R-:W-:Y:S01]  /*a4d0*/  ISETP.GE.AND P2, PT, R8, RZ, PT ;  /* 0x000000ff0800720c */ /* 0x000fe20003f46270 */
[----:B------:R-:W-:Y:S01]  /*a4e0*/  @!P3 IMAD.MOV R28, RZ, RZ, -R28 ;  /* 0x000000ffff1cb224 */ /* 0x000fe200078e0a1c */
[-C--:B0-----:R-:W-:Y:S01]  /*a4f0*/  IADD3 R32, P1, PT, R72, R2.reuse, RZ ;  /* 0x0000000248207210 */ /* 0x081fe20007f3e0ff */
[----:B------:R-:W-:Y:S01]  /*a500*/  IMAD R66, R66, UR9, RZ ;  /* 0x0000000942427c24 */ /* 0x000fe2000f8e02ff */
[----:B------:R-:W-:Y:S01]  /*a510*/  IADD3 R8, P3, PT, R69, R2, RZ ;  /* 0x0000000245087210 */ /* 0x000fe20007f7e0ff */
[----:B-1----:R-:W3:Y:S04]  /*a520*/  LDL.LU R56, [R1+0x1020] ;  /* 0x0010200001387983 */ /* 0x002ee80000300800 */
[----:B------:R-:W3:Y:S01]  /*a530*/  LDL.LU R20, [R1+0x101c] ;  /* 0x00101c0001147983 */ /* 0x000ee20000300800 */
[----:B------:R-:W-:-:S03]  /*a540*/  PRMT R53, RZ, 0x7610, R53 ;  /* 0x00007610ff357816 */ /* 0x000fc60000000035 */
[----:B------:R-:W-:Y:S01]  /*a550*/  STL [R1+0xf24], R41 ;  /* 0x000f242901007387 */ /* 0x000fe20000100800 */
[----:B------:R-:W-:Y:S01]  /*a560*/  IMAD.MOV.U32 R49, RZ, RZ, R21 ;  /* 0x000000ffff317224 */ /* 0x000fe200078e0015 */
[-C--:B------:R-:W-:Y:S02]  /*a570*/  LEA.HI.X.SX32 R33, R72, R0.reuse, 0x1, P1 ;  /* 0x0000000048217211 */ /* 0x080fe400008f0eff */
[----:B------:R-:W-:Y:S02]  /*a580*/  LEA.HI.X.SX32 R21, R69, R0, 0x1, P3 ;  /* 0x0000000045157211 */ /* 0x000fe400018f0eff */
[C---:B------:R-:W-:Y:S01]  /*a590*/  IADD3 R19, P1, PT, R66.reuse, R2, RZ ;  /* 0x0000000242137210 */ /* 0x040fe20007f3e0ff */
[----:B------:R0:W3:Y:S01]  /*a5a0*/  @P0 LDG.E.U8 R53, desc[UR22][R32.64] ;  /* 0x0000001620350981 */ /* 0x0000e2000c1e1100 */
[----:B------:R-:W-:Y:S02]  /*a5b0*/  PRMT R43, RZ, 0x7610, R43 ;  /* 0x00007610ff2b7816 */ /* 0x000fe4000000002b */
[----:B------:R-:W-:-:S02]  /*a5c0*/  LEA.HI.X.SX32 R40, R66, R0, 0x1, P1 ;  /* 0x0000000042287211 */ /* 0x000fc400008f0eff */
[----:B------:R-:W-:Y:S02]  /*a5d0*/  PRMT R17, RZ, 0x7610, R17 ;  /* 0x00007610ff117816 */ /* 0x000fe40000000011 */
[----:B------:R-:W-:Y:S02]  /*a5e0*/  ISETP.GT.U32.AND P1, PT, R3, R11, PT ;  /* 0x0000000b0300720c */ /* 0x000fe40003f24070 */
[----:B------:R-:W-:-:S05]  /*a5f0*/  SEL R63, R38, R63, !P6 ;  /* 0x0000003f263f7207 */ /* 0x000fca0007000000 */
[----:B------:R-:W-:Y:S01]  /*a600*/  IMAD R63, R63, UR9, RZ ;  /* 0x000000093f3f7c24 */ /* 0x000fe2000f8e02ff */
[----:B------:R-:W-:-:S05]  /*a610*/  PRMT R93, RZ, 0x7610, R93 ;  /* 0x00007610ff5d7816 */ /* 0x000fca000000005d */
[----:B------:R-:W-:Y:S01]  /*a620*/  @!P1 IMAD.IADD R11, R11, 0x1, -R3 ;  /* 0x000000010b0b9824 */ /* 0x000fe200078e0a03 */
[----:B----4-:R1:W-:Y:S04]  /*a630*/  STL [R1+0xa24], R18 ;  /* 0x000a241201007387 */ /* 0x0103e80000100800 */
[----:B------:R-:W4:Y:S04]  /*a640*/  LDL R50, [R1+0xc0c] ;  /* 0x000c0c0001327983 */ /* 0x000f280000100800 */
[----:B-1----:R-:W4:Y:S04]  /*a650*/  LDL R18, [R1+0xc10] ;  /* 0x000c100001127983 */ /* 0x002f280000100800 */
[----:B--2---:R1:W-:Y:S04]  /*a660*/  STL [R1+0xa28], R44 ;  /* 0x000a282c01007387 */ /* 0x0043e80000100800 */
[----:B-1----:R-:W2:Y:S04]  /*a670*/  LDL.LU R44, [R1+0x228] ;  /* 0x00022800012c7983 */ /* 0x002ea80000300800 */
[----:B------:R0:W-:Y:S04]  /*a680*/  STL [R1+0xdc], R32 ;  /* 0x0000dc2001007387 */ /* 0x0001e80000100800 */
[----:B------:R-:W-:Y:S04]  /*a690*/  STL [R1+0xf18], R72 ;  /* 0x000f184801007387 */ /* 0x000fe80000100800 */
[----:B------:R-:W-:Y:S01]  /*a6a0*/  STL [R1+0xfc], R8 ;  /* 0x0000fc0801007387 */ /* 0x000fe20000100800 */
[----:B0-----:R-:W-:-:S03]  /*a6b0*/  @P0 IMAD.MOV.U32 R32, RZ, RZ, R8 ;  /* 0x000000ffff200224 */ /* 0x001fc600078e0008 */
[----:B------:R0:W-:Y:S02]  /*a6c0*/  STL [R1+0xd8], R33 ;  /* 0x0000d82101007387 */ /* 0x0001e40000100800 */
[----:B0-----:R-:W-:-:S05]  /*a6d0*/  @P0 IMAD.MOV.U32 R33, RZ, RZ, R21 ;  /* 0x000000ffff210224 */ /* 0x001fca00078e0015 */
[----:B------:R0:W2:Y:S02]  /*a6e0*/  @P0 LDG.E.U8 R43, desc[UR22][R32.64] ;  /* 0x00000016202b0981 */ /* 0x0000a4000c1e1100 */
[----:B0-----:R-:W-:Y:S02]  /*a6f0*/  @P0 IMAD.MOV.U32 R32, RZ, RZ, R19 ;  /* 0x000000ffff200224 */ /* 0x001fe400078e0013 */
[----:B------:R-:W-:-:S05]  /*a700*/  @P0 IMAD.MOV.U32 R33, RZ, RZ, R40 ;  /* 0x000000ffff210224 */ /* 0x000fca00078e0028 */
[----:B------:R0:W2:Y:S02]  /*a710*/  @P0 LDG.E.U8 R17, desc[UR22][R32.64] ;  /* 0x0000001620110981 */ /* 0x0000a4000c1e1100 */
[----:B0-----:R-:W-:-:S04]  /*a720*/  IADD3 R32, P1, PT, R63, R2, RZ ;  /* 0x000000023f207210 */ /* 0x001fc80007f3e0ff */
[----:B------:R-:W-:-:S05]  /*a730*/  LEA.HI.X.SX32 R33, R63, R0, 0x1, P1 ;  /* 0x000000003f217211 */ /* 0x000fca00008f0eff */
[----:B------:R0:W2:Y:S01]  /*a740*/  @P0 LDG.E.U8 R93, desc[UR22][R32.64] ;  /* 0x00000016205d0981 */ /* 0x0000a2000c1e1100 */
[C---:B------:R-:W-:Y:S01]  /*a750*/  ISETP.GT.U32.AND P3, PT, R3.reuse, R64, PT ;  /* 0x000000400300720c */ /* 0x040fe20003f64070 */
[----:B------:R-:W-:Y:S01]  /*a760*/  @!P2 IMAD.MOV R29, RZ, RZ, -R29 ;  /* 0x000000ffff1da224 */ /* 0x000fe200078e0a1d */
[----:B------:R-:W-:Y:S02]  /*a770*/  ISETP.GT.U32.AND P2, PT, R3, R12, PT ;  /* 0x0000000c0300720c */ /* 0x000fe40003f44070 */
[----:B------:R-:W-:-:S09]  /*a780*/  SEL R60, R38, R60, !P6 ;  /* 0x0000003c263c7207 */ /* 0x000fd20007000000 */
[--C-:B------:R-:W-:Y:S01]  /*a790*/  @!P3 IMAD.IADD R64, R64, 0x1, -R3.reuse ;  /* 0x000000014040b824 */ /* 0x100fe200078e0a03 */
[----:B------:R-:W-:Y:S01]  /*a7a0*/  STL [R1+0xf20], R69 ;  /* 0x000f204501007387 */ /* 0x000fe20000100800 */
[----:B------:R-:W-:Y:S01]  /*a7b0*/  IMAD R60, R60, UR9, RZ ;  /* 0x000000093c3c7c24 */ /* 0x000fe2000f8e02ff */
[----:B------:R-:W-:Y:S02]  /*a7c0*/  SEL R57, R38, R57, !P6 ;  /* 0x0000003926397207 */ /* 0x000fe40007000000 */
[----:B------:R-:W-:Y:S04]  /*a7d0*/  STL [R1+0x11c], R19 ;  /* 0x00011c1301007387 */ /* 0x000fe80000100800 */
[----:B------:R-:W-:Y:S04]  /*a7e0*/  STL [R1+0xf8], R21 ;  /* 0x0000f81501007387 */ /* 0x000fe80000100800 */
[----:B---3--:R1:W-:Y:S01]  /*a7f0*/  STL [R1+0xa20], R53 ;  /* 0x000a203501007387 */ /* 0x0083e20000100800 */
[----:B------:R-:W-:-:S02]  /*a800*/  @!P2 IMAD.IADD R12, R12, 0x1, -R3 ;  /* 0x000000010c0ca824 */ /* 0x000fc400078e0a03 */
[----:B------:R-:W-:Y:S01]  /*a810*/  IMAD R57, R57, UR9, RZ ;  /* 0x0000000939397c24 */ /* 0x000fe2000f8e02ff */
[----:B-1----:R-:W3:Y:S04]  /*a820*/  LDL.LU R53, [R1+0x1018] ;  /* 0x0010180001357983 */ /* 0x002ee80000300800 */
[----:B------:R-:W-:Y:S04]  /*a830*/  STL [R1+0x118], R40 ;  /* 0x0001182801007387 */ /* 0x000fe80000100800 */
[----:B------:R-:W3:Y:S04]  /*a840*/  LDL.LU R21, [R1+0x1014] ;  /* 0x0010140001157983 */ /* 0x000ee80000300800 */
[----:B------:R-:W3:Y:S01]  /*a850*/  LDL.LU R8, [R1+0x1010] ;  /* 0x0010100001087983 */ /* 0x000ee20000300800 */
[----:B------:R-:W-:-:S02]  /*a860*/  PRMT R55, RZ, 0x7610, R55 ;  /* 0x00007610ff377816 */ /* 0x000fc40000000037 */
[----:B------:R-:W-:Y:S02]  /*a870*/  PRMT R16, RZ, 0x7610, R16 ;  /* 0x00007610ff107816 */ /* 0x000fe40000000010 */
[----:B----4-:R-:W-:Y:S02]  /*a880*/  ISETP.GE.AND P3, PT, R50, RZ, PT ;  /* 0x000000ff3200720c */ /* 0x010fe40003f66270 */
[----:B------:R-:W-:Y:S01]  /*a890*/  ISETP.GE.AND P2, PT, R18, RZ, PT ;  /* 0x000000ff1200720c */ /* 0x000fe20003f46270 */
[----:B------:R-:W-:-:S10]  /*a8a0*/  IMAD.MOV.U32 R18, RZ, RZ, R49 ;  /* 0x000000ffff127224 */ /* 0x000fd400078e0031 */
[----:B------:R-:W-:Y:S01]  /*a8b0*/  @!P3 IMAD.MOV R27, RZ, RZ, -R27 ;  /* 0x000000ffff1bb224 */ /* 0x000fe200078e0a1b */
[----:B------:R-:W-:-:S04]  /*a8c0*/  IADD3 R50, P3, PT, R60, R2, RZ ;  /* 0x000000023c327210 */ /* 0x000fc80007f7e0ff */
[----:B------:R-:W-:Y:S01]  /*a8d0*/  LEA.HI.X.SX32 R49, R60, R0, 0x1, P3 ;  /* 0x000000003c317211 */ /* 0x000fe200018f0eff */
[----:B--2---:R1:W-:Y:S04]  /*a8e0*/  STL [R1+0xa1c], R43 ;  /* 0x000a1c2b01007387 */ /* 0x0043e80000100800 */
[----:B------:R-:W2:Y:S04]  /*a8f0*/  LDL R19, [R1+0xd2c] ;  /* 0x000d2c0001137983 */ /* 0x000ea80000100800 */
[----:B-1----:R-:W4:Y:S04]  /*a900*/  LDL R43, [R1+0xd40] ;  /* 0x000d4000012b7983 */ /* 0x002f280000100800 */
[----:B------:R0:W-:Y:S04]  /*a910*/  STL [R1+0x13c], R32 ;  /* 0x00013c2001007387 */ /* 0x0001e80000100800 */
[----:B------:R1:W-:Y:S04]  /*a920*/  STL [R1+0xa18], R17 ;  /* 0x000a181101007387 */ /* 0x0003e80000100800 */
[----:B------:R-:W-:Y:S01]  /*a930*/  STL [R1+0x15c], R50 ;  /* 0x00015c3201007387 */ /* 0x000fe20000100800 */
[----:B0-----:R-:W-:-:S03]  /*a940*/  @P0 IMAD.MOV.U32 R32, RZ, RZ, R50 ;  /* 0x000000ffff200224 */ /* 0x001fc600078e0032 */
[----:B------:R0:W-:Y:S01]  /*a950*/  STL [R1+0x138], R33 ;  /* 0x0001382101007387 */ /* 0x0001e20000100800 */
[----:B-1----:R-:W-:-:S04]  /*a960*/  IADD3 R17, P1, PT, R57, R2, RZ ;  /* 0x0000000239117210 */ /* 0x002fc80007f3e0ff */
[----:B------:R-:W-:Y:S01]  /*a970*/  LEA.HI.X.SX32 R40, R57, R0, 0x1, P1 ;  /* 0x0000000039287211 */ /* 0x000fe200008f0eff */
[----:B0-----:R-:W-:-:S05]  /*a980*/  @P0 IMAD.MOV.U32 R33, RZ, RZ, R49 ;  /* 0x000000ffff210224 */ /* 0x001fca00078e0031 */
[----:B------:R0:W3:Y:S02]  /*a990*/  @P0 LDG.E.U8 R55, desc[UR22][R32.64] ;  /* 0x0000001620370981 */ /* 0x0000e4000c1e1100 */
[----:B0-----:R-:W-:Y:S02]  /*a9a0*/  @P0 IMAD.MOV.U32 R32, RZ, RZ, R17 ;  /* 0x000000ffff200224 */ /* 0x001fe400078e0011 */
[----:B------:R-:W-:Y:S01]  /*a9b0*/  @P0 IMAD.MOV.U32 R33, RZ, RZ, R40 ;  /* 0x000000ffff210224 */ /* 0x000fe200078e0028 */
[----:B------:R-:W-:Y:S04]  /*a9c0*/  STL [R1+0x17c], R17 ;  /* 0x00017c1101007387 */ /* 0x000fe80000100800 */
[----:B------:R0:W3:Y:S04]  /*a9d0*/  @P0 LDG.E.U8 R16, desc[UR22][R32.64] ;  /* 0x0000001620100981 */ /* 0x0000e8000c1e1100 */
[----:B------:R-:W-:Y:S04]  /*a9e0*/  STL [R1+0x158], R49 ;  /* 0x0001583101007387 */ /* 0x000fe80000100800 */
[----:B------:R-:W-:Y:S04]  /*a9f0*/  STL [R1+0x178], R40 ;  /* 0x0001782801007387 */ /* 0x000fe80000100800 */
[----:B------:R1:W-:Y:S04]  /*aa00*/  STL [R1+0xa14], R93 ;  /* 0x000a145d01007387 */ /* 0x0003e80000100800 */
[----:B-1----:R-:W3:Y:S01]  /*aa10*/  LDL.LU R93, [R1+0x220] ;  /* 0x00022000015d7983 */ /* 0x002ee20000300800 */
[----:B------:R-:W-:-:S02]  /*aa20*/  ISETP.GT.U32.AND P3, PT, R3, R44, PT ;  /* 0x0000002c0300720c */ /* 0x000fc40003f64070 */
[C---:B------:R-:W-:Y:S01]  /*aa30*/  ISETP.GT.U32.AND P1, PT, R3.reuse, R10, PT ;  /* 0x0000000a0300720c */ /* 0x040fe20003f24070 */
[----:B------:R-:W-:Y:S01]  /*aa40*/  @!P2 IMAD.MOV R26, RZ, RZ, -R26 ;  /* 0x000000ffff1aa224 */ /* 0x000fe200078e0a1a */
[C---:B------:R-:W-:Y:S01]  /*aa50*/  SEL R54, R38.reuse, R54, !P6 ;  /* 0x0000003626367207 */ /* 0x040fe20007000000 */
[----:B------:R-:W3:Y:S01]  /*aa60*/  LDL.LU R49, [R1+0x100c] ;  /* 0x00100c0001317983 */ /* 0x000ee20000300800 */
[----:B------:R-:W-:Y:S02]  /*aa70*/  ISETP.GT.U32.AND P2, PT, R3, R11, PT ;  /* 0x0000000b0300720c */ /* 0x000fe40003f44070 */
[----:B------:R-:W-:-:S05]  /*aa80*/  SEL R51, R38, R51, !P6 ;  /* 0x0000003326337207 */ /* 0x000fca0007000000 */
[--C-:B------:R-:W-:Y:S01]  /*aa90*/  @!P3 IMAD.IADD R44, R44, 0x1, -R3.reuse ;  /* 0x000000012c2cb824 */ /* 0x100fe200078e0a03 */
[----:B------:R-:W-:Y:S01]  /*aaa0*/  SEL R71, R38, R71, !P6 ;  /* 0x0000004726477207 */ /* 0x000fe20007000000 */
[----:B------:R-:W-:Y:S01]  /*aab0*/  IMAD R54, R54, UR9, RZ ;  /* 0x0000000936367c24 */ /* 0x000fe2000f8e02ff */
[----:B------:R-:W3:Y:S01]  /*aac0*/  LDL.LU R50, [R1+0x1008] ;  /* 0x0010080001327983 */ /* 0x000ee20000300800 */
[----:B------:R-:W-:Y:S02]  /*aad0*/  IMAD R51, R51, UR9, RZ ;  /* 0x0000000933337c24 */ /* 0x000fe4000f8e02ff */
[--C-:B------:R-:W-:Y:S01]  /*aae0*/  @!P1 IMAD.IADD R10, R10, 0x1, -R3.reuse ;  /* 0x000000010a0a9824 */ /* 0x100fe200078e0a03 */
[C---:B0-----:R-:W-:Y:S01]  /*aaf0*/  IADD3 R32, P1, PT, R54.reuse, R2, RZ ;  /* 0x0000000236207210 */ /* 0x041fe20007f3e0ff */
[----:B------:R-:W-:Y:S01]  /*ab00*/  IMAD R71, R71, UR9, RZ ;  /* 0x0000000947477c24 */ /* 0x000fe2000f8e02ff */
[----:B------:R-:W-:Y:S01]  /*ab10*/  PRMT R46, RZ, 0x7610, R46 ;  /* 0x00007610ff2e7816 */ /* 0x000fe2000000002e */
[----:B------:R-:W-:Y:S01]  /*ab20*/  @!P2 IMAD.IADD R11, R11, 0x1, -R3 ;  /* 0x000000010b0ba824 */ /* 0x000fe200078e0a03 */
[----:B------:R-:W-:-:S02]  /*ab30*/  LEA.HI.X.SX32 R33, R54, R0, 0x1, P1 ;  /* 0x0000000036217211 */ /* 0x000fc400008f0eff */
[----:B------:R-:W-:Y:S02]  /*ab40*/  IADD3 R17, P1, PT, R71, R2, RZ ;  /* 0x0000000247117210 */ /* 0x000fe40007f3e0ff */
[----:B------:R-:W-:Y:S01]  /*ab50*/  PRMT R90, RZ, 0x7610, R90 ;  /* 0x00007610ff5a7816 */ /* 0x000fe2000000005a */
[----:B------:R0:W3:Y:S01]  /*ab60*/  @P0 LDG.E.U8 R46, desc[UR22][R32.64] ;  /* 0x00000016202e0981 */ /* 0x0000e2000c1e1100 */
[----:B------:R-:W-:Y:S02]  /*ab70*/  SEL R68, R38, R68, !P6 ;  /* 0x0000004426447207 */ /* 0x000fe40007000000 */
[----:B------:R-:W-:-:S03]  /*ab80*/  PRMT R14, RZ, 0x7610, R14 ;  /* 0x00007610ff0e7816 */ /* 0x000fc6000000000e */
[----:B------:R-:W-:Y:S01]  /*ab90*/  IMAD R68, R68, UR9, RZ ;  /* 0x0000000944447c24 */ /* 0x000fe2000f8e02ff */
[----:B------:R-:W-:Y:S02]  /*aba0*/  PRMT R78, RZ, 0x7610, R78 ;  /* 0x00007610ff4e7816 */ /* 0x000fe4000000004e */
[----:B--2---:R-:W-:Y:S02]  /*abb0*/  ISETP.GE.AND P3, PT, R19, RZ, PT ;  /* 0x000000ff1300720c */ /* 0x004fe40003f66270 */
[----:B----4-:R-:W-:Y:S01]  /*abc0*/  ISETP.GE.AND P2, PT, R43, RZ, PT ;  /* 0x000000ff2b00720c */ /* 0x010fe20003f46270 */
[----:B------:R-:W-:-:S10]  /*abd0*/  IMAD.MOV.U32 R43, RZ, RZ, R18 ;  /* 0x000000ffff2b7224 */ /* 0x000fd400078e0012 */
[----:B------:R-:W-:Y:S01]  /*abe0*/  @!P3 IMAD.MOV R24, RZ, RZ, -R24 ;  /* 0x000000ffff18b224 */ /* 0x000fe200078e0a18 */
[----:B------:R-:W-:-:S04]  /*abf0*/  IADD3 R19, P3, PT, R51, R2, RZ ;  /* 0x0000000233137210 */ /* 0x000fc80007f7e0ff */
[----:B------:R-:W-:Y:S01]  /*ac00*/  LEA.HI.X.SX32 R18, R51, R0, 0x1, P3 ;  /* 0x0000000033127211 */ /* 0x000fe200018f0eff */
[----:B---3--:R1:W-:Y:S04]  /*ac10*/  STL [R1+0xa0c], R16 ;  /* 0x000a0c1001007387 */ /* 0x0083e80000100800 */
[----:B------:R-:W2:Y:S04]  /*ac20*/  LDL R40, [R1+0xc9c] ;  /* 0x000c9c0001287983 */ /* 0x000ea80000100800 */
[----:B-1----:R-:W3:Y:S04]  /*ac30*/  LDL R16, [R1+0xc64] ;  /* 0x000c640001107983 */ /* 0x002ee80000100800 */
[----:B------:R0:W-:Y:S04]  /*ac40*/  STL [R1+0x19c], R32 ;  /* 0x00019c2001007387 */ /* 0x0001e80000100800 */
[----:B------:R-:W-:Y:S04]  /*ac50*/  STL [R1+0x1bc], R19 ;  /* 0x0001bc1301007387 */ /* 0x000fe80000100800 */
[----:B------:R1:W-:Y:S01]  /*ac60*/  STL [R1+0xa10], R55 ;  /* 0x000a103701007387 */ /* 0x0003e20000100800 */
[----:B0-----:R-:W-:-:S03]  /*ac70*/  @P0 IMAD.MOV.U32 R32, RZ, RZ, R19 ;  /* 0x000000ffff200224 */ /* 0x001fc600078e0013 */
[----:B------:R0:W-:Y:S01]  /*ac80*/  STL [R1+0x198], R33 ;  /* 0x0001982101007387 */ /* 0x0001e20000100800 */
[----:B-1----:R-:W-:Y:S02]  /*ac90*/  LEA.HI.X.SX32 R55, R71, R0, 0x1, P1 ;  /* 0x0000000047377211 */ /* 0x002fe400008f0eff */
[----:B------:R-:W-:Y:S01]  /*aca0*/  ISETP.GT.U32.AND P1, PT, R3, R93, PT ;  /* 0x0000005d0300720c */ /* 0x000fe20003f24070 */
[----:B0-----:R-:W-:-:S05]  /*acb0*/  @P0 IMAD.MOV.U32 R33, RZ, RZ, R18 ;  /* 0x000000ffff210224 */ /* 0x001fca00078e0012 */
[----:B------:R0:W4:Y:S02]  /*acc0*/  @P0 LDG.E.U8 R90, desc[UR22][R32.64] ;  /* 0x00000016205a0981 */ /* 0x000124000c1e1100 */
[----:B0-----:R-:W-:Y:S02]  /*acd0*/  @P0 IMAD.MOV.U32 R32, RZ, RZ, R17 ;  /* 0x000000ffff200224 */ /* 0x001fe400078e0011 */
[----:B------:R-:W-:-:S03]  /*ace0*/  @P0 IMAD.MOV.U32 R33, RZ, RZ, R55 ;  /* 0x000000ffff210224 */ /* 0x000fc600078e0037 */
[----:B------:R-:W-:Y:S02]  /*acf0*/  @!P1 IMAD.IADD R93, R93, 0x1, -R3 ;  /* 0x000000015d5d9824 */ /* 0x000fe400078e0a03 */
[----:B------:R0:W4:Y:S02]  /*ad00*/  @P0 LDG.E.U8 R14, desc[UR22][R32.64] ;  /* 0x00000016200e0981 */ /* 0x000124000c1e1100 */
[----:B0-----:R-:W-:-:S04]  /*ad10*/  IADD3 R32, P1, PT, R68, R2, RZ ;  /* 0x0000000244207210 */ /* 0x001fc80007f3e0ff */
[----:B------:R-:W-:-:S05]  /*ad20*/  LEA.HI.X.SX32 R33, R68, R0, 0x1, P1 ;  /* 0x0000000044217211 */ /* 0x000fca00008f0eff */
[----:B------:R0:W4:Y:S01]  /*ad30*/  @P0 LDG.E.U8 R78, desc[UR22][R32.64] ;  /* 0x00000016204e0981 */ /* 0x000122000c1e1100 */
[----:B------:R-:W-:Y:S01]  /*ad40*/  @!P2 IMAD.MOV R25, RZ, RZ, -R25 ;  /* 0x000000ffff19a224 */ /* 0x000fe200078e0a19 */
[C---:B------:R-:W-:Y:S02]  /*ad50*/  ISETP.GT.U32.AND P2, PT, R3.reuse, R44, PT ;  /* 0x0000002c0300720c */ /* 0x040fe40003f44070 */
[----:B------:R-:W-:Y:S01]  /*ad60*/  ISETP.GT.U32.AND P3, PT, R3, R10, PT ;  /* 0x0000000a0300720c */ /* 0x000fe20003f64070 */
[----:B------:R-:W-:Y:S01]  /*ad70*/  STL [R1+0xe4], R17 ;  /* 0x0000e41101007387 */ /* 0x000fe20000100800 */
[----:B------:R-:W-:-:S09]  /*ad80*/  SEL R65, R38, R65, !P6 ;  /* 0x0000004126417207 */ /* 0x000fd20007000000 */
[--C-:B------:R-:W-:Y:S02]  /*ad90*/  @!P2 IMAD.IADD R44, R44, 0x1, -R3.reuse ;  /* 0x000000012c2ca824 */ /* 0x100fe400078e0a03 */
[----:B------:R-:W-:Y:S01]  /*ada0*/  @!P3 IMAD.IADD R10, R10, 0x1, -R3 ;  /* 0x000000010a0ab824 */ /* 0x000fe200078e0a03 */
[----:B------:R-:W-:Y:S01]  /*adb0*/  STL [R1+0x1b8], R18 ;  /* 0x0001b81201007387 */ /* 0x000fe20000100800 */
[----:B------:R-:W-:Y:S01]  /*adc0*/  SEL R62, R38, R62, !P6 ;  /* 0x0000003e263e7207 */ /* 0x000fe20007000000 */
[----:B------:R-:W-:Y:S02]  /*add0*/  IMAD R65, R65, UR9, RZ ;  /* 0x0000000941417c24 */ /* 0x000fe4000f8e02ff */
[----:B------:R1:W-:Y:S02]  /*ade0*/  STL [R1+0xa08], R46 ;  /* 0x000a082e01007387 */ /* 0x0003e40000100800 */
[----:B------:R-:W-:Y:S02]  /*adf0*/  IMAD R62, R62, UR9, RZ ;  /* 0x000000093e3e7c24 */ /* 0x000fe4000f8e02ff */
[----:B-1----:R-:W4:Y:S04]  /*ae00*/  LDL.LU R46, [R1+0x1004] ;  /* 0x00100400012e7983 */ /* 0x002f280000300800 */
[----:B------:R-:W-:Y:S04]  /*ae10*/  STL [R1+0xe0], R55 ;  /* 0x0000e03701007387 */ /* 0x000fe80000100800 */
[----:B------:R-:W4:Y:S04]  /*ae20*/  LDL.LU R18, [R1+0x1000] ;  /* 0x0010000001127983 */ /* 0x000f280000300800 */
[----:B------:R-:W4:Y:S01]  /*ae30*/  LDL.LU R19, [R1+0xffc] ;  /* 0x000ffc0001137983 */ /* 0x000f220000300800 */
[----:B------:R-:W-:-:S02]  /*ae40*/  PRMT R88, RZ, 0x7610, R88 ;  /* 0x00007610ff587816 */ /* 0x000fc40000000058 */
[----:B------:R-:W-:Y:S02]  /*ae50*/  PRMT R6, RZ, 0x7610, R6 ;  /* 0x00007610ff067816 */ /* 0x000fe40000000006 */
[----:B------:R-:W-:-:S05]  /*ae60*/  SEL R59, R38, R59, !P6 ;  /* 0x0000003b263b7207 */ /* 0x000fca0007000000 */
[----:B------:R-:W-:Y:S01]  /*ae70*/  IMAD R59, R59, UR9, RZ ;  /* 0x000000093b3b7c24 */ /* 0x000fe2000f8e02ff */
[----:B------:R-:W-:Y:S02]  /*ae80*/  PRMT R67, RZ, 0x7610, R67 ;  /* 0x00007610ff437816 */ /* 0x000fe40000000043 */
[----:B--2---:R-:W-:Y:S02]  /*ae90*/  ISETP.GE.AND P3, PT, R40, RZ, PT ;  /* 0x000000ff2800720c */ /* 0x004fe40003f66270 */
[----:B---3--:R-:W-:Y:S01]  /*aea0*/  ISETP.GE.AND P2, PT, R16, RZ, PT ;  /* 0x000000ff1000720c */ /* 0x008fe20003f46270 */
[----:B------:R-:W-:-:S10]  /*aeb0*/  IMAD.MOV.U32 R16, RZ, RZ, R43 ;  /* 0x000000ffff107224 */ /* 0x000fd400078e002b */
[----:B------:R-:W-:Y:S02]  /*aec0*/  @!P3 IMAD.MOV R23, RZ, RZ, -R23 ;  /* 0x000000ffff17b224 */ /* 0x000fe400078e0a17 */
[----:B------:R-:W-:Y:S01]  /*aed0*/  @!P2 IMAD.MOV R22, RZ, RZ, -R22 ;  /* 0x000000ffff16a224 */ /* 0x000fe200078e0a16 */
[----:B------:R-:W-:-:S04]  /*aee0*/  IADD3 R40, P2, PT, R65, R2, RZ ;  /* 0x0000000241287210 */ /* 0x000fc80007f5e0ff */
[----:B------:R-:W-:Y:S01]  /*aef0*/  LEA.HI.X.SX32 R43, R65, R0, 0x1, P2 ;  /* 0x00000000412b7211 */ /* 0x000fe200010f0eff */
[----:B----4-:R1:W-:Y:S04]  /*af00*/  STL [R1+0xa04], R90 ;  /* 0x000a045a01007387 */ /* 0x0103e80000100800 */
[----:B------:R-:W2:Y:S04]  /*af10*/  LDL R17, [R1+0xd7c] ;  /* 0x000d7c0001117983 */ /* 0x000ea80000100800 */
[----:B-1----:R-:W3:Y:S04]  /*af20*/  LDL R90, [R1+0xc00] ;  /* 0x000c0000015a7983 */ /* 0x002ee80000100800 */
[----:B------:R-:W4:Y:S04]  /*af30*/  LDL.LU R55, [R1+0x20c] ;  /* 0x00020c0001377983 */ /* 0x000f280000300800 */
[----:B------:R-:W-:Y:S04]  /*af40*/  STL [R1+0x104], R32 ;  /* 0x0001042001007387 */ /* 0x000fe80000100800 */
[----:B------:R1:W-:Y:S04]  /*af50*/  STL [R1+0xa00], R14 ;  /* 0x000a000e01007387 */ /* 0x0003e80000100800 */
[----:B------:R-:W-:Y:S01]  /*af60*/  STL [R1+0x124], R40 ;  /* 0x0001242801007387 */ /* 0x000fe20000100800 */
[----:B-1----:R-:W-:-:S03]  /*af70*/  IADD3 R14, P3, PT, R62, R2, RZ ;  /* 0x000000023e0e7210 */ /* 0x002fc60007f7e0ff */
[----:B------:R1:W-:Y:S01]  /*af80*/  STL [R1+0x100], R33 ;  /* 0x0001002101007387 */ /* 0x0003e20000100800 */
[----:B0-----:R-:W-:-:S03]  /*af90*/  @P0 IMAD.MOV.U32 R32, RZ, RZ, R40 ;  /* 0x000000ffff200224 */ /* 0x001fc600078e0028 */
[----:B------:R-:W-:Y:S04]  /*afa0*/  STL [R1+0x144], R14 ;  /* 0x0001440e01007387 */ /* 0x000fe80000100800 */
[----:B------:R0:W-:Y:S01]  /*afb0*/  STL [R1+0x120], R43 ;  /* 0x0001202b01007387 */ /* 0x0001e20000100800 */
[----:B-1----:R-:W-:-:S03]  /*afc0*/  @P0 IMAD.MOV.U32 R33, RZ, RZ, R43 ;  /* 0x000000ffff210224 */ /* 0x002fc600078e002b */
[----:B------:R1:W-:Y:S04]  /*afd0*/  STL [R1+0x9fc], R78 ;  /* 0x0009fc4e01007387 */ /* 0x0003e80000100800 */
[----:B------:R1:W4:Y:S01]  /*afe0*/  @P0 LDG.E.U8 R88, desc[UR22][R32.64] ;  /* 0x0000001620580981 */ /* 0x000322000c1e1100 */
[C---:B------:R-:W-:Y:S02]  /*aff0*/  ISETP.GT.U32.AND P2, PT, R3.reuse, R9, PT ;  /* 0x000000090300720c */ /* 0x040fe40003f44070 */
[----:B------:R-:W-:Y:S01]  /*b000*/  ISETP.GT.U32.AND P1, PT, R3, R93, PT ;  /* 0x0000005d0300720c */ /* 0x000fe20003f24070 */
[----:B0-----:R-:W4:Y:S01]  /*b010*/  LDL.LU R43, [R1+0xff8] ;  /* 0x000ff800012b7983 */ /* 0x001f220000300800 */
[----:B-1----:R-:W-:Y:S02]  /*b020*/  LEA.HI.X.SX32 R78, R62, R0, 0x1, P3 ;  /* 0x000000003e4e7211 */ /* 0x002fe400018f0eff */
[----:B------:R-:W-:Y:S01]  /*b030*/  SEL R56, R38, R56, !P6 ;  /* 0x0000003826387207 */ /* 0x000fe20007000000 */
[----:B------:R-:W4:Y:S01]  /*b040*/  LDL.LU R40, [R1+0xff4] ;  /* 0x000ff40001287983 */ /* 0x000f220000300800 */
[----:B------:R-:W-:-:S02]  /*b050*/  @P0 IMAD.MOV.U32 R32, RZ, RZ, R14 ;  /* 0x000000ffff200224 */ /* 0x000fc400078e000e */
[----:B------:R-:W-:-:S05]  /*b060*/  @P0 IMAD.MOV.U32 R33, RZ, RZ, R78 ;  /* 0x000000ffff210224 */ /* 0x000fca00078e004e */
[----:B------:R0:W4:Y:S01]  /*b070*/  @P0 LDG.E.U8 R6, desc[UR22][R32.64] ;  /* 0x0000001620060981 */ /* 0x000122000c1e1100 */
[----:B------:R-:W-:Y:S01]  /*b080*/  @!P2 IMAD.IADD R9, R9, 0x1, -R3 ;  /* 0x000000010909a824 */ /* 0x000fe200078e0a03 */
[----:B0-----:R-:W-:-:S04]  /*b090*/  IADD3 R32, P2, PT, R59, R2, RZ ;  /* 0x000000023b207210 */ /* 0x001fc80007f5e0ff */
[----:B------:R-:W-:-:S05]  /*b0a0*/  LEA.HI.X.SX32 R33, R59, R0, 0x1, P2 ;  /* 0x000000003b217211 */ /* 0x000fca00010f0eff */
[----:B------:R0:W4:Y:S01]  /*b0b0*/  @P0 LDG.E.U8 R67, desc[UR22][R32.64] ;  /* 0x0000001620430981 */ /* 0x000122000c1e1100 */
[----:B------:R-:W-:Y:S01]  /*b0c0*/  @!P1 IMAD.IADD R93, R93, 0x1, -R3 ;  /* 0x000000015d5d9824 */ /* 0x000fe200078e0a03 */
[----:B------:R-:W-:Y:S01]  /*b0d0*/  SEL R53, R38, R53, !P6 ;  /* 0x0000003526357207 */ /* 0x000fe20007000000 */
[----:B------:R-:W-:Y:S01]  /*b0e0*/  IMAD R56, R56, UR9, RZ ;  /* 0x0000000938387c24 */ /* 0x000fe2000f8e02ff */
[----:B------:R1:W-:Y:S03]  /*b0f0*/  STL [R1+0x140], R78 ;  /* 0x0001404e01007387 */ /* 0x0003e60000100800 */
[----:B------:R-:W-:Y:S01]  /*b100*/  IMAD R53, R53, UR9, RZ ;  /* 0x0000000935357c24 */ /* 0x000fe2000f8e02ff */
[----:B------:R-:W-:-:S04]  /*b110*/  PRMT R92, RZ, 0x7610, R92 ;  /* 0x00007610ff5c7816 */ /* 0x000fc8000000005c */
[----:B-1----:R-:W-:Y:S02]  /*b120*/  IADD3 R78, P2, PT, R53, R2, RZ ;  /* 0x00000002354e7210 */ /* 0x002fe40007f5e0ff */
[----:B------:R-:W-:Y:S02]  /*b130*/  PRMT R76, RZ, 0x7610, R76 ;  /* 0x00007610ff4c7816 */ /* 0x000fe4000000004c */
[----:B--2---:R-:W-:Y:S02]  /*b140*/  ISETP.GE.AND P1, PT, R17, RZ, PT ;  /* 0x000000ff1100720c */ /* 0x004fe40003f26270 */
[----:B---3--:R-:W-:-:S11]  /*b150*/  ISETP.GE.AND P3, PT, R90, RZ, PT ;  /* 0x000000ff5a00720c */ /* 0x008fd60003f66270 */
[----:B------:R-:W-:Y:S01]  /*b160*/  @!P1 IMAD.MOV R21, RZ, RZ, -R21 ;  /* 0x000000ffff159224 */ /* 0x000fe200078e0a15 */
[C---:B------:R-:W-:Y:S01]  /*b170*/  IADD3 R17, P1, PT, R56.reuse, R2, RZ ;  /* 0x0000000238117210 */ /* 0x040fe20007f3e0ff */
[----:B----4-:R1:W-:Y:S04]  /*b180*/  STL [R1+0x890], R6 ;  /* 0x0008900601007387 */ /* 0x0103e80000100800 */
[----:B------:R-:W2:Y:S04]  /*b190*/  LDL R90, [R1+0xcc0] ;  /* 0x000cc000015a7983 */ /* 0x000ea80000100800 */
[----:B------:R-:W3:Y:S01]  /*b1a0*/  LDL R14, [R1+0xcbc] ;  /* 0x000cbc00010e7983 */ /* 0x000ee20000100800 */
[----:B-1----:R-:W-:Y:S01]  /*b1b0*/  IMAD.MOV.U32 R6, RZ, RZ, R16 ;  /* 0x000000ffff067224 */ /* 0x002fe200078e0010 */
[----:B------:R-:W-:-:S02]  /*b1c0*/  LEA.HI.X.SX32 R16, R56, R0, 0x1, P1 ;  /* 0x0000000038107211 */ /* 0x000fc400008f0eff */
[----:B------:R0:W-:Y:S04]  /*b1d0*/  STL [R1+0x164], R32 ;  /* 0x0001642001007387 */ /* 0x0001e80000100800 */
[----:B------:R-:W-:Y:S04]  /*b1e0*/  STL [R1+0x184], R17 ;  /* 0x0001841101007387 */ /* 0x000fe80000100800 */
[----:B------:R1:W-:Y:S01]  /*b1f0*/  STL [R1+0x160], R33 ;  /* 0x0001602101007387 */ /* 0x0003e20000100800 */
[----:B0-----:R-:W-:-:S03]  /*b200*/  @P0 IMAD.MOV.U32 R32, RZ, RZ, R17 ;  /* 0x000000ffff200224 */ /* 0x001fc600078e0011 */
[----:B------:R0:W-:Y:S01]  /*b210*/  STL [R1+0x9f8], R88 ;  /* 0x0009f85801007387 */ /* 0x0001e20000100800 */
[----:B-1----:R-:W-:Y:S01]  /*b220*/  @P0 IMAD.MOV.U32 R33, RZ, RZ, R16 ;  /* 0x000000ffff210224 */ /* 0x002fe200078e0010 */
[----:B0-----:R-:W-:-:S04]  /*b230*/  LEA.HI.X.SX32 R88, R53, R0, 0x1, P2 ;  /* 0x0000000035587211 */ /* 0x001fc800010f0eff */
[----:B------:R0:W4:Y:S02]  /*b240*/  @P0 LDG.E.U8 R92, desc[UR22][R32.64] ;  /* 0x00000016205c0981 */ /* 0x000124000c1e1100 */
[----:B0-----:R-:W-:Y:S02]  /*b250*/  @P0 IMAD.MOV.U32 R32, RZ, RZ, R78 ;  /* 0x000000ffff200224 */ /* 0x001fe400078e004e */
[----:B------:R-:W-:-:S05]  /*b260*/  @P0 IMAD.MOV.U32 R33, RZ, RZ, R88 ;  /* 0x000000ffff210224 */ /* 0x000fca00078e0058 */
[----:B------:R0:W4:Y:S04]  /*b270*/  @P0 LDG.E.U8 R76, desc[UR22][R32.64] ;  /* 0x00000016204c0981 */ /* 0x000128000c1e1100 */
[----:B------:R-:W-:Y:S04]  /*b280*/  STL [R1+0x1a4], R78 ;  /* 0x0001a44e01007387 */ /* 0x000fe80000100800 */
[----:B------:R-:W-:Y:S04]  /*b290*/  STL [R1+0x180], R16 ;  /* 0x0001801001007387 */ /* 0x000fe80000100800 */
[----:B------:R-:W-:Y:S04]  /*b2a0*/  STL [R1+0x1a0], R88 ;  /* 0x0001a05801007387 */ /* 0x000fe80000100800 */
[----:B------:R1:W-:Y:S04]  /*b2b0*/  STL [R1+0x88c], R67 ;  /* 0x00088c4301007387 */ /* 0x0003e80000100800 */
[----:B-1----:R-:W4:Y:S01]  /*b2c0*/  LDL.LU R67, [R1+0x208] ;  /* 0x0002080001437983 */ /* 0x002f220000300800 */
[----:B------:R-:W-:Y:S01]  /*b2d0*/  @!P3 IMAD.MOV R20, RZ, RZ, -R20 ;  /* 0x000000ffff14b224 */ /* 0x000fe200078e0a14 */
[----:B------:R-:W-:-:S02]  /*b2e0*/  ISETP.GT.U32.AND P3, PT, R3, R9, PT ;  /* 0x000000090300720c */ /* 0x000fc40003f64070 */
[C---:B------:R-:W-:Y:S01]  /*b2f0*/  ISETP.GT.U32.AND P1, PT, R3.reuse, R55, PT ;  /* 0x000000370300720c */ /* 0x040fe20003f24070 */
[----:B------:R-:W4:Y:S01]  /*b300*/  LDL.LU R16, [R1+0xff0] ;  /* 0x000ff00001107983 */ /* 0x000f220000300800 */
[----:B------:R-:W-:Y:S02]  /*b310*/  ISETP.GT.U32.AND P2, PT, R3, R8, PT ;  /* 0x000000080300720c */ /* 0x000fe40003f44070 */
[C---:B------:R-:W-:Y:S01]  /*b320*/  SEL R49, R38.reuse, R49, !P6 ;  /* 0x0000003126317207 */ /* 0x040fe20007000000 */
[----:B------:R-:W4:Y:S06]  /*b330*/  LDL.LU R17, [R1+0xfec] ;  /* 0x000fec0001117983 */ /* 0x000f2c0000300800 */
[--C-:B------:R-:W-:Y:S01]  /*b340*/  @!P3 IMAD.IADD R9, R9, 0x1, -R3.reuse ;  /* 0x000000010909b824 */ /* 0x100fe200078e0a03 */
[C---:B------:R-:W-:Y:S01]  /*b350*/  SEL R50, R38.reuse, R50, !P6 ;  /* 0x0000003226327207 */ /* 0x040fe20007000000 */
[----:B------:R-:W-:Y:S01]  /*b360*/  @!P1 IMAD.IADD R55, R55, 0x1, -R3 ;  /* 0x0000000137379824 */ /* 0x000fe200078e0a03 */
[----:B------:R-:W-:Y:S01]  /*b370*/  SEL R46, R38, R46, !P6 ;  /* 0x0000002e262e7207 */ /* 0x000fe20007000000 */
[----:B------:R-:W-:Y:S01]  /*b380*/  IMAD R49, R49, UR9, RZ ;  /* 0x0000000931317c24 */ /* 0x000fe2000f8e02ff */
[----:B------:R-:W4:Y:S01]  /*b390*/  LDL R88, [R1+0xbfc] ;  /* 0x000bfc0001587983 */ /* 0x000f220000100800 */
[----:B------:R-:W-:-:S02]  /*b3a0*/  IMAD R50, R50, UR9, RZ ;  /* 0x0000000932327c24 */ /* 0x000fc4000f8e02ff */
[----:B------:R-:W-:Y:S02]  /*b3b0*/  IMAD R46, R46, UR9, RZ ;  /* 0x000000092e2e7c24 */ /* 0x000fe4000f8e02ff */
[----:B------:R-:W-:Y:S01]  /*b3c0*/  @!P2 IMAD.IADD R8, R8, 0x1, -R3 ;  /* 0x000000010808a824 */ /* 0x000fe200078e0a03 */
[----:B------:R-:W-:Y:S02]  /*b3d0*/  PRMT R7, RZ, 0x7610, R7 ;  /* 0x00007610ff077816 */ /* 0x000fe40000000007 */
[----:B------:R-:W-:Y:S02]  /*b3e0*/  PRMT R91, RZ, 0x7610, R91 ;  /* 0x00007610ff5b7816 */ /* 0x000fe4000000005b */
[----:B------:R-:W-:Y:S02]  /*b3f0*/  PRMT R61, RZ, 0x7610, R61 ;  /* 0x00007610ff3d7816 */ /* 0x000fe4000000003d */
[----:B------:R-:W-:-:S05]  /*b400*/  SEL R43, R38, R43, !P6 ;  /* 0x0000002b262b7207 */ /* 0x000fca0007000000 */
[----:B------:R-:W-:Y:S01]  /*b410*/  IMAD R43, R43, UR9, RZ ;  /* 0x000000092b2b7c24 */ /* 0x000fe2000f8e02ff */
[----:B------:R-:W-:Y:S02]  /*b420*/  PRMT R74, RZ, 0x7610, R74 ;  /* 0x00007610ff4a7816 */ /* 0x000fe4000000004a */
[----:B--2---:R-:W-:Y:S02]  /*b430*/  ISETP.GE.AND P3, PT, R90, RZ, PT ;  /* 0x000000ff5a00720c */ /* 0x004fe40003f66270 */
[----:B------:R-:W2:Y:S01]  /*b440*/  LDL R90, [R1+0xc98] ;  /* 0x000c9800015a7983 */ /* 0x000ea20000100800 */
[----:B---3--:R-:W-:Y:S01]  /*b450*/  ISETP.GE.AND P1, PT, R14, RZ, PT ;  /* 0x000000ff0e00720c */ /* 0x008fe20003f26270 */
[----:B------:R-:W-:-:S09]  /*b460*/  IMAD.MOV.U32 R14, RZ, RZ, R6 ;  /* 0x000000ffff0e7224 */ /* 0x000fd200078e0006 */
[----:B------:R-:W-:-:S03]  /*b470*/  @!P3 IMAD.MOV R18, RZ, RZ, -R18 ;  /* 0x000000ffff12b224 */ /* 0x000fc600078e0a12 */
[----:B------:R-:W-:Y:S01]  /*b480*/  @!P1 IMAD.MOV R19, RZ, RZ, -R19 ;  /* 0x000000ffff139224 */ /* 0x000fe200078e0a13 */
[----:B0-----:R-:W-:-:S04]  /*b490*/  IADD3 R32, P1, PT, R50, R2, RZ ;  /* 0x0000000232207210 */ /* 0x001fc80007f3e0ff */
[----:B------:R-:W-:-:S05]  /*b4a0*/  LEA.HI.X.SX32 R33, R50, R0, 0x1, P1 ;  /* 0x0000000032217211 */ /* 0x000fca00008f0eff */
[----:B------:R0:W3:Y:S04]  /*b4b0*/  @P0 LDG.E.U8 R7, desc[UR22][R32.64] ;  /* 0x0000001620070981 */ /* 0x0000e8000c1e1100 */
[----:B----4-:R1:W-:Y:S02]  /*b4c0*/  STL [R1+0x878], R92 ;  /* 0x0008785c01007387 */ /* 0x0103e40000100800 */
[----:B-1----:R-:W-:-:S04]  /*b4d0*/  IADD3 R92, P3, PT, R49, R2, RZ ;  /* 0x00000002315c7210 */ /* 0x002fc80007f7e0ff */
[----:B------:R-:W-:Y:S01]  /*b4e0*/  LEA.HI.X.SX32 R6, R49, R0, 0x1, P3 ;  /* 0x0000000031067211 */ /* 0x000fe200018f0eff */
[----:B------:R1:W-:Y:S04]  /*b4f0*/  STL [R1+0x874], R76 ;  /* 0x0008744c01007387 */ /* 0x0003e80000100800 */
[----:B------:R-:W-:Y:S01]  /*b500*/  STL [R1+0x1d4], R92 ;  /* 0x0001d45c01007387 */ /* 0x000fe20000100800 */
[----:B-1----:R-:W-:-:S03]  /*b510*/  IADD3 R76, P2, PT, R46, R2, RZ ;  /* 0x000000022e4c7210 */ /* 0x002fc60007f5e0ff */
[----:B------:R0:W-:Y:S04]  /*b520*/  STL [R1+0x1c4], R32 ;  /* 0x0001c42001007387 */ /* 0x0001e80000100800 */
[----:B------:R-:W-:Y:S01]  /*b530*/  STL [R1+0x214], R76 ;  /* 0x0002144c01007387 */ /* 0x000fe20000100800 */
[----:B------:R-:W-:-:S03]  /*b540*/  LEA.HI.X.SX32 R78, R46, R0, 0x1, P2 ;  /* 0x000000002e4e7211 */ /* 0x000fc600010f0eff */
[----:B------:R-:W-:Y:S01]  /*b550*/  STL [R1+0x1d0], R6 ;  /* 0x0001d00601007387 */ /* 0x000fe20000100800 */
[----:B0-----:R-:W-:-:S03]  /*b560*/  @P0 IMAD.MOV.U32 R32, RZ, RZ, R92 ;  /* 0x000000ffff200224 */ /* 0x001fc600078e005c */
[----:B------:R0:W-:Y:S02]  /*b570*/  STL [R1+0x1c0], R33 ;  /* 0x0001c02101007387 */ /* 0x0001e40000100800 */
[----:B0-----:R-:W-:-:S05]  /*b580*/  @P0 IMAD.MOV.U32 R33, RZ, RZ, R6 ;  /* 0x000000ffff210224 */ /* 0x001fca00078e0006 */
[----:B------:R0:W4:Y:S02]  /*b590*/  @P0 LDG.E.U8 R91, desc[UR22][R32.64] ;  /* 0x00000016205b0981 */ /* 0x000124000c1e1100 */
[----:B0-----:R-:W-:Y:S02]  /*b5a0*/  @P0 IMAD.MOV.U32 R32, RZ, RZ, R76 ;  /* 0x000000ffff200224 */ /* 0x001fe400078e004c */
[----:B------:R-:W-:-:S05]  /*b5b0*/  @P0 IMAD.MOV.U32 R33, RZ, RZ, R78 ;  /* 0x000000ffff210224 */ /* 0x000fca00078e004e */
[----:B------:R0:W4:Y:S01]  /*b5c0*/  @P0 LDG.E.U8 R61, desc[UR22][R32.64] ;  /* 0x00000016203d0981 */ /* 0x000122000c1e1100 */
[----:B------:R-:W-:-:S13]  /*b5d0*/  ISETP.GT.U32.AND P1, PT, R3, R67, PT ;  /* 0x000000430300720c */ /* 0x000fda0003f24070 */
[----:B------:R-:W-:Y:S01]  /*b5e0*/  @!P1 IMAD.IADD R67, R67, 0x1, -R3 ;  /* 0x0000000143439824 */ /* 0x000fe200078e0a03 */
[----:B0-----:R-:W-:-:S04]  /*b5f0*/  IADD3 R32, P1, PT, R43, R2, RZ ;  /* 0x000000022b207210 */ /* 0x001fc80007f3e0ff */
[----:B------:R-:W-:-:S05]  /*b600*/  LEA.HI.X.SX32 R33, R43, R0, 0x1, P1 ;  /* 0x000000002b217211 */ /* 0x000fca00008f0eff */
[----:B------:R0:W4:Y:S01]  /*b610*/  @P0 LDG.E.U8 R74, desc[UR22][R32.64] ;  /* 0x00000016204a0981 */ /* 0x000122000c1e1100 */
[C---:B------:R-:W-:Y:S02]  /*b620*/  ISETP.GT.U32.AND P2, PT, R3.reuse, R8, PT ;  /* 0x000000080300720c */ /* 0x040fe40003f44070 */
[----:B------:R-:W-:Y:S02]  /*b630*/  ISETP.GT.U32.AND P3, PT, R3, R55, PT ;  /* 0x000000370300720c */ /* 0x000fe40003f64070 */
[----:B------:R-:W-:Y:S01]  /*b640*/  SEL R40, R38, R40, !P6 ;  /* 0x0000002826287207 */ /* 0x000fe20007000000 */
[----:B------:R1:W-:Y:S08]  /*b650*/  STL [R1+0x210], R78 ;  /* 0x0002104e01007387 */ /* 0x0003f00000100800 */
[----:B------:R-:W-:Y:S01]  /*b660*/  @!P2 IMAD.IADD R8, R8, 0x1, -R3 ;  /* 0x000000010808a824 */ /* 0x000fe200078e0a03 */
[----:B------:R-:W-:Y:S01]  /*b670*/  SEL R37, R38, R37, !P6 ;  /* 0x0000002526257207 */ /* 0x000fe20007000000 */
[----:B------:R-:W-:-:S02]  /*b680*/  IMAD R40, R40, UR9, RZ ;  /* 0x0000000928287c24 */ /* 0x000fc4000f8e02ff */
[----:B------:R-:W-:Y:S01]  /*b690*/  @!P3 IMAD.IADD R55, R55, 0x1, -R3 ;  /* 0x000000013737b824 */ /* 0x000fe200078e0a03 */
[----:B------:R-:W-:Y:S01]  /*b6a0*/  ISETP.GE.AND P3, PT, R88, RZ, PT ;  /* 0x000000ff5800720c */ /* 0x000fe20003f66270 */
[----:B------:R-:W-:Y:S01]  /*b6b0*/  IMAD R37, R37, UR9, RZ ;  /* 0x0000000925257c24 */ /* 0x000fe2000f8e02ff */
[----:B------:R-:W-:-:S04]  /*b6c0*/  PRMT R81, RZ, 0x7610, R81 ;  /* 0x00007610ff517816 */ /* 0x000fc80000000051 */
[----:B------:R-:W-:-:S04]  /*b6d0*/  IADD3 R76, P1, PT, R37, R2, RZ ;  /* 0x00000002254c7210 */ /* 0x000fc80007f3e0ff */
[----:B-1----:R-:W-:Y:S02]  /*b6e0*/  LEA.HI.X.SX32 R78, R37, R0, 0x1, P1 ;  /* 0x00000000254e7211 */ /* 0x002fe400008f0eff */
[----:B------:R-:W-:Y:S02]  /*b6f0*/  PRMT R75, RZ, 0x7610, R75 ;  /* 0x00007610ff4b7816 */ /* 0x000fe4000000004b */
[----:B--2---:R-:W-:Y:S01]  /*b700*/  ISETP.GE.AND P2, PT, R90, RZ, PT ;  /* 0x000000ff5a00720c */ /* 0x004fe20003f46270 */
[----:B------:R-:W-:-:S12]  /*b710*/  IMAD.MOV.U32 R90, RZ, RZ, R14 ;  /* 0x000000ffff5a7224 */ /* 0x000fd800078e000e */
[----:B------:R-:W-:Y:S01]  /*b720*/  @!P2 IMAD.MOV R17, RZ, RZ, -R17 ;  /* 0x000000ffff11a224 */ /* 0x000fe200078e0a11 */
[C---:B------:R-:W-:Y:S01]  /*b730*/  IADD3 R92, P2, PT, R40.reuse, R2, RZ ;  /* 0x00000002285c7210 */ /* 0x040fe20007f5e0ff */
[----:B---3--:R1:W-:Y:S03]  /*b740*/  STL [R1+0x860], R7 ;  /* 0x0008600701007387 */ /* 0x0083e60000100800 */
[----:B------:R-:W-:Y:S01]  /*b750*/  LEA.HI.X.SX32 R14, R40, R0, 0x1, P2 ;  /* 0x00000000280e7211 */ /* 0x000fe200010f0eff */
[----:B-1----:R-:W2:Y:S04]  /*b760*/  LDL.LU R7, [R1+0xfe8] ;  /* 0x000fe80001077983 */ /* 0x002ea80000300800 */
[----:B------:R-:W3:Y:S04]  /*b770*/  LDL.LU R6, [R1+0xfe4] ;  /* 0x000fe40001067983 */ /* 0x000ee80000300800 */
[----:B----4-:R1:W-:Y:S04]  /*b780*/  STL [R1+0x85c], R91 ;  /* 0x00085c5b01007387 */ /* 0x0103e80000100800 */
[----:B------:R-:W4:Y:S04]  /*b790*/  LDL R88, [R1+0xd78] ;  /* 0x000d780001587983 */ /* 0x000f280000100800 */
[----:B-1----:R-:W4:Y:S04]  /*b7a0*/  LDL R91, [R1+0xda8] ;  /* 0x000da800015b7983 */ /* 0x002f280000100800 */
[----:B------:R1:W-:Y:S04]  /*b7b0*/  STL [R1+0x848], R61 ;  /* 0x0008483d01007387 */ /* 0x0003e80000100800 */
[----:B-1----:R-:W4:Y:S04]  /*b7c0*/  LDL.LU R61, [R1+0x200] ;  /* 0x00020000013d7983 */ /* 0x002f280000300800 */
[----:B------:R0:W-:Y:S04]  /*b7d0*/  STL [R1+0x234], R32 ;  /* 0x0002342001007387 */ /* 0x0001e80000100800 */
[----:B------:R-:W-:Y:S04]  /*b7e0*/  STL [R1+0x254], R92 ;  /* 0x0002545c01007387 */ /* 0x000fe80000100800 */
[----:B------:R1:W-:Y:S01]  /*b7f0*/  STL [R1+0x230], R33 ;  /* 0x0002302101007387 */ /* 0x0003e20000100800 */
[----:B0-----:R-:W-:-:S02]  /*b800*/  @P0 IMAD.MOV.U32 R32, RZ, RZ, R92 ;  /* 0x000000ffff200224 */ /* 0x001fc400078e005c */
[----:B-1----:R-:W-:-:S05]  /*b810*/  @P0 IMAD.MOV.U32 R33, RZ, RZ, R14 ;  /* 0x000000ffff210224 */ /* 0x002fca00078e000e */
[----:B------:R0:W4:Y:S02]  /*b820*/  @P0 LDG.E.U8 R81, desc[UR22][R32.64] ;  /* 0x0000001620510981 */ /* 0x000124000c1e1100 */
[----:B0-----:R-:W-:Y:S02]  /*b830*/  @P0 IMAD.MOV.U32 R32, RZ, RZ, R76 ;  /* 0x000000ffff200224 */ /* 0x001fe400078e004c */
[----:B------:R-:W-:-:S05]  /*b840*/  @P0 IMAD.MOV.U32 R33, RZ, RZ, R78 ;  /* 0x000000ffff210224 */ /* 0x000fca00078e004e */
[----:B------:R0:W4:Y:S04]  /*b850*/  @P0 LDG.E.U8 R75, desc[UR22][R32.64] ;  /* 0x00000016204b0981 */ /* 0x000128000c1e1100 */
[----:B------:R-:W-:Y:S04]  /*b860*/  STL [R1+0x274], R76 ;  /* 0x0002744c01007387 */ /* 0x000fe80000100800 */
[----:B------:R-:W-:Y:S04]  /*b870*/  STL [R1+0x250], R14 ;  /* 0x0002500e01007387 */ /* 0x000fe80000100800 */
[----:B------:R1:W-:Y:S04]  /*b880*/  STL [R1+0x844], R74 ;  /* 0x0008444a01007387 */ /* 0x0003e80000100800 */
[----:B-1----:R-:W4:Y:S01]  /*b890*/  LDL.LU R74, [R1+0xfe0] ;  /* 0x000fe000014a7983 */ /* 0x002f220000300800 */
[----:B------:R-:W-:Y:S01]  /*b8a0*/  @!P3 IMAD.MOV R16, RZ, RZ, -R16 ;  /* 0x000000ffff10b224 */ /* 0x000fe200078e0a10 */
[----:B------:R-:W-:-:S02]  /*b8b0*/  ISETP.GT.U32.AND P3, PT, R3, R67, PT ;  /* 0x000000430300720c */ /* 0x000fc40003f64070 */
[C---:B------:R-:W-:Y:S02]  /*b8c0*/  SEL R34, R38.reuse, R34, !P6 ;  /* 0x0000002226227207 */ /* 0x040fe40007000000 */
[----:B0-----:R-:W-:-:S03]  /*b8d0*/  SEL R32, R38, R30, !P6 ;  /* 0x0000001e26207207 */ /* 0x001fc60007000000 */
[----:B------:R-:W-:Y:S01]  /*b8e0*/  IMAD R34, R34, UR9, RZ ;  /* 0x0000000922227c24 */ /* 0x000fe2000f8e02ff */
[----:B------:R0:W-:Y:S01]  /*b8f0*/  STL [R1+0x270], R78 ;  /* 0x0002704e01007387 */ /* 0x0001e20000100800 */
[----:B------:R-:W-:Y:S02]  /*b900*/  IMAD.MOV.U32 R30, RZ, RZ, R15 ;  /* 0x000000ffff1e7224 */ /* 0x000fe400078e000f */
[----:B------:R-:W-:Y:S01]  /*b910*/  IMAD R32, R32, UR9, RZ ;  /* 0x0000000920207c24 */ /* 0x000fe2000f8e02ff */
[----:B------:R-:W4:Y:S01]  /*b920*/  LDL.LU R14, [R1+0xfdc] ;  /* 0x000fdc00010e7983 */ /* 0x000f220000300800 */
[----:B------:R-:W-:Y:S01]  /*b930*/  @!P3 IMAD.IADD R67, R67, 0x1, -R3 ;  /* 0x000000014343b824 */ /* 0x000fe200078e0a03 */
[----:B------:R-:W-:Y:S02]  /*b940*/  SEL R31, R38, R31, !P6 ;  /* 0x0000001f261f7207 */ /* 0x000fe40007000000 */
[----:B------:R-:W-:-:S03]  /*b950*/  PRMT R79, RZ, 0x7610, R79 ;  /* 0x00007610ff4f7816 */ /* 0x000fc6000000004f */
[----:B------:R-:W-:Y:S01]  /*b960*/  IMAD R31, R31, UR9, RZ ;  /* 0x000000091f1f7c24 */ /* 0x000fe2000f8e02ff */
[----:B------:R-:W-:Y:S02]  /*b970*/  PRMT R80, RZ, 0x7610, R80 ;  /* 0x00007610ff507816 */ /* 0x000fe40000000050 */
[C---:B--2---:R-:W-:Y:S02]  /*b980*/  ISETP.GT.U32.AND P2, PT, R3.reuse, R7, PT ;  /* 0x000000070300720c */ /* 0x044fe40003f44070 */
[----:B---3--:R-:W-:-:S11]  /*b990*/  ISETP.GT.U32.AND P1, PT, R3, R6, PT ;  /* 0x000000060300720c */ /* 0x008fd60003f24070 */
[--C-:B------:R-:W-:Y:S02]  /*b9a0*/  @!P2 IMAD.IADD R7, R7, 0x1, -R3.reuse ;  /* 0x000000010707a824 */ /* 0x100fe400078e0a03 */
[----:B------:R-:W-:Y:S01]  /*b9b0*/  @!P1 IMAD.IADD R6, R6, 0x1, -R3 ;  /* 0x0000000106069824 */ /* 0x000fe200078e0a03 */
[----:B------:R-:W-:Y:S02]  /*b9c0*/  IADD3 R33, P1, PT, R34, R2, RZ ;  /* 0x0000000222217210 */ /* 0x000fe40007f3e0ff */
[----:B----4-:R-:W-:Y:S02]  /*b9d0*/  ISETP.GE.AND P2, PT, R88, RZ, PT ;  /* 0x000000ff5800720c */ /* 0x010fe40003f46270 */
[----:B------:R-:W-:Y:S01]  /*b9e0*/  ISETP.GE.AND P3, PT, R91, RZ, PT ;  /* 0x000000ff5b00720c */ /* 0x000fe20003f66270 */
[----:B------:R-:W-:Y:S01]  /*b9f0*/  IMAD.MOV.U32 R91, RZ, RZ, R90 ;  /* 0x000000ffff5b7224 */ /* 0x000fe200078e005a */
[----:B------:R-:W-:-:S09]  /*ba00*/  LEA.HI.X.SX32 R90, R34, R0, 0x1, P1 ;  /* 0x00000000225a7211 */ /* 0x000fd200008f0eff */
[----:B------:R-:W-:Y:S01]  /*ba10*/  @!P2 IMAD.MOV R30, RZ, RZ, -R30 ;  /* 0x000000ffff1ea224 */ /* 0x000fe200078e0a1e */
[----:B------:R-:W-:-:S04]  /*ba20*/  IADD3 R76, P1, PT, R31, R2, RZ ;  /* 0x000000021f4c7210 */ /* 0x000fc80007f3e0ff */
[----:B0-----:R-:W-:Y:S01]  /*ba30*/  LEA.HI.X.SX32 R78, R31, R0, 0x1, P1 ;  /* 0x000000001f4e7211 */ /* 0x001fe200008f0eff */
[----:B------:R0:W-:Y:S04]  /*ba40*/  STL [R1+0x82c], R75 ;  /* 0x00082c4b01007387 */ /* 0x0001e80000100800 */
[----:B------:R-:W2:Y:S04]  /*ba50*/  LDL R92, [R1+0xcf8] ;  /* 0x000cf800015c7983 */ /* 0x000ea80000100800 */
[----:B0-----:R-:W3:Y:S04]  /*ba60*/  LDL R75, [R1+0xcb0] ;  /* 0x000cb000014b7983 */ /* 0x001ee80000100800 */
[----:B------:R0:W-:Y:S04]  /*ba70*/  STL [R1+0x830], R81 ;  /* 0x0008305101007387 */ /* 0x0001e80000100800 */
[----:B------:R1:W-:Y:S01]  /*ba80*/  STL [R1+0x294], R33 ;  /* 0x0002942101007387 */ /* 0x0003e20000100800 */
[----:B0-----:R-:W-:-:S04]  /*ba90*/  IADD3 R81, P2, PT, R32, R2, RZ ;  /* 0x0000000220517210 */ /* 0x001fc80007f5e0ff */
[----:B------:R-:W-:Y:S01]  /*baa0*/  LEA.HI.X.SX32 R88, R32, R0, 0x1, P2 ;  /* 0x0000000020587211 */ /* 0x000fe200010f0eff */
[----:B------:R-:W-:Y:S02]  /*bab0*/  @P0 IMAD.MOV.U32 R32, RZ, RZ, R33 ;  /* 0x000000ffff200224 */ /* 0x000fe400078e0021 */
[----:B-1----:R-:W-:-:S05]  /*bac0*/  @P0 IMAD.MOV.U32 R33, RZ, RZ, R90 ;  /* 0x000000ffff210224 */ /* 0x002fca00078e005a */
[----:B------:R0:W4:Y:S01]  /*bad0*/  @P0 LDG.E.U8 R79, desc[UR22][R32.64] ;  /* 0x00000016204f0981 */ /* 0x000122000c1e1100 */
[----:B------:R-:W-:Y:S01]  /*bae0*/  PRMT R74, RZ, 0x7610, R74 ;  /* 0x00007610ff4a7816 */ /* 0x000fe2000000004a */
[----:B0-----:R-:W-:Y:S02]  /*baf0*/  @P0 IMAD.MOV.U32 R32, RZ, RZ, R81 ;  /* 0x000000ffff200224 */ /* 0x001fe400078e0051 */
[----:B------:R-:W-:-:S05]  /*bb00*/  @P0 IMAD.MOV.U32 R33, RZ, RZ, R88 ;  /* 0x000000ffff210224 */ /* 0x000fca00078e0058 */
[----:B------:R0:W4:Y:S02]  /*bb10*/  @P0 LDG.E.U8 R80, desc[UR22][R32.64] ;  /* 0x0000001620500981 */ /* 0x000124000c1e1100 */
[----:B0-----:R-:W-:Y:S02]  /*bb20*/  @P0 IMAD.MOV.U32 R32, RZ, RZ, R76 ;  /* 0x000000ffff200224 */ /* 0x001fe400078e004c */
[----:B------:R-:W-:-:S05]  /*bb30*/  @P0 IMAD.MOV.U32 R33, RZ, RZ, R78 ;  /* 0x000000ffff210224 */ /* 0x000fca00078e004e */
[----:B------:R-:W4:Y:S01]  /*bb40*/  @P0 LDG.E.U8 R74, desc[UR22][R32.64] ;  /* 0x00000016204a0981 */ /* 0x000f22000c1e1100 */
[C---:B------:R-:W-:Y:S01]  /*bb50*/  ISETP.GT.U32.AND P2, PT, R3.reuse, R61, PT ;  /* 0x0000003d0300720c */ /* 0x040fe20003f44070 */
[----:B------:R-:W-:Y:S01]  /*bb60*/  @!P3 IMAD.MOV R14, RZ, RZ, -R14 ;  /* 0x000000ffff0eb224 */ /* 0x000fe200078e0a0e */
[C---:B------:R-:W-:Y:S02]  /*bb70*/  ISETP.GT.U32.AND P3, PT, R3.reuse, R7, PT ;  /* 0x000000070300720c */ /* 0x040fe40003f64070 */
[----:B------:R-:W-:Y:S01]  /*bb80*/  ISETP.GT.U32.AND P1, PT, R3, R6, PT ;  /* 0x000000060300720c */ /* 0x000fe20003f24070 */
[----:B------:R-:W-:Y:S01]  /*bb90*/  STL [R1+0x8c4], R81 ;  /* 0x0008c45101007387 */ /* 0x000fe20000100800 */
[----:B------:R-:W-:-:S03]  /*bba0*/  SEL R28, R38, R28, !P6 ;  /* 0x0000001c261c7207 */ /* 0x000fc60007000000 */
[----:B------:R0:W-:Y:S04]  /*bbb0*/  STL [R1+0x290], R90 ;  /* 0x0002905a01007387 */ /* 0x0001e80000100800 */
[----:B------:R-:W-:Y:S01]  /*bbc0*/  @!P2 IMAD.IADD R61, R61, 0x1, -R3 ;  /* 0x000000013d3da824 */ /* 0x000fe200078e0a03 */
[----:B------:R-:W-:Y:S01]  /*bbd0*/  STL [R1+0x8cc], R76 ;  /* 0x0008cc4c01007387 */ /* 0x000fe20000100800 */
[----:B------:R-:W-:-:S03]  /*bbe0*/  SEL R29, R38, R29, !P6 ;  /* 0x0000001d261d7207 */ /* 0x000fc60007000000 */
[----:B------:R-:W-:Y:S01]  /*bbf0*/  STL [R1+0x2b0], R88 ;  /* 0x0002b05801007387 */ /* 0x000fe20000100800 */
[----:B------:R-:W-:-:S03]  /*bc00*/  IMAD R28, R28, UR9, RZ ;  /* 0x000000091c1c7c24 */ /* 0x000fc6000f8e02ff */
[----:B0-----:R-:W4:Y:S01]  /*bc10*/  LDL.LU R90, [R1+0xfd8] ;  /* 0x000fd800015a7983 */ /* 0x001f220000300800 */
[----:B------:R-:W-:-:S03]  /*bc20*/  @!P3 IMAD.IADD R7, R7, 0x1, -R3 ;  /* 0x000000010707b824 */ /* 0x000fc600078e0a03 */
[----:B------:R0:W-:Y:S01]  /*bc30*/  STL [R1+0x8c8], R78 ;  /* 0x0008c84e01007387 */ /* 0x0001e20000100800 */
[----:B------:R-:W-:Y:S02]  /*bc40*/  IMAD R29, R29, UR9, RZ ;  /* 0x000000091d1d7c24 */ /* 0x000fe4000f8e02ff */
[----:B------:R-:W-:Y:S01]  /*bc50*/  @!P1 IMAD.IADD R6, R6, 0x1, -R3 ;  /* 0x0000000106069824 */ /* 0x000fe200078e0a03 */
[----:B------:R-:W-:Y:S02]  /*bc60*/  SEL R26, R38, R26, !P6 ;  /* 0x0000001a261a7207 */ /* 0x000fe40007000000 */
[----:B------:R-:W-:-:S03]  /*bc70*/  PRMT R89, RZ, 0x7610, R89 ;  /* 0x00007610ff597816 */ /* 0x000fc60000000059 */
[----:B------:R-:W-:Y:S01]  /*bc80*/  IMAD R26, R26, UR9, RZ ;  /* 0x000000091a1a7c24 */ /* 0x000fe2000f8e02ff */
[----:B------:R-:W-:Y:S02]  /*bc90*/  PRMT R77, RZ, 0x7610, R77 ;  /* 0x00007610ff4d7816 */ /* 0x000fe4000000004d */
[----:B------:R-:W-:Y:S02]  /*bca0*/  PRMT R48, RZ, 0x7610, R48 ;  /* 0x00007610ff307816 */ /* 0x000fe40000000030 */
[----:B--2---:R-:W-:Y:S02]  /*bcb0*/  ISETP.GE.AND P2, PT, R92, RZ, PT ;  /* 0x000000ff5c00720c */ /* 0x004fe40003f46270 */
[----:B---3--:R-:W-:-:S11]  /*bcc0*/  ISETP.GE.AND P3, PT, R75, RZ, PT ;  /* 0x000000ff4b00720c */ /* 0x008fd60003f66270 */
[----:B------:R-:W-:Y:S01]  /*bcd0*/  @!P2 IMAD.MOV R12, RZ, RZ, -R12 ;  /* 0x000000ffff0ca224 */ /* 0x000fe200078e0a0c */
[----:B0-----:R-:W-:-:S04]  /*bce0*/  IADD3 R78, P2, PT, R29, R2, RZ ;  /* 0x000000021d4e7210 */ /* 0x001fc80007f5e0ff */
[----:B------:R-:W-:Y:S01]  /*bcf0*/  LEA.HI.X.SX32 R81, R29, R0, 0x1, P2 ;  /* 0x000000001d517211 */ /* 0x000fe200010f0eff */
[----:B----4-:R0:W-:Y:S04]  /*bd00*/  STL [R1+0x828], R79 ;  /* 0x0008284f01007387 */ /* 0x0101e80000100800 */
[----:B0-----:R-:W2:Y:S04]  /*bd10*/  LDL.LU R79, [R1] ;  /* 0x00000000014f7983 */ /* 0x001ea80000300800 */
[----:B------:R-:W3:Y:S04]  /*bd20*/  LDL.LU R88, [R1+0xfd4] ;  /* 0x000fd40001587983 */ /* 0x000ee80000300800 */
[----:B------:R-:W4:Y:S04]  /*bd30*/  LDL R75, [R1+0xc30] ;  /* 0x000c3000014b7983 */ /* 0x000f280000100800 */
[----:B------:R-:W4:Y:S04]  /*bd40*/  LDL R92, [R1+0xdc4] ;  /* 0x000dc400015c7983 */ /* 0x000f280000100800 */
[----:B------:R0:W-:Y:S02]  /*bd50*/  STL [R1+0x824], R80 ;  /* 0x0008245001007387 */ /* 0x0001e40000100800 */
[----:B0-----:R-:W-:-:S04]  /*bd60*/  IADD3 R80, P1, PT, R28, R2, RZ ;  /* 0x000000021c507210 */ /* 0x001fc80007f3e0ff */
[----:B------:R-:W-:Y:S01]  /*bd70*/  LEA.HI.X.SX32 R28, R28, R0, 0x1, P1 ;  /* 0x000000001c1c7211 */ /* 0x000fe200008f0eff */
[----:B------:R-:W-:Y:S04]  /*bd80*/  STL [R1+0x2e8], R80 ;  /* 0x0002e85001007387 */ /* 0x000fe80000100800 */
[----:B------:R0:W-:Y:S01]  /*bd90*/  STL [R1+0x810], R74 ;  /* 0x0008104a01007387 */ /* 0x0001e20000100800 */
[----:B------:R-:W-:-:S03]  /*bda0*/  @P0 IMAD.MOV.U32 R29, RZ, RZ, R28 ;  /* 0x000000ffff1d0224 */ /* 0x000fc600078e001c */
[----:B------:R-:W-:Y:S04]  /*bdb0*/  STL [R1+0x8b8], R78 ;  /* 0x0008b84e01007387 */ /* 0x000fe80000100800 */
[----:B------:R1:W-:Y:S01]  /*bdc0*/  STL [R1+0x2e4], R28 ;  /* 0x0002e41c01007387 */ /* 0x0003e20000100800 */
[----:B0-----:R-:W-:Y:S01]  /*bdd0*/  IADD3 R74, P1, PT, R26, R2, RZ ;  /* 0x000000021a4a7210 */ /* 0x001fe20007f3e0ff */
[----:B-1----:R-:W-:-:S03]  /*bde0*/  @P0 IMAD.MOV.U32 R28, RZ, RZ, R80 ;  /* 0x000000ffff1c0224 */ /* 0x002fc600078e0050 */
[----:B------:R-:W-:Y:S02]  /*bdf0*/  LEA.HI.X.SX32 R76, R26, R0, 0x1, P1 ;  /* 0x000000001a4c7211 */ /* 0x000fe400008f0eff */
[----:B------:R0:W4:Y:S02]  /*be00*/  @P0 LDG.E.U8 R89, desc[UR22][R28.64] ;  /* 0x000000161c590981 */ /* 0x000124000c1e1100 */
[----:B0-----:R-:W-:Y:S02]  /*be10*/  @P0 IMAD.MOV.U32 R28, RZ, RZ, R78 ;  /* 0x000000ffff1c0224 */ /* 0x001fe400078e004e */
[----:B------:R-:W-:-:S05]  /*be20*/  @P0 IMAD.MOV.U32 R29, RZ, RZ, R81 ;  /* 0x000000ffff1d0224 */ /* 0x000fca00078e0051 */
[----:B------:R0:W4:Y:S02]  /*be30*/  @P0 LDG.E.U8 R77, desc[UR22][R28.64] ;  /* 0x000000161c4d0981 */ /* 0x000124000c1e1100 */
[----:B0-----:R-:W-:Y:S02]  /*be40*/  @P0 IMAD.MOV.U32 R28, RZ, RZ, R74 ;  /* 0x000000ffff1c0224 */ /* 0x001fe400078e004a */
[----:B------:R-:W-:-:S05]  /*be50*/  @P0 IMAD.MOV.U32 R29, RZ, RZ, R76 ;  /* 0x000000ffff1d0224 */ /* 0x000fca00078e004c */
[----:B------:R-:W4:Y:S04]  /*be60*/  @P0 LDG.E.U8 R48, desc[UR22][R28.64] ;  /* 0x000000161c300981 */ /* 0x000f28000c1e1100 */
[----:B------:R0:W-:Y:S04]  /*be70*/  STL [R1+0x8c0], R74 ;  /* 0x0008c04a01007387 */ /* 0x0001e80000100800 */
[----:B------:R1:W-:Y:S04]  /*be80*/  STL [R1+0x8b4], R81 ;  /* 0x0008b45101007387 */ /* 0x0003e80000100800 */
[----:B------:R-:W4:Y:S01]  /*be90*/  LDL.LU R80, [R1+0xfd0] ;  /* 0x000fd00001507983 */ /* 0x000f220000300800 */
[----:B------:R-:W-:Y:S01]  /*bea0*/  @!P3 IMAD.MOV R13, RZ, RZ, -R13 ;  /* 0x000000ffff0db224 */ /* 0x000fe200078e0a0d */
[----:B------:R-:W-:-:S02]  /*beb0*/  ISETP.GT.U32.AND P3, PT, R3, R90, PT ;  /* 0x0000005a0300720c */ /* 0x000fc40003f64070 */
[C---:B------:R-:W-:Y:S02]  /*bec0*/  SEL R27, R38.reuse, R27, !P6 ;  /* 0x0000001b261b7207 */ /* 0x040fe40007000000 */
[C---:B------:R-:W-:Y:S02]  /*bed0*/  SEL R25, R38.reuse, R25, !P6 ;  /* 0x0000001926197207 */ /* 0x040fe40007000000 */
[----:B------:R-:W-:Y:S01]  /*bee0*/  SEL R24, R38, R24, !P6 ;  /* 0x0000001826187207 */ /* 0x000fe20007000000 */
[----:B------:R-:W-:Y:S02]  /*bef0*/  IMAD R27, R27, UR9, RZ ;  /* 0x000000091b1b7c24 */ /* 0x000fe4000f8e02ff */
[----:B------:R-:W-:Y:S01]  /*bf00*/  IMAD R25, R25, UR9, RZ ;  /* 0x0000000919197c24 */ /* 0x000fe2000f8e02ff */
[----:B------:R1:W-:Y:S01]  /*bf10*/  STL [R1+0x8bc], R76 ;  /* 0x0008bc4c01007387 */ /* 0x0003e20000100800 */
[----:B------:R-:W-:Y:S02]  /*bf20*/  IMAD R24, R24, UR9, RZ ;  /* 0x0000000918187c24 */ /* 0x000fe4000f8e02ff */
[----:B------:R-:W-:Y:S01]  /*bf30*/  @!P3 IMAD.IADD R90, R90, 0x1, -R3 ;  /* 0x000000015a5ab824 */ /* 0x000fe200078e0a03 */
[----:B0-----:R-:W4:Y:S01]  /*bf40*/  LDL R74, [R1+0xd10] ;  /* 0x000d1000014a7983 */ /* 0x001f220000100800 */
[----:B------:R-:W-:-:S02]  /*bf50*/  PRMT R85, RZ, 0x7610, R85 ;  /* 0x00007610ff557816 */ /* 0x000fc40000000055 */
[----:B------:R-:W-:Y:S02]  /*bf60*/  PRMT R15, RZ, 0x7610, R15 ;  /* 0x00007610ff0f7816 */ /* 0x000fe4000000000f */
[C---:B---3--:R-:W-:Y:S02]  /*bf70*/  ISETP.GT.U32.AND P2, PT, R3.reuse, R88, PT ;  /* 0x000000580300720c */ /* 0x048fe40003f44070 */
[----:B--2---:R-:W-:-:S11]  /*bf80*/  ISETP.GT.U32.AND P1, PT, R3, R79, PT ;  /* 0x0000004f0300720c */ /* 0x004fd60003f24070 */
[----:B------:R-:W-:Y:S01]  /*bf90*/  @!P2 IMAD.IADD R88, R88, 0x1, -R3 ;  /* 0x000000015858a824 */ /* 0x000fe200078e0a03 */
[----:B----4-:R-:W-:Y:S01]  /*bfa0*/  ISETP.GE.AND P2, PT, R92, RZ, PT ;  /* 0x000000ff5c00720c */ /* 0x010fe20003f46270 */
[----:B------:R-:W-:Y:S02]  /*bfb0*/  IMAD.MOV.U32 R92, RZ, RZ, R91 ;  /* 0x000000ffff5c7224 */ /* 0x000fe400078e005b */
[----:B------:R-:W-:Y:S01]  /*bfc0*/  @!P1 IMAD.IADD R79, R79, 0x1, -R3 ;  /* 0x000000014f4f9824 */ /* 0x000fe200078e0a03 */
[----:B------:R-:W-:Y:S02]  /*bfd0*/  IADD3 R91, P1, PT, R27, R2, RZ ;  /* 0x000000021b5b7210 */ /* 0x000fe40007f3e0ff */
[----:B------:R-:W-:Y:S02]  /*bfe0*/  ISETP.GE.AND P3, PT, R75, RZ, PT ;  /* 0x000000ff4b00720c */ /* 0x000fe40003f66270 */
[----:B------:R-:W2:Y:S01]  /*bff0*/  LDL R75, [R1+0xd58] ;  /* 0x000d5800014b7983 */ /* 0x000ea20000100800 */
[----:B------:R-:W-:-:S04]  /*c000*/  LEA.HI.X.SX32 R78, R27, R0, 0x1, P1 ;  /* 0x000000001b4e7211 */ /* 0x000fc800008f0eff */
[----:B------:R-:W-:Y:S01]  /*c010*/  @!P2 IMAD.MOV R10, RZ, RZ, -R10 ;  /* 0x000000ffff0aa224 */ /* 0x000fe200078e0a0a */
[CC--:B-1----:R-:W-:Y:S02]  /*c020*/  IADD3 R81, P2, PT, R25.reuse, R2.reuse, RZ ;  /* 0x0000000219517210 */ /* 0x0c2fe40007f5e0ff */
[----:B------:R-:W-:Y:S01]  /*c030*/  IADD3 R76, P1, PT, R24, R2, RZ ;  /* 0x00000002184c7210 */ /* 0x000fe20007f3e0ff */
[----:B------:R0:W-:Y:S04]  /*c040*/  STL [R1+0x804], R48 ;  /* 0x0008043001007387 */ /* 0x0001e80000100800 */
[----:B0-----:R-:W3:Y:S04]  /*c050*/  LDL.LU R48, [R1+0xc] ;  /* 0x00000c0001307983 */ /* 0x001ee80000300800 */
[----:B------:R-:W-:Y:S04]  /*c060*/  STL [R1+0x338], R91 ;  /* 0x0003385b01007387 */ /* 0x000fe80000100800 */
[----:B------:R0:W-:Y:S04]  /*c070*/  STL [R1+0x80c], R89 ;  /* 0x00080c5901007387 */ /* 0x0001e80000100800 */
[----:B------:R-:W-:Y:S04]  /*c080*/  STL [R1+0x8a8], R81 ;  /* 0x0008a85101007387 */ /* 0x000fe80000100800 */
[----:B------:R1:W-:Y:S01]  /*c090*/  STL [R1+0x808], R77 ;  /* 0x0008084d01007387 */ /* 0x0003e20000100800 */
[----:B0-----:R-:W-:Y:S01]  /*c0a0*/  LEA.HI.X.SX32 R89, R25, R0, 0x1, P2 ;  /* 0x0000000019597211 */ /* 0x001fe200010f0eff */
[----:B------:R-:W-:Y:S01]  /*c0b0*/  @P0 IMAD.MOV.U32 R25, RZ, RZ, R78 ;  /* 0x000000ffff190224 */ /* 0x000fe200078e004e */
[----:B------:R-:W-:-:S02]  /*c0c0*/  PRMT R80, RZ, 0x7610, R80 ;  /* 0x00007610ff507816 */ /* 0x000fc40000000050 */
[----:B-1----:R-:W-:Y:S01]  /*c0d0*/  LEA.HI.X.SX32 R77, R24, R0, 0x1, P1 ;  /* 0x00000000184d7211 */ /* 0x002fe200008f0eff */
[----:B------:R-:W-:-:S05]  /*c0e0*/  @P0 IMAD.MOV.U32 R24, RZ, RZ, R91 ;  /* 0x000000ffff180224 */ /* 0x000fca00078e005b */
[----:B------:R0:W4:Y:S02]  /*c0f0*/  @P0 LDG.E.U8 R85, desc[UR22][R24.64] ;  /* 0x0000001618550981 */ /* 0x000124000c1e1100 */
[----:B0-----:R-:W-:Y:S02]  /*c100*/  @P0 IMAD.MOV.U32 R24, RZ, RZ, R81 ;  /* 0x000000ffff180224 */ /* 0x001fe400078e0051 */
[----:B------:R-:W-:-:S05]  /*c110*/  @P0 IMAD.MOV.U32 R25, RZ, RZ, R89 ;  /* 0x000000ffff190224 */ /* 0x000fca00078e0059 */
[----:B------:R0:W3:Y:S02]  /*c120*/  @P0 LDG.E.U8 R80, desc[UR22][R24.64] ;  /* 0x0000001618500981 */ /* 0x0000e4000c1e1100 */
[----:B0-----:R-:W-:Y:S02]  /*c130*/  @P0 IMAD.MOV.U32 R24, RZ, RZ, R76 ;  /* 0x000000ffff180224 */ /* 0x001fe400078e004c */
[----:B------:R-:W-:-:S05]  /*c140*/  @P0 IMAD.MOV.U32 R25, RZ, RZ, R77 ;  /* 0x000000ffff190224 */ /* 0x000fca00078e004d */
[----:B------:R-:W3:Y:S04]  /*c150*/  @P0 LDG.E.U8 R15, desc[UR22][R24.64] ;  /* 0x00000016180f0981 */ /* 0x000ee8000c1e1100 */
[----:B------:R0:W-:Y:S04]  /*c160*/  STL [R1+0x334], R78 ;  /* 0x0003344e01007387 */ /* 0x0001e80000100800 */
[----:B------:R-:W-:Y:S04]  /*c170*/  STL [R1+0x8b0], R76 ;  /* 0x0008b04c01007387 */ /* 0x000fe80000100800 */
[----:B------:R1:W-:Y:S04]  /*c180*/  STL [R1+0x8a4], R89 ;  /* 0x0008a45901007387 */ /* 0x0003e80000100800 */
[----:B0-----:R-:W3:Y:S01]  /*c190*/  LDL.LU R78, [R1+0xfcc] ;  /* 0x000fcc00014e7983 */ /* 0x001ee20000300800 */
[C---:B------:R-:W-:Y:S01]  /*c1a0*/  ISETP.GT.U32.AND P2, PT, R3.reuse, R88, PT ;  /* 0x000000580300720c */ /* 0x040fe20003f44070 */
[----:B------:R-:W-:Y:S01]  /*c1b0*/  @!P3 IMAD.MOV R11, RZ, RZ, -R11 ;  /* 0x000000ffff0bb224 */ /* 0x000fe200078e0a0b */
[C---:B------:R-:W-:Y:S01]  /*c1c0*/  ISETP.GT.U32.AND P3, PT, R3.reuse, R90, PT ;  /* 0x0000005a0300720c */ /* 0x040fe20003f64070 */
[----:B------:R-:W3:Y:S01]  /*c1d0*/  LDL.LU R91, [R1+0xfc8] ;  /* 0x000fc800015b7983 */ /* 0x000ee20000300800 */
[----:B------:R-:W-:-:S02]  /*c1e0*/  ISETP.GT.U32.AND P1, PT, R3, R79, PT ;  /* 0x0000004f0300720c */ /* 0x000fc40003f24070 */
[C---:B------:R-:W-:Y:S01]  /*c1f0*/  SEL R22, R38.reuse, R22, !P6 ;  /* 0x0000001626167207 */ /* 0x040fe20007000000 */
[----:B------:R0:W-:Y:S01]  /*c200*/  STL [R1+0x8ac], R77 ;  /* 0x0008ac4d01007387 */ /* 0x0001e20000100800 */
[----:B------:R-:W-:-:S05]  /*c210*/  SEL R23, R38, R23, !P6 ;  /* 0x0000001726177207 */ /* 0x000fca0007000000 */
[--C-:B------:R-:W-:Y:S02]  /*c220*/  @!P2 IMAD.IADD R88, R88, 0x1, -R3.reuse ;  /* 0x000000015858a824 */ /* 0x100fe400078e0a03 */
[--C-:B------:R-:W-:Y:S01]  /*c230*/  @!P3 IMAD.IADD R90, R90, 0x1, -R3.reuse ;  /* 0x000000015a5ab824 */ /* 0x100fe200078e0a03 */
[----:B------:R-:W-:Y:S01]  /*c240*/  ISETP.GE.AND P3, PT, R74, RZ, PT ;  /* 0x000000ff4a00720c */ /* 0x000fe20003f66270 */
[----:B------:R-:W-:Y:S02]  /*c250*/  IMAD R22, R22, UR9, RZ ;  /* 0x0000000916167c24 */ /* 0x000fe4000f8e02ff */
[----:B------:R-:W-:Y:S02]  /*c260*/  IMAD R23, R23, UR9, RZ ;  /* 0x0000000917177c24 */ /* 0x000fe4000f8e02ff */
[----:B------:R-:W-:Y:S01]  /*c270*/  @!P1 IMAD.IADD R79, R79, 0x1, -R3 ;  /* 0x000000014f4f9824 */ /* 0x000fe200078e0a03 */
[----:B-1----:R-:W-:Y:S02]  /*c280*/  IADD3 R89, P1, PT, R22, R2, RZ ;  /* 0x0000000216597210 */ /* 0x002fe40007f3e0ff */
[----:B------:R-:W-:-:S02]  /*c290*/  SEL R20, R38, R20, !P6 ;  /* 0x0000001426147207 */ /* 0x000fc40007000000 */
[----:B------:R-:W-:Y:S02]  /*c2a0*/  LEA.HI.X.SX32 R22, R22, R0, 0x1, P1 ;  /* 0x0000000016167211 */ /* 0x000fe400008f0eff */
[----:B------:R-:W-:Y:S01]  /*c2b0*/  PRMT R83, RZ, 0x7610, R83 ;  /* 0x00007610ff537816 */ /* 0x000fe20000000053 */
[----:B------:R-:W-:-:S05]  /*c2c0*/  IMAD R20, R20, UR9, RZ ;  /* 0x0000000914147c24 */ /* 0x000fca000f8e02ff */
[----:B------:R-:W-:-:S04]  /*c2d0*/  IADD3 R76, P1, PT, R20, R2, RZ ;  /* 0x00000002144c7210 */ /* 0x000fc80007f3e0ff */
[----:B0-----:R-:W-:Y:S02]  /*c2e0*/  LEA.HI.X.SX32 R77, R20, R0, 0x1, P1 ;  /* 0x00000000144d7211 */ /* 0x001fe400008f0eff */
[----:B------:R-:W-:Y:S02]  /*c2f0*/  PRMT R47, RZ, 0x7610, R47 ;  /* 0x00007610ff2f7816 */ /* 0x000fe4000000002f */
[----:B--2---:R-:W-:Y:S01]  /*c300*/  ISETP.GE.AND P2, PT, R75, RZ, PT ;  /* 0x000000ff4b00720c */ /* 0x004fe20003f46270 */
[----:B----4-:R0:W-:Y:S04]  /*c310*/  STL [R1+0x7f0], R85 ;  /* 0x0007f05501007387 */ /* 0x0101e80000100800 */
[----:B0-----:R-:W2:Y:S04]  /*c320*/  LDL.LU R85, [R1+0x8] ;  /* 0x0000080001557983 */ /* 0x001ea80000300800 */
[----:B------:R-:W4:Y:S04]  /*c330*/  LDL R74, [R1+0xc90] ;  /* 0x000c9000014a7983 */ /* 0x000f280000100800 */
[----:B------:R-:W4:Y:S04]  /*c340*/  LDL R75, [R1+0xc54] ;  /* 0x000c5400014b7983 */ /* 0x000f280000100800 */
[----:B---3--:R0:W-:Y:S04]  /*c350*/  STL [R1+0x7e8], R15 ;  /* 0x0007e80f01007387 */ /* 0x0081e80000100800 */
[----:B------:R1:W-:Y:S01]  /*c360*/  STL [R1+0x7ec], R80 ;  /* 0x0007ec5001007387 */ /* 0x0003e20000100800 */
[----:B0-----:R-:W-:-:S04]  /*c370*/  IMAD.MOV.U32 R15, RZ, RZ, R8 ;  /* 0x000000ffff0f7224 */ /* 0x001fc800078e0008 */
[----:B------:R-:W-:Y:S01]  /*c380*/  @!P2 IMAD.MOV R15, RZ, RZ, -R15 ;  /* 0x000000ffff0fa224 */ /* 0x000fe200078e0a0f */
[C---:B-1----:R-:W-:Y:S01]  /*c390*/  IADD3 R80, P2, PT, R23.reuse, R2, RZ ;  /* 0x0000000217507210 */ /* 0x042fe20007f5e0ff */
[----:B------:R-:W-:Y:S03]  /*c3a0*/  STL [R1+0x388], R89 ;  /* 0x0003885901007387 */ /* 0x000fe60000100800 */
[----:B------:R-:W-:Y:S01]  /*c3b0*/  LEA.HI.X.SX32 R81, R23, R0, 0x1, P2 ;  /* 0x0000000017517211 */ /* 0x000fe200010f0eff */
[----:B------:R-:W-:Y:S01]  /*c3c0*/  STL [R1+0x898], R80 ;  /* 0x0008985001007387 */ /* 0x000fe20000100800 */
[----:B------:R-:W-:-:S03]  /*c3d0*/  @P0 IMAD.MOV.U32 R23, RZ, RZ, R22 ;  /* 0x000000ffff170224 */ /* 0x000fc600078e0016 */
[----:B------:R0:W-:Y:S01]  /*c3e0*/  STL [R1+0x384], R22 ;  /* 0x0003841601007387 */ /* 0x0001e20000100800 */
[----:B------:R-:W-:Y:S01]  /*c3f0*/  PRMT R78, RZ, 0x7610, R78 ;  /* 0x00007610ff4e7816 */ /* 0x000fe2000000004e */
[----:B0-----:R-:W-:-:S05]  /*c400*/  @P0 IMAD.MOV.U32 R22, RZ, RZ, R89 ;  /* 0x000000ffff160224 */ /* 0x001fca00078e0059 */
[----:B------:R0:W3:Y:S02]  /*c410*/  @P0 LDG.E.U8 R83, desc[UR22][R22.64] ;  /* 0x0000001616530981 */ /* 0x0000e4000c1e1100 */
[----:B0-----:R-:W-:Y:S02]  /*c420*/  @P0 IMAD.MOV.U32 R22, RZ, RZ, R80 ;  /* 0x000000ffff160224 */ /* 0x001fe400078e0050 */
[----:B------:R-:W-:-:S05]  /*c430*/  @P0 IMAD.MOV.U32 R23, RZ, RZ, R81 ;  /* 0x000000ffff170224 */ /* 0x000fca00078e0051 */
[----:B------:R0:W3:Y:S02]  /*c440*/  @P0 LDG.E.U8 R78, desc[UR22][R22.64] ;  /* 0x00000016164e0981 */ /* 0x0000e4000c1e1100 */
[----:B0-----:R-:W-:Y:S02]  /*c450*/  @P0 IMAD.MOV.U32 R22, RZ, RZ, R76 ;  /* 0x000000ffff160224 */ /* 0x001fe400078e004c */
[----:B------:R-:W-:-:S05]  /*c460*/  @P0 IMAD.MOV.U32 R23, RZ, RZ, R77 ;  /* 0x000000ffff170224 */ /* 0x000fca00078e004d */
[----:B------:R-:W3:Y:S01]  /*c470*/  @P0 LDG.E.U8 R47, desc[UR22][R22.64] ;  /* 0x00000016162f0981 */ /* 0x000ee2000c1e1100 */
[C---:B------:R-:W-:Y:S02]  /*c480*/  ISETP.GT.U32.AND P2, PT, R3.reuse, R48, PT ;  /* 0x000000300300720c */ /* 0x040fe40003f44070 */
[C---:B------:R-:W-:Y:S01]  /*c490*/  SEL R21, R38.reuse, R21, !P6 ;  /* 0x0000001526157207 */ /* 0x040fe20007000000 */
[----:B------:R-:W-:Y:S01]  /*c4a0*/  @!P3 IMAD.MOV R9, RZ, RZ, -R9 ;  /* 0x000000ffff09b224 */ /* 0x000fe200078e0a09 */
[----:B------:R-:W-:Y:S01]  /*c4b0*/  ISETP.GT.U32.AND P3, PT, R3, R91, PT ;  /* 0x0000005b0300720c */ /* 0x000fe20003f64070 */
[----:B------:R0:W-:Y:S02]  /*c4c0*/  STL [R1+0x8a0], R76 ;  /* 0x0008a04c01007387 */ /* 0x0001e40000100800 */
[----:B------:R-:W-:Y:S01]  /*c4d0*/  IMAD R21, R21, UR9, RZ ;  /* 0x0000000915157c24 */ /* 0x000fe2000f8e02ff */
[----:B------:R-:W-:-:S05]  /*c4e0*/  SEL R18, R38, R18, !P6 ;  /* 0x0000001226127207 */ /* 0x000fca0007000000 */
[----:B------:R-:W-:Y:S01]  /*c4f0*/  @!P2 IMAD.IADD R48, R48, 0x1, -R3 ;  /* 0x000000013030a824 */ /* 0x000fe200078e0a03 */
[----:B------:R1:W-:Y:S01]  /*c500*/  STL [R1+0x894], R81 ;  /* 0x0008945101007387 */ /* 0x0003e20000100800 */
[----:B------:R-:W-:-:S03]  /*c510*/  SEL R19, R38, R19, !P6 ;  /* 0x0000001326137207 */ /* 0x000fc60007000000 */
[----:B------:R-:W-:Y:S01]  /*c520*/  STL [R1+0x89c], R77 ;  /* 0x00089c4d01007387 */ /* 0x000fe20000100800 */
[----:B------:R-:W-:-:S03]  /*c530*/  IMAD R18, R18, UR9, RZ ;  /* 0x0000000912127c24 */ /* 0x000fc6000f8e02ff */
[----:B------:R-:W3:Y:S01]  /*c540*/  LDL R80, [R1+0xd68] ;  /* 0x000d680001507983 */ /* 0x000ee20000100800 */
[----:B------:R-:W-:Y:S02]  /*c550*/  IMAD R19, R19, UR9, RZ ;  /* 0x0000000913137c24 */ /* 0x000fe4000f8e02ff */
[----:B------:R-:W-:Y:S01]  /*c560*/  @!P3 IMAD.IADD R91, R91, 0x1, -R3 ;  /* 0x000000015b5bb824 */ /* 0x000fe200078e0a03 */
[----:B------:R-:W-:Y:S02]  /*c570*/  PRMT R84, RZ, 0x7610, R84 ;  /* 0x00007610ff547816 */ /* 0x000fe40000000054 */
[----:B------:R-:W-:Y:S02]  /*c580*/  PRMT R86, RZ, 0x7610, R86 ;  /* 0x00007610ff567816 */ /* 0x000fe40000000056 */
[----:B------:R-:W-:Y:S02]  /*c590*/  PRMT R42, RZ, 0x7610, R42 ;  /* 0x00007610ff2a7816 */ /* 0x000fe4000000002a */
[----:B--2---:R-:W-:-:S02]  /*c5a0*/  ISETP.GT.U32.AND P1, PT, R3, R85, PT ;  /* 0x000000550300720c */ /* 0x004fc40003f24070 */
[----:B----4-:R-:W-:-:S11]  /*c5b0*/  ISETP.GE.AND P2, PT, R75, RZ, PT ;  /* 0x000000ff4b00720c */ /* 0x010fd60003f46270 */
[----:B------:R-:W-:Y:S01]  /*c5c0*/  @!P1 IMAD.IADD R85, R85, 0x1, -R3 ;  /* 0x0000000155559824 */ /* 0x000fe200078e0a03 */
[----:B0-----:R-:W-:-:S04]  /*c5d0*/  IADD3 R76, P1, PT, R21, R2, RZ ;  /* 0x00000002154c7210 */ /* 0x001fc80007f3e0ff */
[----:B-1----:R-:W-:Y:S01]  /*c5e0*/  LEA.HI.X.SX32 R81, R21, R0, 0x1, P1 ;  /* 0x0000000015517211 */ /* 0x002fe200008f0eff */
[----:B------:R-:W-:Y:S01]  /*c5f0*/  @!P2 IMAD.MOV R6, RZ, RZ, -R6 ;  /* 0x000000ffff06a224 */ /* 0x000fe200078e0a06 */
[----:B------:R-:W-:Y:S02]  /*c600*/  IADD3 R89, P2, PT, R18, R2, RZ ;  /* 0x0000000212597210 */ /* 0x000fe40007f5e0ff */
[----:B------:R-:W-:Y:S01]  /*c610*/  ISETP.GE.AND P3, PT, R74, RZ, PT ;  /* 0x000000ff4a00720c */ /* 0x000fe20003f66270 */
[----:B------:R-:W-:Y:S01]  /*c620*/  IMAD.MOV.U32 R74, RZ, RZ, R92 ;  /* 0x000000ffff4a7224 */ /* 0x000fe200078e005c */
[----:B------:R-:W-:Y:S01]  /*c630*/  LEA.HI.X.SX32 R92, R18, R0, 0x1, P2 ;  /* 0x00000000125c7211 */ /* 0x000fe200010f0eff */
[----:B------:R-:W-:Y:S01]  /*c640*/  @P0 IMAD.MOV.U32 R18, RZ, RZ, R76 ;  /* 0x000000ffff120224 */ /* 0x000fe200078e004c */
[----:B---3--:R0:W-:Y:S04]  /*c650*/  STL [R1+0x7d0], R78 ;  /* 0x0007d04e01007387 */ /* 0x0081e80000100800 */
[----:B0-----:R-:W2:Y:S04]  /*c660*/  LDL R78, [R1+0xda0] ;  /* 0x000da000014e7983 */ /* 0x001ea80000100800 */
[----:B------:R-:W3:Y:S04]  /*c670*/  LDL.LU R77, [R1+0x18] ;  /* 0x00001800014d7983 */ /* 0x000ee80000300800 */
[----:B------:R-:W4:Y:S04]  /*c680*/  LDL.LU R75, [R1+0x14] ;  /* 0x00001400014b7983 */ /* 0x000f280000300800 */
[----:B------:R-:W-:Y:S04]  /*c690*/  STL [R1+0x7e4], R83 ;  /* 0x0007e45301007387 */ /* 0x000fe80000100800 */
[----:B------:R-:W-:Y:S04]  /*c6a0*/  STL [R1+0x3d8], R76 ;  /* 0x0003d84c01007387 */ /* 0x000fe80000100800 */
[----:B------:R0:W-:Y:S02]  /*c6b0*/  STL [R1+0x7cc], R47 ;  /* 0x0007cc2f01007387 */ /* 0x0001e40000100800 */
[----:B0-----:R-:W-:-:S04]  /*c6c0*/  IADD3 R47, P1, PT, R19, R2, RZ ;  /* 0x00000002132f7210 */ /* 0x001fc80007f3e0ff */
[----:B------:R-:W-:Y:S01]  /*c6d0*/  LEA.HI.X.SX32 R83, R19, R0, 0x1, P1 ;  /* 0x0000000013537211 */ /* 0x000fe200008f0eff */
[----:B------:R-:W-:-:S05]  /*c6e0*/  @P0 IMAD.MOV.U32 R19, RZ, RZ, R81 ;  /* 0x000000ffff130224 */ /* 0x000fca00078e0051 */
[----:B------:R0:W3:Y:S02]  /*c6f0*/  @P0 LDG.E.U8 R84, desc[UR22][R18.64] ;  /* 0x0000001612540981 */ /* 0x0000e4000c1e1100 */
[----:B0-----:R-:W-:Y:S02]  /*c700*/  @P0 IMAD.MOV.U32 R18, RZ, RZ, R89 ;  /* 0x000000ffff120224 */ /* 0x001fe400078e0059 */
[----:B------:R-:W-:-:S05]  /*c710*/  @P0 IMAD.MOV.U32 R19, RZ, RZ, R92 ;  /* 0x000000ffff130224 */ /* 0x000fca00078e005c */
[----:B------:R0:W4:Y:S02]  /*c720*/  @P0 LDG.E.U8 R86, desc[UR22][R18.64] ;  /* 0x0000001612560981 */ /* 0x000124000c1e1100 */
[----:B0-----:R-:W-:Y:S02]  /*c730*/  @P0 IMAD.MOV.U32 R18, RZ, RZ, R47 ;  /* 0x000000ffff120224 */ /* 0x001fe400078e002f */
[----:B------:R-:W-:-:S05]  /*c740*/  @P0 IMAD.MOV.U32 R19, RZ, RZ, R83 ;  /* 0x000000ffff130224 */ /* 0x000fca00078e0053 */
[----:B------:R-:W4:Y:S04]  /*c750*/  @P0 LDG.E.U8 R42, desc[UR22][R18.64] ;  /* 0x00000016122a0981 */ /* 0x000f28000c1e1100 */
[----:B------:R-:W-:Y:S04]  /*c760*/  STL [R1+0x3f8], R89 ;  /* 0x0003f85901007387 */ /* 0x000fe80000100800 */
[----:B------:R0:W-:Y:S04]  /*c770*/  STL [R1+0x3d4], R81 ;  /* 0x0003d45101007387 */ /* 0x0001e80000100800 */
[----:B------:R-:W-:Y:S04]  /*c780*/  STL [R1+0x418], R47 ;  /* 0x0004182f01007387 */ /* 0x000fe80000100800 */
[----:B------:R-:W-:Y:S04]  /*c790*/  STL [R1+0x3f4], R92 ;  /* 0x0003f45c01007387 */ /* 0x000fe80000100800 */
[----:B0-----:R-:W4:Y:S01]  /*c7a0*/  LDL.LU R81, [R1+0xfc4] ;  /* 0x000fc40001517983 */ /* 0x001f220000300800 */
[----:B------:R-:W-:Y:S01]  /*c7b0*/  @!P3 IMAD.MOV R7, RZ, RZ, -R7 ;  /* 0x000000ffff07b224 */ /* 0x000fe200078e0a07 */
[----:B------:R-:W-:-:S02]  /*c7c0*/  ISETP.GT.U32.AND P3, PT, R3, R91, PT ;  /* 0x0000005b0300720c */ /* 0x000fc40003f64070 */
[C---:B------:R-:W-:Y:S01]  /*c7d0*/  ISETP.GT.U32.AND P1, PT, R3.reuse, R85, PT ;  /* 0x000000550300720c */ /* 0x040fe20003f24070 */
[----:B------:R-:W4:Y:S01]  /*c7e0*/  LDL.LU R76, [R1+0xfc0] ;  /* 0x000fc000014c7983 */ /* 0x000f220000300800 */
[----:B------:R-:W-:Y:S02]  /*c7f0*/  ISETP.GT.U32.AND P2, PT, R3, R48, PT ;  /* 0x000000300300720c */ /* 0x000fe40003f44070 */
[C---:B------:R-:W-:Y:S02]  /*c800*/  SEL R16, R38.reuse, R16, !P6 ;  /* 0x0000001026107207 */ /* 0x040fe40007000000 */
[----:B------:R-:W-:-:S05]  /*c810*/  SEL R17, R38, R17, !P6 ;  /* 0x0000001126117207 */ /* 0x000fca0007000000 */
[--C-:B------:R-:W-:Y:S01]  /*c820*/  @!P3 IMAD.IADD R91, R91, 0x1, -R3.reuse ;  /* 0x000000015b5bb824 */ /* 0x100fe200078e0a03 */
[----:B------:R-:W-:Y:S01]  /*c830*/  ISETP.GE.AND P3, PT, R80, RZ, PT ;  /* 0x000000ff5000720c */ /* 0x000fe20003f66270 */
[----:B------:R-:W-:Y:S02]  /*c840*/  IMAD R16, R16, UR9, RZ ;  /* 0x0000000910107c24 */ /* 0x000fe4000f8e02ff */
[----:B------:R-:W-:Y:S01]  /*c850*/  IMAD R17, R17, UR9, RZ ;  /* 0x0000000911117c24 */ /* 0x000fe2000f8e02ff */
[----:B------:R0:W-:Y:S01]  /*c860*/  STL [R1+0x414], R83 ;  /* 0x0004145301007387 */ /* 0x0001e20000100800 */
[--C-:B------:R-:W-:Y:S01]  /*c870*/  @!P1 IMAD.IADD R85, R85, 0x1, -R3.reuse ;  /* 0x0000000155559824 */ /* 0x100fe200078e0a03 */
[----:B------:R-:W-:Y:S01]  /*c880*/  IADD3 R89, P1, PT, R16, R2, RZ ;  /* 0x0000000210597210 */ /* 0x000fe20007f3e0ff */
[----:B------:R-:W-:Y:S01]  /*c890*/  @!P2 IMAD.IADD R48, R48, 0x1, -R3 ;  /* 0x000000013030a824 */ /* 0x000fe200078e0a03 */
[----:B------:R-:W-:-:S05]  /*c8a0*/  SEL R14, R38, R14, !P6 ;  /* 0x0000000e260e7207 */ /* 0x000fca0007000000 */
[----:B------:R-:W-:Y:S01]  /*c8b0*/  @!P3 IMAD.MOV R90, RZ, RZ, -R90 ;  /* 0x000000ffff5ab224 */ /* 0x000fe200078e0a5a */
[----:B0-----:R-:W-:Y:S02]  /*c8c0*/  IADD3 R83, P3, PT, R17, R2, RZ ;  /* 0x0000000211537210 */ /* 0x001fe40007f7e0ff */
[----:B------:R-:W-:Y:S01]  /*c8d0*/  LEA.HI.X.SX32 R16, R16, R0, 0x1, P1 ;  /* 0x0000000010107211 */ /* 0x000fe200008f0eff */
[----:B------:R-:W-:Y:S01]  /*c8e0*/  IMAD R14, R14, UR9, RZ ;  /* 0x000000090e0e7c24 */ /* 0x000fe2000f8e02ff */
[----:B------:R-:W-:Y:S02]  /*c8f0*/  PRMT R87, RZ, 0x7610, R87 ;  /* 0x00007610ff577816 */ /* 0x000fe40000000057 */
[----:B------:R-:W-:Y:S02]  /*c900*/  PRMT R8, RZ, 0x7610, R8 ;  /* 0x00007610ff087816 */ /* 0x000fe40000000008 */
[----:B--2---:R-:W-:Y:S01]  /*c910*/  ISETP.GE.AND P2, PT, R78, RZ, PT ;  /* 0x000000ff4e00720c */ /* 0x004fe20003f46270 */
[----:B---3--:R0:W-:Y:S04]  /*c920*/  STL [R1+0x7c8], R84 ;  /* 0x0007c85401007387 */ /* 0x0081e80000100800 */
[----:B0-----:R-:W2:Y:S04]  /*c930*/  LDL.LU R84, [R1+0x28] ;  /* 0x0000280001547983 */ /* 0x001ea80000300800 */
[----:B------:R-:W3:Y:S04]  /*c940*/  LDL.LU R92, [R1+0xfbc] ;  /* 0x000fbc00015c7983 */ /* 0x000ee80000300800 */
[----:B------:R-:W3:Y:S04]  /*c950*/  LDL R80, [R1+0xcf0] ;  /* 0x000cf00001507983 */ /* 0x000ee80000100800 */
[----:B------:R-:W3:Y:S04]  /*c960*/  LDL R78, [R1+0xca4] ;  /* 0x000ca400014e7983 */ /* 0x000ee80000100800 */
[----:B------:R-:W-:Y:S04]  /*c970*/  STL [R1+0x438], R89 ;  /* 0x0004385901007387 */ /* 0x000fe80000100800 */
[----:B----4-:R0:W-:Y:S04]  /*c980*/  STL [R1+0x7b0], R42 ;  /* 0x0007b02a01007387 */ /* 0x0101e80000100800 */
[----:B------:R-:W-:Y:S04]  /*c990*/  STL [R1+0x458], R83 ;  /* 0x0004585301007387 */ /* 0x000fe80000100800 */
[----:B------:R1:W-:Y:S04]  /*c9a0*/  STL [R1+0x7c4], R86 ;  /* 0x0007c45601007387 */ /* 0x0003e80000100800 */
[----:B------:R4:W-:Y:S01]  /*c9b0*/  STL [R1+0x434], R16 ;  /* 0x0004341001007387 */ /* 0x0009e20000100800 */
[----:B0-----:R-:W-:-:S02]  /*c9c0*/  IADD3 R42, P1, PT, R14, R2, RZ ;  /* 0x000000020e2a7210 */ /* 0x001fc40007f3e0ff */
[-C--:B-1----:R-:W-:Y:S01]  /*c9d0*/  LEA.HI.X.SX32 R86, R17, R0.reuse, 0x1, P3 ;  /* 0x0000000011567211 */ /* 0x082fe200018f0eff */
[----:B------:R-:W-:Y:S02]  /*c9e0*/  @P0 IMAD.MOV.U32 R17, RZ, RZ, R16 ;  /* 0x000000ffff110224 */ /* 0x000fe400078e0010 */
[----:B----4-:R-:W-:Y:S01]  /*c9f0*/  @P0 IMAD.MOV.U32 R16, RZ, RZ, R89 ;  /* 0x000000ffff100224 */ /* 0x010fe200078e0059 */
[----:B------:R-:W-:Y:S02]  /*ca00*/  PRMT R81, RZ, 0x7610, R81 ;  /* 0x00007610ff517816 */ /* 0x000fe40000000051 */
[----:B------:R-:W-:Y:S02]  /*ca10*/  LEA.HI.X.SX32 R47, R14, R0, 0x1, P1 ;  /* 0x000000000e2f7211 */ /* 0x000fe400008f0eff */
[----:B------:R0:W4:Y:S02]  /*ca20*/  @P0 LDG.E.U8 R87, desc[UR22][R16.64] ;  /* 0x0000001610570981 */ /* 0x000124000c1e1100 */
[----:B0-----:R-:W-:-:S02]  /*ca30*/  @P0 IMAD.MOV.U32 R16, RZ, RZ, R83 ;  /* 0x000000ffff100224 */ /* 0x001fc400078e0053 */
[----:B------:R-:W-:-:S05]  /*ca40*/  @P0 IMAD.MOV.U32 R17, RZ, RZ, R86 ;  /* 0x000000ffff110224 */ /* 0x000fca00078e0056 */
[----:B------:R0:W4:Y:S02]  /*ca50*/  @P0 LDG.E.U8 R81, desc[UR22][R16.64] ;  /* 0x0000001610510981 */ /* 0x000124000c1e1100 */
[----:B0-----:R-:W-:Y:S02]  /*ca60*/  @P0 IMAD.MOV.U32 R16, RZ, RZ, R42 ;  /* 0x000000ffff100224 */ /* 0x001fe400078e002a */
[----:B------:R-:W-:-:S05]  /*ca70*/  @P0 IMAD.MOV.U32 R17, RZ, RZ, R47 ;  /* 0x000000ffff110224 */ /* 0x000fca00078e002f */
[----:B------:R-:W4:Y:S01]  /*ca80*/  @P0 LDG.E.U8 R8, desc[UR22][R16.64] ;  /* 0x0000001610080981 */ /* 0x000f22000c1e1100 */
[C---:B------:R-:W-:Y:S01]  /*ca90*/  ISETP.GT.U32.AND P3, PT, R3.reuse, R75, PT ;  /* 0x0000004b0300720c */ /* 0x040fe20003f64070 */
[----:B------:R-:W-:Y:S01]  /*caa0*/  @!P2 IMAD.MOV R88, RZ, RZ, -R88 ;  /* 0x000000ffff58a224 */ /* 0x000fe200078e0a58 */
[----:B------:R-:W-:Y:S01]  /*cab0*/  ISETP.GT.U32.AND P2, PT, R3, R77, PT ;  /* 0x0000004d0300720c */ /* 0x000fe20003f44070 */
[----:B------:R-:W-:Y:S01]  /*cac0*/  STL [R1+0x478], R42 ;  /* 0x0004782a01007387 */ /* 0x000fe20000100800 */
[----:B------:R-:W-:-:S03]  /*cad0*/  SEL R30, R38, R30, !P6 ;  /* 0x0000001e261e7207 */ /* 0x000fc60007000000 */
[----:B------:R-:W-:Y:S01]  /*cae0*/  STL [R1+0x454], R86 ;  /* 0x0004545601007387 */ /* 0x000fe20000100800 */
[----:B------:R-:W-:-:S03]  /*caf0*/  SEL R13, R38, R13, !P6 ;  /* 0x0000000d260d7207 */ /* 0x000fc60007000000 */
[----:B------:R0:W-:Y:S02]  /*cb00*/  STL [R1+0x474], R47 ;  /* 0x0004742f01007387 */ /* 0x0001e40000100800 */
[--C-:B------:R-:W-:Y:S01]  /*cb10*/  @!P3 IMAD.IADD R75, R75, 0x1, -R3.reuse ;  /* 0x000000014b4bb824 */ /* 0x100fe200078e0a03 */
[----:B------:R-:W-:Y:S01]  /*cb20*/  SEL R12, R38, R12, !P6 ;  /* 0x0000000c260c7207 */ /* 0x000fe20007000000 */
[----:B------:R-:W-:Y:S02]  /*cb30*/  @!P2 IMAD.IADD R77, R77, 0x1, -R3 ;  /* 0x000000014d4da824 */ /* 0x000fe400078e0a03 */
[----:B------:R-:W-:Y:S02]  /*cb40*/  IMAD R30, R30, UR9, RZ ;  /* 0x000000091e1e7c24 */ /* 0x000fe4000f8e02ff */
[----:B------:R-:W-:Y:S02]  /*cb50*/  IMAD R13, R13, UR9, RZ ;  /* 0x000000090d0d7c24 */ /* 0x000fe4000f8e02ff */
[----:B------:R-:W-:Y:S01]  /*cb60*/  IMAD R12, R12, UR9, RZ ;  /* 0x000000090c0c7c24 */ /* 0x000fe2000f8e02ff */
[----:B------:R-:W-:-:S02]  /*cb70*/  PRMT R76, RZ, 0x7610, R76 ;  /* 0x00007610ff4c7816 */ /* 0x000fc4000000004c */
[----:B--2---:R-:W-:Y:S02]  /*cb80*/  ISETP.GT.U32.AND P1, PT, R3, R84, PT ;  /* 0x000000540300720c */ /* 0x004fe40003f24070 */
[----:B---3--:R-:W-:Y:S02]  /*cb90*/  ISETP.GE.AND P2, PT, R80, RZ, PT ;  /* 0x000000ff5000720c */ /* 0x008fe40003f46270 */
[----:B------:R-:W-:-:S09]  /*cba0*/  ISETP.GE.AND P3, PT, R78, RZ, PT ;  /* 0x000000ff4e00720c */ /* 0x000fd20003f66270 */
[----:B------:R-:W-:Y:S02]  /*cbb0*/  @!P1 IMAD.IADD R84, R84, 0x1, -R3 ;  /* 0x0000000154549824 */ /* 0x000fe400078e0a03 */
[----:B------:R-:W-:Y:S02]  /*cbc0*/  IMAD.MOV.U32 R78, RZ, RZ, R74 ;  /* 0x000000ffff4e7224 */ /* 0x000fe400078e004a */
[----:B------:R-:W-:Y:S01]  /*cbd0*/  @!P3 IMAD.MOV R91, RZ, RZ, -R91 ;  /* 0x000000ffff5bb224 */ /* 0x000fe200078e0a5b */
[----:B------:R-:W-:-:S04]  /*cbe0*/  IADD3 R74, P3, PT, R13, R2, RZ ;  /* 0x000000020d4a7210 */ /* 0x000fc80007f7e0ff */
[----:B0-----:R-:W-:Y:S02]  /*cbf0*/  LEA.HI.X.SX32 R47, R13, R0, 0x1, P3 ;  /* 0x000000000d2f7211 */ /* 0x001fe400018f0eff */
[----:B------:R-:W-:Y:S01]  /*cc00*/  PRMT R92, RZ, 0x7610, R92 ;  /* 0x00007610ff5c7816 */ /* 0x000fe2000000005c */
[----:B----4-:R0:W-:Y:S04]  /*cc10*/  STL [R1+0x7a8], R81 ;  /* 0x0007a85101007387 */ /* 0x0101e80000100800 */
[----:B0-----:R-:W2:Y:S04]  /*cc20*/  LDL R81, [R1+0xdb8] ;  /* 0x000db80001517983 */ /* 0x001ea80000100800 */
[----:B------:R0:W-:Y:S04]  /*cc30*/  STL [R1+0x7a4], R8 ;  /* 0x0007a40801007387 */ /* 0x0001e80000100800 */
[----:B------:R-:W3:Y:S04]  /*cc40*/  LDL R80, [R1+0xde0] ;  /* 0x000de00001507983 */ /* 0x000ee80000100800 */
[----:B------:R-:W4:Y:S01]  /*cc50*/  LDL.LU R83, [R1+0x24] ;  /* 0x0000240001537983 */ /* 0x000f220000300800 */
[----:B0-----:R-:W-:-:S03]  /*cc60*/  IMAD.MOV.U32 R8, RZ, RZ, R79 ;  /* 0x000000ffff087224 */ /* 0x001fc600078e004f */
[----:B------:R-:W2:Y:S04]  /*cc70*/  LDL.LU R79, [R1+0x34] ;  /* 0x00003400014f7983 */ /* 0x000ea80000300800 */
[----:B------:R0:W-:Y:S02]  /*cc80*/  STL [R1+0x7ac], R87 ;  /* 0x0007ac5701007387 */ /* 0x0001e40000100800 */
[----:B0-----:R-:W-:-:S04]  /*cc90*/  IADD3 R87, P1, PT, R30, R2, RZ ;  /* 0x000000021e577210 */ /* 0x001fc80007f3e0ff */
[----:B------:R-:W-:Y:S02]  /*cca0*/  LEA.HI.X.SX32 R86, R30, R0, 0x1, P1 ;  /* 0x000000001e567211 */ /* 0x000fe400008f0eff */
[----:B------:R-:W-:-:S03]  /*ccb0*/  IADD3 R42, P1, PT, R12, R2, RZ ;  /* 0x000000020c2a7210 */ /* 0x000fc60007f3e0ff */
[----:B------:R-:W-:Y:S01]  /*ccc0*/  @P0 IMAD.MOV.U32 R13, RZ, RZ, R86 ;  /* 0x000000ffff0d0224 */ /* 0x000fe200078e0056 */
[----:B------:R-:W-:Y:S01]  /*ccd0*/  LEA.HI.X.SX32 R89, R12, R0, 0x1, P1 ;  /* 0x000000000c597211 */ /* 0x000fe200008f0eff */
[----:B------:R-:W-:-:S05]  /*cce0*/  @P0 IMAD.MOV.U32 R12, RZ, RZ, R87 ;  /* 0x000000ffff0c0224 */ /* 0x000fca00078e0057 */
[----:B------:R0:W2:Y:S02]  /*ccf0*/  @P0 LDG.E.U8 R76, desc[UR22][R12.64] ;  /* 0x000000160c4c0981 */ /* 0x0000a4000c1e1100 */
[----:B0-----:R-:W-:Y:S02]  /*cd00*/  @P0 IMAD.MOV.U32 R12, RZ, RZ, R74 ;  /* 0x000000ffff0c0224 */ /* 0x001fe400078e004a */
[----:B------:R-:W-:-:S05]  /*cd10*/  @P0 IMAD.MOV.U32 R13, RZ, RZ, R47 ;  /* 0x000000ffff0d0224 */ /* 0x000fca00078e002f */
[----:B------:R0:W3:Y:S04]  /*cd20*/  @P0 LDG.E.U8 R92, desc[UR22][R12.64] ;  /* 0x000000160c5c0981 */ /* 0x0000e8000c1e1100 */
[----:B------:R-:W-:Y:S04]  /*cd30*/  STL [R1+0x498], R87 ;  /* 0x0004985701007387 */ /* 0x000fe80000100800 */
[----:B------:R-:W-:Y:S04]  /*cd40*/  STL [R1+0x4b8], R74 ;  /* 0x0004b84a01007387 */ /* 0x000fe80000100800 */
[----:B------:R1:W-:Y:S01]  /*cd50*/  STL [R1+0x494], R86 ;  /* 0x0004945601007387 */ /* 0x0003e20000100800 */
[----:B------:R-:W-:-:S03]  /*cd60*/  PRMT R39, RZ, 0x7610, R39 ;  /* 0x00007610ff277816 */ /* 0x000fc60000000027 */
[----:B------:R-:W-:Y:S01]  /*cd70*/  STL [R1+0x4d8], R42 ;  /* 0x0004d82a01007387 */ /* 0x000fe20000100800 */
[----:B0-----:R-:W-:-:S03]  /*cd80*/  @P0 IMAD.MOV.U32 R12, RZ, RZ, R42 ;  /* 0x000000ffff0c0224 */ /* 0x001fc600078e002a */
[----:B------:R-:W-:Y:S01]  /*cd90*/  STL [R1+0x4b4], R47 ;  /* 0x0004b42f01007387 */ /* 0x000fe20000100800 */
[----:B------:R-:W-:-:S03]  /*cda0*/  @P0 IMAD.MOV.U32 R13, RZ, RZ, R89 ;  /* 0x000000ffff0d0224 */ /* 0x000fc600078e0059 */
[----:B-1----:R-:W4:Y:S04]  /*cdb0*/  LDL.LU R86, [R1+0xfb8] ;  /* 0x000fb80001567983 */ /* 0x002f280000300800 */
[----:B------:R-:W4:Y:S04]  /*cdc0*/  LDL.LU R87, [R1+0xfb4] ;  /* 0x000fb40001577983 */ /* 0x000f280000300800 */
[----:B------:R-:W-:Y:S04]  /*cdd0*/  STL [R1+0x4d4], R89 ;  /* 0x0004d45901007387 */ /* 0x000fe80000100800 */
[----:B------:R0:W4:Y:S04]  /*cde0*/  @P0 LDG.E.U8 R39, desc[UR22][R12.64] ;  /* 0x000000160c270981 */ /* 0x000128000c1e1100 */
[----:B--2---:R1:W-:Y:S04]  /*cdf0*/  STL [R1+0x790], R76 ;  /* 0x0007904c01007387 */ /* 0x0043e80000100800 */
[----:B-1----:R-:W2:Y:S04]  /*ce00*/  LDL.LU R76, [R1+0x30] ;  /* 0x00003000014c7983 */ /* 0x002ea80000300800 */
[----:B------:R-:W2:Y:S04]  /*ce10*/  LDL.LU R47, [R1+0xfb0] ;  /* 0x000fb000012f7983 */ /* 0x000ea80000300800 */
[----:B------:R-:W2:Y:S04]  /*ce20*/  LDL.LU R74, [R1+0xfac] ;  /* 0x000fac00014a7983 */ /* 0x000ea80000300800 */
[----:B---3--:R1:W-:Y:S04]  /*ce30*/  STL [R1+0x78c], R92 ;  /* 0x00078c5c01007387 */ /* 0x0083e80000100800 */
[----:B-1----:R-:W3:Y:S01]  /*ce40*/  LDL.LU R92, [R1+0xfa8] ;  /* 0x000fa800015c7983 */ /* 0x002ee20000300800 */
[----:B------:R-:W-:-:S02]  /*ce50*/  ISETP.GT.U32.AND P3, PT, R3, R75, PT ;  /* 0x0000004b0300720c */ /* 0x000fc40003f64070 */
[C---:B------:R-:W-:Y:S01]  /*ce60*/  ISETP.GT.U32.AND P1, PT, R3.reuse, R84, PT ;  /* 0x000000540300720c */ /* 0x040fe20003f24070 */
[----:B------:R-:W-:Y:S01]  /*ce70*/  @!P2 IMAD.MOV R8, RZ, RZ, -R8 ;  /* 0x000000ffff08a224 */ /* 0x000fe200078e0a08 */
[----:B------:R-:W-:Y:S02]  /*ce80*/  ISETP.GT.U32.AND P2, PT, R3, R77, PT ;  /* 0x0000004d0300720c */ /* 0x000fe40003f44070 */
[C---:B0-----:R-:W-:Y:S02]  /*ce90*/  SEL R13, R38.reuse, R11, !P6 ;  /* 0x0000000b260d7207 */ /* 0x041fe40007000000 */
[----:B------:R-:W-:-:S05]  /*cea0*/  SEL R12, R38, R10, !P6 ;  /* 0x0000000a260c7207 */ /* 0x000fca0007000000 */
[----:B------:R-:W-:Y:S01]  /*ceb0*/  @!P3 IMAD.IADD R75, R75, 0x1, -R3 ;  /* 0x000000014b4bb824 */ /* 0x000fe200078e0a03 */
[----:B------:R-:W-:Y:S01]  /*cec0*/  ISETP.GE.AND P3, PT, R80, RZ, PT ;  /* 0x000000ff5000720c */ /* 0x000fe20003f66270 */
[----:B------:R-:W-:Y:S01]  /*ced0*/  IMAD R13, R13, UR9, RZ ;  /* 0x000000090d0d7c24 */ /* 0x000fe2000f8e02ff */
[----:B------:R-:W-:Y:S01]  /*cee0*/  SEL R11, R38, R9, !P6 ;  /* 0x00000009260b7207 */ /* 0x000fe20007000000 */
[----:B------:R-:W-:Y:S01]  /*cef0*/  IMAD.MOV.U32 R9, RZ, RZ, R85 ;  /* 0x000000ffff097224 */ /* 0x000fe200078e0055 */
[----:B------:R-:W3:Y:S01]  /*cf00*/  LDL R80, [R1+0xdd0] ;  /* 0x000dd00001507983 */ /* 0x000ee20000100800 */
[----:B------:R-:W-:Y:S02]  /*cf10*/  IMAD R12, R12, UR9, RZ ;  /* 0x000000090c0c7c24 */ /* 0x000fe4000f8e02ff */
[--C-:B------:R-:W-:Y:S01]  /*cf20*/  @!P1 IMAD.IADD R84, R84, 0x1, -R3.reuse ;  /* 0x0000000154549824 */ /* 0x100fe200078e0a03 */
[----:B------:R-:W-:Y:S01]  /*cf30*/  IADD3 R89, P1, PT, R13, R2, RZ ;  /* 0x000000020d597210 */ /* 0x000fe20007f3e0ff */
[----:B------:R-:W-:Y:S01]  /*cf40*/  @!P2 IMAD.IADD R77, R77, 0x1, -R3 ;  /* 0x000000014d4da824 */ /* 0x000fe200078e0a03 */
[----:B------:R-:W-:-:S02]  /*cf50*/  ISETP.GE.AND P2, PT, R81, RZ, PT ;  /* 0x000000ff5100720c */ /* 0x000fc40003f46270 */
[----:B------:R-:W3:Y:S01]  /*cf60*/  LDL R81, [R1+0xdf0] ;  /* 0x000df00001517983 */ /* 0x000ee20000100800 */
[----:B------:R-:W-:Y:S01]  /*cf70*/  @!P3 IMAD.MOV R9, RZ, RZ, -R9 ;  /* 0x000000ffff09b224 */ /* 0x000fe200078e0a09 */
[----:B------:R-:W-:Y:S02]  /*cf80*/  IADD3 R42, P3, PT, R12, R2, RZ ;  /* 0x000000020c2a7210 */ /* 0x000fe40007f7e0ff */
[----:B------:R-:W-:Y:S01]  /*cf90*/  STL [R1+0x4f8], R89 ;  /* 0x0004f85901007387 */ /* 0x000fe20000100800 */
[----:B------:R-:W-:-:S03]  /*cfa0*/  LEA.HI.X.SX32 R13, R13, R0, 0x1, P1 ;  /* 0x000000000d0d7211 */ /* 0x000fc600008f0eff */
[----:B------:R-:W-:Y:S04]  /*cfb0*/  STL [R1+0x518], R42 ;  /* 0x0005182a01007387 */ /* 0x000fe80000100800 */
[----:B----4-:R0:W-:Y:S04]  /*cfc0*/  STL [R1+0x788], R39 ;  /* 0x0007882701007387 */ /* 0x0101e80000100800 */
[----:B------:R1:W-:Y:S01]  /*cfd0*/  STL [R1+0x4f4], R13 ;  /* 0x0004f40d01007387 */ /* 0x0003e20000100800 */
[----:B0-----:R-:W-:Y:S01]  /*cfe0*/  LEA.HI.X.SX32 R39, R12, R0, 0x1, P3 ;  /* 0x000000000c277211 */ /* 0x001fe200018f0eff */
[----:B------:R-:W-:Y:S01]  /*cff0*/  @P0 IMAD.MOV.U32 R12, RZ, RZ, R89 ;  /* 0x000000ffff0c0224 */ /* 0x000fe200078e0059 */
[----:B--2---:R-:W-:-:S02]  /*d000*/  PRMT R74, RZ, 0x7610, R74 ;  /* 0x00007610ff4a7816 */ /* 0x004fc4000000004a */
[----:B---3--:R-:W-:-:S06]  /*d010*/  PRMT R92, RZ, 0x7610, R92 ;  /* 0x00007610ff5c7816 */ /* 0x008fcc000000005c */
[----:B------:R0:W2:Y:S02]  /*d020*/  @P0 LDG.E.U8 R92, desc[UR22][R12.64] ;  /* 0x000000160c5c0981 */ /* 0x0000a4000c1e1100 */
[----:B0-----:R-:W-:Y:S02]  /*d030*/  @P0 IMAD.MOV.U32 R12, RZ, RZ, R42 ;  /* 0x000000ffff0c0224 */ /* 0x001fe400078e002a */
[----:B-1----:R-:W-:-:S05]  /*d040*/  @P0 IMAD.MOV.U32 R13, RZ, RZ, R39 ;  /* 0x000000ffff0d0224 */ /* 0x002fca00078e0027 */
[----:B------:R0:W3:Y:S01]  /*d050*/  @P0 LDG.E.U8 R74, desc[UR22][R12.64] ;  /* 0x000000160c4a0981 */ /* 0x0000e2000c1e1100 */
[----:B------:R-:W-:Y:S02]  /*d060*/  IMAD R11, R11, UR9, RZ ;  /* 0x000000090b0b7c24 */ /* 0x000fe4000f8e02ff */
[----:B------:R-:W-:-:S03]  /*d070*/  IMAD.MOV.U32 R10, RZ, RZ, R48 ;  /* 0x000000ffff0a7224 */ /* 0x000fc600078e0030 */
[----:B------:R-:W-:-:S04]  /*d080*/  IADD3 R48, P1, PT, R11, R2, RZ ;  /* 0x000000020b307210 */ /* 0x000fc80007f3e0ff */
[----:B------:R-:W-:Y:S01]  /*d090*/  LEA.HI.X.SX32 R85, R11, R0, 0x1, P1 ;  /* 0x000000000b557211 */ /* 0x000fe200008f0eff */
[----:B0-----:R-:W-:Y:S01]  /*d0a0*/  @P0 IMAD.MOV.U32 R12, RZ, RZ, R48 ;  /* 0x000000ffff0c0224 */ /* 0x001fe200078e0030 */
[----:B------:R-:W-:-:S03]  /*d0b0*/  PRMT R47, RZ, 0x7610, R47 ;  /* 0x00007610ff2f7816 */ /* 0x000fc6000000002f */
[----:B------:R-:W-:Y:S01]  /*d0c0*/  @P0 IMAD.MOV.U32 R13, RZ, RZ, R85 ;  /* 0x000000ffff0d0224 */ /* 0x000fe200078e0055 */
[----:B------:R-:W-:Y:S04]  /*d0d0*/  STL [R1+0x538], R48 ;  /* 0x0005383001007387 */ /* 0x000fe80000100800 */
[----:B------:R0:W4:Y:S04]  /*d0e0*/  @P0 LDG.E.U8 R47, desc[UR22][R12.64] ;  /* 0x000000160c2f0981 */ /* 0x000128000c1e1100 */
[----:B------:R-:W-:Y:S04]  /*d0f0*/  STL [R1+0x514], R39 ;  /* 0x0005142701007387 */ /* 0x000fe80000100800 */
[----:B------:R-:W4:Y:S04]  /*d100*/  LDL.LU R89, [R1+0xfa4] ;  /* 0x000fa40001597983 */ /* 0x000f280000300800 */
[----:B--2---:R1:W-:Y:S04]  /*d110*/  STL [R1+0x784], R92 ;  /* 0x0007845c01007387 */ /* 0x0043e80000100800 */
[----:B-1----:R-:W2:Y:S04]  /*d120*/  LDL.LU R92, [R1+0xfa0] ;  /* 0x000fa000015c7983 */ /* 0x002ea80000300800 */
[----:B------:R-:W-:Y:S04]  /*d130*/  STL [R1+0x534], R85 ;  /* 0x0005345501007387 */ /* 0x000fe80000100800 */
        /* <DEDUP_REMOVED lines=8> */
[C---:B------:R-:W-:Y:S02]  /*d1c0*/  SEL R15, R38.reuse, R15, !P6 ;  /* 0x0000000f260f7207 */ /* 0x040fe40007000000 */
[----:B------:R-:W-:-:S05]  /*d1d0*/  SEL R7, R38, R7, !P6 ;  /* 0x0000000726077207 */ /* 0x000fca0007000000 */
[--C-:B------:R-:W-:Y:S01]  /*d1e0*/  @!P3 IMAD.IADD R79, R79, 0x1, -R3.reuse ;  /* 0x000000014f4fb824 */ /* 0x100fe200078e0a03 */
[----:B------:R-:W-:Y:S01]  /*d1f0*/  ISETP.GE.AND P3, PT, R80, RZ, PT ;  /* 0x000000ff5000720c */ /* 0x000fe20003f66270 */
[----:B------:R-:W-:Y:S01]  /*d200*/  IMAD R15, R15, UR9, RZ ;  /* 0x000000090f0f7c24 */ /* 0x000fe2000f8e02ff */
[----:B------:R-:W-:Y:S01]  /*d210*/  SEL R6, R38, R6, !P6 ;  /* 0x0000000626067207 */ /* 0x000fe20007000000 */
[----:B------:R-:W-:Y:S01]  /*d220*/  @!P1 IMAD.IADD R76, R76, 0x1, -R3 ;  /* 0x000000014c4c9824 */ /* 0x000fe200078e0a03 */
[----:B------:R-:W3:Y:S01]  /*d230*/  LDL R80, [R1+0xe00] ;  /* 0x000e000001507983 */ /* 0x000ee20000100800 */
[----:B0-----:R-:W-:Y:S01]  /*d240*/  IMAD.MOV.U32 R12, RZ, RZ, R77 ;  /* 0x000000ffff0c7224 */ /* 0x001fe200078e004d */
[----:B------:R-:W-:Y:S01]  /*d250*/  IADD3 R77, P1, PT, R15, R2, RZ ;  /* 0x000000020f4d7210 */ /* 0x000fe20007f3e0ff */
[----:B------:R-:W-:Y:S01]  /*d260*/  @!P2 IMAD.IADD R83, R83, 0x1, -R3 ;  /* 0x000000015353a824 */ /* 0x000fe200078e0a03 */
[----:B------:R-:W-:Y:S01]  /*d270*/  ISETP.GE.AND P2, PT, R81, RZ, PT ;  /* 0x000000ff5100720c */ /* 0x000fe20003f46270 */
[----:B------:R-:W-:Y:S01]  /*d280*/  IMAD.MOV.U32 R11, RZ, RZ, R75 ;  /* 0x000000ffff0b7224 */ /* 0x000fe200078e004b */
[----:B------:R-:W3:Y:S01]  /*d290*/  LDL R81, [R1+0xdf4] ;  /* 0x000df40001517983 */ /* 0x000ee20000100800 */
[----:B------:R-:W-:-:S02]  /*d2a0*/  IMAD R7, R7, UR9, RZ ;  /* 0x0000000907077c24 */ /* 0x000fc4000f8e02ff */
[----:B------:R-:W-:Y:S01]  /*d2b0*/  IMAD R6, R6, UR9, RZ ;  /* 0x0000000906067c24 */ /* 0x000fe2000f8e02ff */
[----:B------:R-:W-:Y:S01]  /*d2c0*/  STL [R1+0x558], R77 ;  /* 0x0005584d01007387 */ /* 0x000fe20000100800 */
[----:B------:R-:W-:Y:S01]  /*d2d0*/  @!P3 IMAD.MOV R11, RZ, RZ, -R11 ;  /* 0x000000ffff0bb224 */ /* 0x000fe200078e0a0b */
[----:B------:R-:W-:Y:S02]  /*d2e0*/  LEA.HI.X.SX32 R48, R15, R0, 0x1, P1 ;  /* 0x000000000f307211 */ /* 0x000fe400008f0eff */
[----:B----4-:R0:W-:Y:S01]  /*d2f0*/  STL [R1+0x76c], R47 ;  /* 0x00076c2f01007387 */ /* 0x0101e20000100800 */
[----:B------:R-:W-:-:S04]  /*d300*/  IADD3 R75, P3, PT, R7, R2, RZ ;  /* 0x00000002074b7210 */ /* 0x000fc80007f7e0ff */
[----:B------:R-:W-:Y:S02]  /*d310*/  LEA.HI.X.SX32 R15, R7, R0, 0x1, P3 ;  /* 0x00000000070f7211 */ /* 0x000fe400018f0eff */
[----:B0-----:R-:W-:Y:S01]  /*d320*/  IADD3 R47, P1, PT, R6, R2, RZ ;  /* 0x00000002062f7210 */ /* 0x001fe20007f3e0ff */
[----:B------:R-:W-:-:S03]  /*d330*/  @P0 IMAD.MOV.U32 R7, RZ, RZ, R48 ;  /* 0x000000ffff070224 */ /* 0x000fc600078e0030 */
[----:B------:R-:W-:Y:S01]  /*d340*/  LEA.HI.X.SX32 R85, R6, R0, 0x1, P1 ;  /* 0x0000000006557211 */ /* 0x000fe200008f0eff */
[----:B------:R-:W-:Y:S01]  /*d350*/  @P0 IMAD.MOV.U32 R6, RZ, RZ, R77 ;  /* 0x000000ffff060224 */ /* 0x000fe200078e004d */
[----:B------:R-:W-:Y:S01]  /*d360*/  PRMT R14, RZ, 0x7610, R14 ;  /* 0x00007610ff0e7816 */ /* 0x000fe2000000000e */
[----:B------:R-:W-:Y:S04]  /*d370*/  STL [R1+0x578], R75 ;  /* 0x0005784b01007387 */ /* 0x000fe80000100800 */
[----:B------:R0:W-:Y:S04]  /*d380*/  STL [R1+0x554], R48 ;  /* 0x0005543001007387 */ /* 0x0001e80000100800 */
[----:B------:R1:W-:Y:S04]  /*d390*/  STL [R1+0x598], R47 ;  /* 0x0005982f01007387 */ /* 0x0003e80000100800 */
[----:B------:R-:W-:Y:S04]  /*d3a0*/  STL [R1+0x574], R15 ;  /* 0x0005740f01007387 */ /* 0x000fe80000100800 */
[----:B0-----:R-:W4:Y:S01]  /*d3b0*/  LDL.LU R48, [R1+0xf90] ;  /* 0x000f900001307983 */ /* 0x001f220000300800 */
[----:B--2---:R-:W-:-:S02]  /*d3c0*/  PRMT R92, RZ, 0x7610, R92 ;  /* 0x00007610ff5c7816 */ /* 0x004fc4000000005c */
[----:B---3--:R-:W-:-:S04]  /*d3d0*/  PRMT R74, RZ, 0x7610, R74 ;  /* 0x00007610ff4a7816 */ /* 0x008fc8000000004a */
[----:B------:R0:W2:Y:S01]  /*d3e0*/  @P0 LDG.E.U8 R92, desc[UR22][R6.64] ;  /* 0x00000016065c0981 */ /* 0x0000a2000c1e1100 */
[C---:B------:R-:W-:Y:S01]  /*d3f0*/  ISETP.GT.U32.AND P3, PT, R3.reuse, R79, PT ;  /* 0x0000004f0300720c */ /* 0x040fe20003f64070 */
[----:B------:R-:W-:Y:S01]  /*d400*/  @!P2 IMAD.MOV R12, RZ, RZ, -R12 ;  /* 0x000000ffff0ca224 */ /* 0x000fe200078e0a0c */
[----:B------:R-:W-:Y:S01]  /*d410*/  ISETP.GT.U32.AND P1, PT, R3, R76, PT ;  /* 0x0000004c0300720c */ /* 0x000fe20003f24070 */
[----:B------:R-:W3:Y:S01]  /*d420*/  LDL.LU R77, [R1+0xf8c] ;  /* 0x000f8c00014d7983 */ /* 0x000ee20000300800 */
[----:B0-----:R-:W-:Y:S02]  /*d430*/  @P0 IMAD.MOV.U32 R6, RZ, RZ, R75 ;  /* 0x000000ffff060224 */ /* 0x001fe400078e004b */
[----:B------:R-:W-:-:S05]  /*d440*/  @P0 IMAD.MOV.U32 R7, RZ, RZ, R15 ;  /* 0x000000ffff070224 */ /* 0x000fca00078e000f */
[----:B------:R0:W3:Y:S02]  /*d450*/  @P0 LDG.E.U8 R74, desc[UR22][R6.64] ;  /* 0x00000016064a0981 */ /* 0x0000e4000c1e1100 */
[----:B0-----:R-:W-:Y:S02]  /*d460*/  @P0 IMAD.MOV.U32 R6, RZ, RZ, R47 ;  /* 0x000000ffff060224 */ /* 0x001fe400078e002f */
[----:B------:R-:W-:-:S05]  /*d470*/  @P0 IMAD.MOV.U32 R7, RZ, RZ, R85 ;  /* 0x000000ffff070224 */ /* 0x000fca00078e0055 */
[----:B------:R0:W3:Y:S01]  /*d480*/  @P0 LDG.E.U8 R14, desc[UR22][R6.64] ;  /* 0x00000016060e0981 */ /* 0x0000e2000c1e1100 */
[----:B------:R-:W-:Y:S01]  /*d490*/  ISETP.GT.U32.AND P2, PT, R3, R83, PT ;  /* 0x000000530300720c */ /* 0x000fe20003f44070 */
[----:B------:R-:W-:Y:S01]  /*d4a0*/  @!P3 IMAD.IADD R79, R79, 0x1, -R3 ;  /* 0x000000014f4fb824 */ /* 0x000fe200078e0a03 */
[----:B------:R-:W-:Y:S02]  /*d4b0*/  ISETP.GE.AND P3, PT, R80, RZ, PT ;  /* 0x000000ff5000720c */ /* 0x000fe40003f66270 */
[C---:B------:R-:W-:Y:S02]  /*d4c0*/  SEL R90, R38.reuse, R90, !P6 ;  /* 0x0000005a265a7207 */ /* 0x040fe40007000000 */
[----:B------:R-:W-:-:S03]  /*d4d0*/  SEL R88, R38, R88, !P6 ;  /* 0x0000005826587207 */ /* 0x000fc60007000000 */
[----:B------:R-:W-:Y:S01]  /*d4e0*/  IMAD R90, R90, UR9, RZ ;  /* 0x000000095a5a7c24 */ /* 0x000fe2000f8e02ff */
[----:B0-----:R-:W-:-:S03]  /*d4f0*/  SEL R6, R38, R8, !P6 ;  /* 0x0000000826067207 */ /* 0x001fc60007000000 */
[--C-:B------:R-:W-:Y:S01]  /*d500*/  @!P2 IMAD.IADD R83, R83, 0x1, -R3.reuse ;  /* 0x000000015353a824 */ /* 0x100fe200078e0a03 */
[----:B------:R-:W-:Y:S01]  /*d510*/  ISETP.GE.AND P2, PT, R81, RZ, PT ;  /* 0x000000ff5100720c */ /* 0x000fe20003f46270 */
[----:B------:R-:W-:Y:S02]  /*d520*/  @!P1 IMAD.IADD R76, R76, 0x1, -R3 ;  /* 0x000000014c4c9824 */ /* 0x000fe400078e0a03 */
[----:B------:R-:W-:Y:S02]  /*d530*/  IMAD.MOV.U32 R8, RZ, RZ, R83 ;  /* 0x000000ffff087224 */ /* 0x000fe400078e0053 */
[----:B------:R-:W-:Y:S01]  /*d540*/  IMAD R88, R88, UR9, RZ ;  /* 0x0000000958587c24 */ /* 0x000fe2000f8e02ff */
[----:B------:R-:W-:Y:S01]  /*d550*/  PRMT R42, RZ, 0x7610, R42 ;  /* 0x00007610ff2a7816 */ /* 0x000fe2000000002a */
[----:B------:R-:W-:-:S03]  /*d560*/  @!P3 IMAD.MOV R8, RZ, RZ, -R8 ;  /* 0x000000ffff08b224 */ /* 0x000fc600078e0a08 */
[----:B------:R-:W-:-:S04]  /*d570*/  IADD3 R83, P3, PT, R88, R2, RZ ;  /* 0x0000000258537210 */ /* 0x000fc80007f7e0ff */
[----:B-1----:R-:W-:Y:S02]  /*d580*/  LEA.HI.X.SX32 R47, R88, R0, 0x1, P3 ;  /* 0x00000000582f7211 */ /* 0x002fe400018f0eff */
[----:B----4-:R-:W-:Y:S01]  /*d590*/  PRMT R48, RZ, 0x7610, R48 ;  /* 0x00007610ff307816 */ /* 0x010fe20000000030 */
[----:B--2---:R0:W-:Y:S04]  /*d5a0*/  STL [R1+0x768], R92 ;  /* 0x0007685c01007387 */ /* 0x0041e80000100800 */
[----:B0-----:R-:W2:Y:S04]  /*d5b0*/  LDL.LU R92, [R1+0xf88] ;  /* 0x000f8800015c7983 */ /* 0x001ea80000300800 */
[----:B------:R-:W-:Y:S04]  /*d5c0*/  STL [R1+0x594], R85 ;  /* 0x0005945501007387 */ /* 0x000fe80000100800 */
[----:B------:R-:W4:Y:S04]  /*d5d0*/  LDL.LU R75, [R1+0xf84] ;  /* 0x000f8400014b7983 */ /* 0x000f280000300800 */
[----:B---3--:R0:W-:Y:S04]  /*d5e0*/  STL [R1+0x764], R74 ;  /* 0x0007644a01007387 */ /* 0x0081e80000100800 */
[----:B0-----:R-:W3:Y:S04]  /*d5f0*/  LDL.LU R74, [R1+0xf80] ;  /* 0x000f8000014a7983 */ /* 0x001ee80000300800 */
[----:B------:R-:W2:Y:S04]  /*d600*/  LDL R81, [R1+0xdec] ;  /* 0x000dec0001517983 */ /* 0x000ea80000100800 */
[----:B------:R-:W2:Y:S04]  /*d610*/  LDL R80, [R1+0xc28] ;  /* 0x000c280001507983 */ /* 0x000ea80000100800 */
[----:B------:R0:W-:Y:S02]  /*d620*/  STL [R1+0x750], R14 ;  /* 0x0007500e01007387 */ /* 0x0001e40000100800 */
[----:B0-----:R-:W-:-:S04]  /*d630*/  IADD3 R14, P1, PT, R90, R2, RZ ;  /* 0x000000025a0e7210 */ /* 0x001fc80007f3e0ff */
[----:B------:R-:W-:Y:S01]  /*d640*/  LEA.HI.X.SX32 R15, R90, R0, 0x1, P1 ;  /* 0x000000005a0f7211 */ /* 0x000fe200008f0eff */
[----:B------:R0:W-:Y:S04]  /*d650*/  STL [R1+0x5b8], R14 ;  /* 0x0005b80e01007387 */ /* 0x0001e80000100800 */
[----:B------:R0:W2:Y:S04]  /*d660*/  @P0 LDG.E.U8 R42, desc[UR22][R14.64] ;  /* 0x000000160e2a0981 */ /* 0x0000a8000c1e1100 */
[----:B------:R-:W-:Y:S04]  /*d670*/  STL [R1+0x5d8], R83 ;  /* 0x0005d85301007387 */ /* 0x000fe80000100800 */
[----:B------:R1:W-:Y:S01]  /*d680*/  STL [R1+0x5b4], R15 ;  /* 0x0005b40f01007387 */ /* 0x0003e20000100800 */
[----:B0-----:R-:W-:-:S02]  /*d690*/  @P0 IMAD.MOV.U32 R14, RZ, RZ, R83 ;  /* 0x000000ffff0e0224 */ /* 0x001fc400078e0053 */
        /* <DEDUP_REMOVED lines=8> */
[----:B------:R-:W-:-:S05]  /*d720*/  @P0 IMAD.MOV.U32 R15, RZ, RZ, R85 ;  /* 0x000000ffff0f0224 */ /* 0x000fca00078e0055 */
[----:B------:R-:W4:Y:S04]  /*d730*/  @P0 LDG.E.U8 R13, desc[UR22][R14.64] ;  /* 0x000000160e0d0981 */ /* 0x000f28000c1e1100 */
[----:B------:R-:W-:Y:S04]  /*d740*/  STL [R1+0x5f8], R84 ;  /* 0x0005f85401007387 */ /* 0x000fe80000100800 */
[----:B------:R-:W-:Y:S04]  /*d750*/  STL [R1+0x5d4], R47 ;  /* 0x0005d42f01007387 */ /* 0x000fe80000100800 */
[----:B--2---:R0:W-:Y:S04]  /*d760*/  STL [R1+0x74c], R42 ;  /* 0x00074c2a01007387 */ /* 0x0041e80000100800 */
[----:B0-----:R-:W2:Y:S04]  /*d770*/  LDL.LU R42, [R1+0xf7c] ;  /* 0x000f7c00012a7983 */ /* 0x001ea80000300800 */
[----:B------:R-:W-:Y:S04]  /*d780*/  STL [R1+0x5f4], R85 ;  /* 0x0005f45501007387 */ /* 0x000fe80000100800 */
[----:B------:R-:W2:Y:S04]  /*d790*/  LDL.LU R47, [R1+0xf78] ;  /* 0x000f7800012f7983 */ /* 0x000ea80000300800 */
[----:B------:R-:W2:Y:S04]  /*d7a0*/  LDL.LU R83, [R1+0xf74] ;  /* 0x000f740001537983 */ /* 0x000ea80000300800 */
[----:B---3--:R0:W-:Y:S04]  /*d7b0*/  STL [R1+0x748], R48 ;  /* 0x0007483001007387 */ /* 0x0081e80000100800 */
[----:B0-----:R-:W3:Y:S01]  /*d7c0*/  LDL.LU R48, [R1+0xf70] ;  /* 0x000f700001307983 */ /* 0x001ee20000300800 */
[----:B------:R-:W-:Y:S01]  /*d7d0*/  @!P2 IMAD.MOV R7, RZ, RZ, -R7 ;  /* 0x000000ffff07a224 */ /* 0x000fe200078e0a07 */
[----:B------:R-:W-:-:S02]  /*d7e0*/  ISETP.GT.U32.AND P2, PT, R3, R92, PT ;  /* 0x0000005c0300720c */ /* 0x000fc40003f44070 */
[C---:B----4-:R-:W-:Y:S02]  /*d7f0*/  ISETP.GT.U32.AND P3, PT, R3.reuse, R75, PT ;  /* 0x0000004b0300720c */ /* 0x050fe40003f64070 */
[----:B------:R-:W-:Y:S01]  /*d800*/  ISETP.GT.U32.AND P1, PT, R3, R74, PT ;  /* 0x0000004a0300720c */ /* 0x000fe20003f24070 */
[----:B------:R0:W-:Y:S01]  /*d810*/  STL [R1+0x744], R13 ;  /* 0x0007440d01007387 */ /* 0x0001e20000100800 */
[----:B------:R-:W-:-:S07]  /*d820*/  SEL R91, R38, R91, !P6 ;  /* 0x0000005b265b7207 */ /* 0x000fce0007000000 */
[--C-:B------:R-:W-:Y:S01]  /*d830*/  @!P2 IMAD.IADD R92, R92, 0x1, -R3.reuse ;  /* 0x000000015c5ca824 */ /* 0x100fe200078e0a03 */
[----:B------:R-:W-:Y:S01]  /*d840*/  ISETP.GE.AND P2, PT, R81, RZ, PT ;  /* 0x000000ff5100720c */ /* 0x000fe20003f46270 */
[----:B------:R-:W-:Y:S01]  /*d850*/  @!P3 IMAD.IADD R75, R75, 0x1, -R3 ;  /* 0x000000014b4bb824 */ /* 0x000fe200078e0a03 */
[----:B------:R-:W-:Y:S02]  /*d860*/  ISETP.GE.AND P3, PT, R80, RZ, PT ;  /* 0x000000ff5000720c */ /* 0x000fe40003f66270 */
[C---:B0-----:R-:W-:Y:S02]  /*d870*/  SEL R13, R38.reuse, R10, !P6 ;  /* 0x0000000a260d7207 */ /* 0x041fe40007000000 */
[----:B------:R-:W-:Y:S01]  /*d880*/  SEL R10, R38, R9, !P6 ;  /* 0x00000009260a7207 */ /* 0x000fe20007000000 */
[----:B------:R-:W-:Y:S02]  /*d890*/  IMAD R91, R91, UR9, RZ ;  /* 0x000000095b5b7c24 */ /* 0x000fe4000f8e02ff */
[----:B------:R-:W-:-:S02]  /*d8a0*/  IMAD.MOV.U32 R6, RZ, RZ, R79 ;  /* 0x000000ffff067224 */ /* 0x000fc400078e004f */
[----:B------:R-:W-:Y:S02]  /*d8b0*/  IMAD R10, R10, UR9, RZ ;  /* 0x000000090a0a7c24 */ /* 0x000fe4000f8e02ff */
[----:B------:R-:W-:Y:S02]  /*d8c0*/  @!P1 IMAD.IADD R74, R74, 0x1, -R3 ;  /* 0x000000014a4a9824 */ /* 0x000fe400078e0a03 */
[----:B------:R-:W-:Y:S01]  /*d8d0*/  IMAD.MOV.U32 R9, RZ, RZ, R76 ;  /* 0x000000ffff097224 */ /* 0x000fe200078e004c */
[-C--:B------:R-:W-:Y:S01]  /*d8e0*/  IADD3 R76, P1, PT, R91, R2.reuse, RZ ;  /* 0x000000025b4c7210 */ /* 0x080fe20007f3e0ff */
[----:B------:R-:W-:Y:S02]  /*d8f0*/  IMAD R13, R13, UR9, RZ ;  /* 0x000000090d0d7c24 */ /* 0x000fe4000f8e02ff */
[----:B------:R-:W-:Y:S01]  /*d900*/  @!P2 IMAD.MOV R6, RZ, RZ, -R6 ;  /* 0x000000ffff06a224 */ /* 0x000fe200078e0a06 */
[----:B------:R-:W-:Y:S01]  /*d910*/  IADD3 R84, P2, PT, R10, R2, RZ ;  /* 0x000000020a547210 */ /* 0x000fe20007f5e0ff */
[----:B------:R-:W-:Y:S01]  /*d920*/  IMAD.MOV.U32 R81, RZ, RZ, R78 ;  /* 0x000000ffff517224 */ /* 0x000fe200078e004e */
[----:B------:R-:W-:Y:S01]  /*d930*/  LEA.HI.X.SX32 R85, R91, R0, 0x1, P1 ;  /* 0x000000005b557211 */ /* 0x000fe200008f0eff */
[----:B------:R-:W-:Y:S01]  /*d940*/  @!P3 IMAD.MOV R9, RZ, RZ, -R9 ;  /* 0x000000ffff09b224 */ /* 0x000fe200078e0a09 */
[----:B------:R-:W-:-:S02]  /*d950*/  IADD3 R78, P3, PT, R13, R2, RZ ;  /* 0x000000020d4e7210 */ /* 0x000fc40007f7e0ff */
[-C--:B------:R-:W-:Y:S02]  /*d960*/  LEA.HI.X.SX32 R80, R10, R0.reuse, 0x1, P2 ;  /* 0x000000000a507211 */ /* 0x080fe400010f0eff */
[----:B------:R-:W-:Y:S02]  /*d970*/  PRMT R77, RZ, 0x7610, R77 ;  /* 0x00007610ff4d7816 */ /* 0x000fe4000000004d */
[----:B------:R-:W-:Y:S01]  /*d980*/  LEA.HI.X.SX32 R79, R13, R0, 0x1, P3 ;  /* 0x000000000d4f7211 */ /* 0x000fe200018f0eff */
[----:B------:R-:W-:Y:S01]  /*d990*/  @P0 IMAD.MOV.U32 R13, RZ, RZ, R85 ;  /* 0x000000ffff0d0224 */ /* 0x000fe200078e0055 */
[----:B------:R-:W-:Y:S01]  /*d9a0*/  SEL R10, R38, R12, !P6 ;  /* 0x0000000c260a7207 */ /* 0x000fe20007000000 */
[----:B------:R-:W-:-:S05]  /*d9b0*/  @P0 IMAD.MOV.U32 R12, RZ, RZ, R76 ;  /* 0x000000ffff0c0224 */ /* 0x000fca00078e004c */
[----:B------:R0:W4:Y:S02]  /*d9c0*/  @P0 LDG.E.U8 R77, desc[UR22][R12.64] ;  /* 0x000000160c4d0981 */ /* 0x000124000c1e1100 */
[----:B0-----:R-:W-:Y:S02]  /*d9d0*/  @P0 IMAD.MOV.U32 R12, RZ, RZ, R78 ;  /* 0x000000ffff0c0224 */ /* 0x001fe400078e004e */
[----:B------:R-:W-:Y:S01]  /*d9e0*/  @P0 IMAD.MOV.U32 R13, RZ, RZ, R79 ;  /* 0x000000ffff0d0224 */ /* 0x000fe200078e004f */
[----:B--2---:R-:W-:-:S06]  /*d9f0*/  PRMT R83, RZ, 0x7610, R83 ;  /* 0x00007610ff537816 */ /* 0x004fcc0000000053 */
[----:B------:R0:W2:Y:S01]  /*da00*/  @P0 LDG.E.U8 R83, desc[UR22][R12.64] ;  /* 0x000000160c530981 */ /* 0x0000a2000c1e1100 */
[----:B---3--:R-:W-:Y:S01]  /*da10*/  PRMT R48, RZ, 0x7610, R48 ;  /* 0x00007610ff307816 */ /* 0x008fe20000000030 */
[----:B0-----:R-:W-:Y:S02]  /*da20*/  @P0 IMAD.MOV.U32 R12, RZ, RZ, R84 ;  /* 0x000000ffff0c0224 */ /* 0x001fe400078e0054 */
[----:B------:R-:W-:-:S05]  /*da30*/  @P0 IMAD.MOV.U32 R13, RZ, RZ, R80 ;  /* 0x000000ffff0d0224 */ /* 0x000fca00078e0050 */
[----:B------:R0:W3:Y:S01]  /*da40*/  @P0 LDG.E.U8 R48, desc[UR22][R12.64] ;  /* 0x000000160c300981 */ /* 0x0000e2000c1e1100 */
[----:B------:R-:W-:-:S03]  /*da50*/  ISETP.GT.U32.AND P1, PT, R3, R92, PT ;  /* 0x0000005c0300720c */ /* 0x000fc60003f24070 */
[----:B------:R-:W-:Y:S04]  /*da60*/  STL [R1+0x618], R76 ;  /* 0x0006184c01007387 */ /* 0x000fe80000100800 */
[----:B------:R-:W-:Y:S04]  /*da70*/  STL [R1+0x638], R78 ;  /* 0x0006384e01007387 */ /* 0x000fe80000100800 */
[----:B------:R1:W-:Y:S04]  /*da80*/  STL [R1+0x614], R85 ;  /* 0x0006145501007387 */ /* 0x0003e80000100800 */
[----:B------:R0:W-:Y:S01]  /*da90*/  STL [R1+0x658], R84 ;  /* 0x0006585401007387 */ /* 0x0001e20000100800 */
[----:B------:R-:W-:-:S03]  /*daa0*/  IMAD R10, R10, UR9, RZ ;  /* 0x000000090a0a7c24 */ /* 0x000fc6000f8e02ff */
[----:B------:R-:W-:Y:S04]  /*dab0*/  STL [R1+0x634], R79 ;  /* 0x0006344f01007387 */ /* 0x000fe80000100800 */
[----:B-1----:R-:W3:Y:S04]  /*dac0*/  LDL.LU R85, [R1+0xf6c] ;  /* 0x000f6c0001557983 */ /* 0x002ee80000300800 */
[----:B------:R-:W3:Y:S04]  /*dad0*/  LDL.LU R76, [R1+0xf68] ;  /* 0x000f6800014c7983 */ /* 0x000ee80000300800 */
[----:B------:R-:W-:Y:S01]  /*dae0*/  STL [R1+0x654], R80 ;  /* 0x0006545001007387 */ /* 0x000fe20000100800 */
[----:B0-----:R-:W-:-:S02]  /*daf0*/  IMAD.MOV.U32 R84, RZ, RZ, R81 ;  /* 0x000000ffff547224 */ /* 0x001fc400078e0051 */
[----:B------:R-:W-:Y:S01]  /*db00*/  @!P1 IMAD.IADD R92, R92, 0x1, -R3 ;  /* 0x000000015c5c9824 */ /* 0x000fe200078e0a03 */
[----:B------:R-:W-:Y:S01]  /*db10*/  IADD3 R81, P1, PT, R10, R2, RZ ;  /* 0x000000020a517210 */ /* 0x000fe20007f3e0ff */
[----:B----4-:R0:W-:Y:S01]  /*db20*/  STL [R1+0x730], R77 ;  /* 0x0007304d01007387 */ /* 0x0101e20000100800 */
[----:B------:R-:W-:-:S03]  /*db30*/  SEL R12, R38, R11, !P6 ;  /* 0x0000000b260c7207 */ /* 0x000fc60007000000 */
[----:B0-----:R-:W4:Y:S04]  /*db40*/  LDL.LU R77, [R1+0xf64] ;  /* 0x000f6400014d7983 */ /* 0x001f280000300800 */
[----:B------:R-:W4:Y:S04]  /*db50*/  LDL.LU R79, [R1+0xf60] ;  /* 0x000f6000014f7983 */ /* 0x000f280000300800 */
[----:B------:R-:W4:Y:S04]  /*db60*/  LDL.LU R78, [R1+0xf5c] ;  /* 0x000f5c00014e7983 */ /* 0x000f280000300800 */
[----:B--2---:R0:W-:Y:S04]  /*db70*/  STL [R1+0x72c], R83 ;  /* 0x00072c5301007387 */ /* 0x0041e80000100800 */
[----:B0-----:R-:W2:Y:S04]  /*db80*/  LDL R83, [R1+0xbd4] ;  /* 0x000bd40001537983 */ /* 0x001ea80000100800 */
[----:B------:R-:W2:Y:S04]  /*db90*/  LDL.LU R80, [R1+0xf58] ;  /* 0x000f580001507983 */ /* 0x000ea80000300800 */
[----:B---3--:R0:W-:Y:S04]  /*dba0*/  STL [R1+0x728], R48 ;  /* 0x0007283001007387 */ /* 0x0081e80000100800 */
[----:B0-----:R-:W3:Y:S04]  /*dbb0*/  LDL R48, [R1+0xbcc] ;  /* 0x000bcc0001307983 */ /* 0x001ee80000100800 */
[----:B------:R-:W-:Y:S04]  /*dbc0*/  STL [R1+0x678], R81 ;  /* 0x0006785101007387 */ /* 0x000fe80000100800 */
[----:B------:R-:W2:Y:S01]  /*dbd0*/  LDL R11, [R1+0xbe8] ;  /* 0x000be800010b7983 */ /* 0x000ea20000100800 */
[----:B------:R-:W-:-:S02]  /*dbe0*/  LEA.HI.X.SX32 R10, R10, R0, 0x1, P1 ;  /* 0x000000000a0a7211 */ /* 0x000fc400008f0eff */
[----:B------:R-:W-:-:S03]  /*dbf0*/  PRMT R42, RZ, 0x7610, R42 ;  /* 0x00007610ff2a7816 */ /* 0x000fc6000000002a */
[----:B------:R0:W-:Y:S01]  /*dc00*/  STL [R1+0x674], R10 ;  /* 0x0006740a01007387 */ /* 0x0001e20000100800 */
[C---:B------:R-:W-:Y:S02]  /*dc10*/  ISETP.GT.U32.AND P3, PT, R3.reuse, R75, PT ;  /* 0x0000004b0300720c */ /* 0x040fe40003f64070 */
[----:B------:R-:W-:Y:S02]  /*dc20*/  ISETP.GT.U32.AND P2, PT, R3, R74, PT ;  /* 0x0000004a0300720c */ /* 0x000fe40003f44070 */
[----:B--2---:R-:W-:Y:S01]  /*dc30*/  ISETP.GE.AND P1, PT, R11, RZ, PT ;  /* 0x000000ff0b00720c */ /* 0x004fe20003f26270 */
[----:B------:R-:W-:Y:S02]  /*dc40*/  @P0 IMAD.MOV.U32 R11, RZ, RZ, R10 ;  /* 0x000000ffff0b0224 */ /* 0x000fe400078e000a */
[----:B0-----:R-:W-:-:S06]  /*dc50*/  @P0 IMAD.MOV.U32 R10, RZ, RZ, R81 ;  /* 0x000000ffff0a0224 */ /* 0x001fcc00078e0051 */
[--C-:B------:R-:W-:Y:S01]  /*dc60*/  @!P3 IMAD.IADD R75, R75, 0x1, -R3.reuse ;  /* 0x000000014b4bb824 */ /* 0x100fe200078e0a03 */
[----:B------:R-:W-:Y:S01]  /*dc70*/  SEL R7, R38, R7, !P6 ;  /* 0x0000000726077207 */ /* 0x000fe20007000000 */
[----:B------:R-:W-:Y:S01]  /*dc80*/  @!P2 IMAD.IADD R74, R74, 0x1, -R3 ;  /* 0x000000014a4aa824 */ /* 0x000fe200078e0a03 */
[----:B------:R0:W2:Y:S01]  /*dc90*/  @P0 LDG.E.U8 R42, desc[UR22][R10.64] ;  /* 0x000000160a2a0981 */ /* 0x0000a2000c1e1100 */
[C---:B------:R-:W-:Y:S02]  /*dca0*/  ISETP.GT.U32.AND P3, PT, R3.reuse, R76, PT ;  /* 0x0000004c0300720c */ /* 0x040fe40003f64070 */
[----:B----4-:R-:W-:Y:S01]  /*dcb0*/  ISETP.GT.U32.AND P2, PT, R3, R77, PT ;  /* 0x0000004d0300720c */ /* 0x010fe20003f44070 */
[----:B------:R-:W-:Y:S01]  /*dcc0*/  IMAD R12, R12, UR9, RZ ;  /* 0x000000090c0c7c24 */ /* 0x000fe2000f8e02ff */
[----:B------:R-:W4:Y:S01]  /*dcd0*/  LDL.LU R81, [R1+0xf54] ;  /* 0x000f540001517983 */ /* 0x000f220000300800 */
[----:B------:R-:W-:-:S08]  /*dce0*/  IMAD R7, R7, UR9, RZ ;  /* 0x0000000907077c24 */ /* 0x000fd0000f8e02ff */
[--C-:B------:R-:W-:Y:S01]  /*dcf0*/  @!P3 IMAD.IADD R76, R76, 0x1, -R3.reuse ;  /* 0x000000014c4cb824 */ /* 0x100fe200078e0a03 */
[----:B0-----:R-:W-:Y:S01]  /*dd00*/  IADD3 R11, P3, PT, R12, R2, RZ ;  /* 0x000000020c0b7210 */ /* 0x001fe20007f7e0ff */
[----:B------:R-:W-:-:S03]  /*dd10*/  @!P2 IMAD.IADD R77, R77, 0x1, -R3 ;  /* 0x000000014d4da824 */ /* 0x000fc600078e0a03 */
[----:B------:R-:W-:Y:S01]  /*dd20*/  LEA.HI.X.SX32 R10, R12, R0, 0x1, P3 ;  /* 0x000000000c0a7211 */ /* 0x000fe200018f0eff */
[----:B------:R-:W-:Y:S01]  /*dd30*/  @!P1 IMAD.MOV R92, RZ, RZ, -R92 ;  /* 0x000000ffff5c9224 */ /* 0x000fe200078e0a5c */
[----:B------:R-:W-:Y:S02]  /*dd40*/  ISETP.GE.AND P1, PT, R83, RZ, PT ;  /* 0x000000ff5300720c */ /* 0x000fe40003f26270 */
[----:B------:R-:W-:Y:S02]  /*dd50*/  PRMT R86, RZ, 0x7610, R86 ;  /* 0x00007610ff567816 */ /* 0x000fe40000000056 */
[----:B------:R-:W-:Y:S01]  /*dd60*/  PRMT R39, RZ, 0x7610, R39 ;  /* 0x00007610ff277816 */ /* 0x000fe20000000027 */
[----:B--2---:R0:W-:Y:S04]  /*dd70*/  STL [R1+0x724], R42 ;  /* 0x0007242a01007387 */ /* 0x0041e80000100800 */
[----:B------:R1:W-:Y:S04]  /*dd80*/  STL [R1+0x698], R11 ;  /* 0x0006980b01007387 */ /* 0x0003e80000100800 */
[----:B------:R-:W2:Y:S01]  /*dd90*/  LDL.LU R83, [R1+0xf50] ;  /* 0x000f500001537983 */ /* 0x000ea20000300800 */
[----:B0-----:R-:W-:-:S02]  /*dda0*/  IADD3 R42, P2, PT, R7, R2, RZ ;  /* 0x00000002072a7210 */ /* 0x001fc40007f5e0ff */
[----:B-1----:R-:W-:-:S03]  /*ddb0*/  @P0 LOP3.LUT R11, R11, R10, RZ, 0x3c, !PT ;  /* 0x0000000a0b0b0212 */ /* 0x002fc600078e3cff */
[----:B------:R-:W-:Y:S04]  /*ddc0*/  STL [R1+0x6b8], R42 ;  /* 0x0006b82a01007387 */ /* 0x000fe80000100800 */
[----:B------:R0:W-:Y:S01]  /*ddd0*/  STL [R1+0x694], R10 ;  /* 0x0006940a01007387 */ /* 0x0001e20000100800 */
[----:B------:R-:W-:Y:S02]  /*dde0*/  LEA.HI.X.SX32 R7, R7, R0, 0x1, P2 ;  /* 0x0000000007077211 */ /* 0x000fe400010f0eff */
[----:B0-----:R-:W-:-:S04]  /*ddf0*/  @P0 LOP3.LUT R10, R11, R10, RZ, 0x3c, !PT ;  /* 0x0000000a0b0a0212 */ /* 0x001fc800078e3cff */
[----:B------:R-:W-:-:S05]  /*de00*/  @P0 LOP3.LUT R11, R11, R10, RZ, 0x3c, !PT ;  /* 0x0000000a0b0b0212 */ /* 0x000fca00078e3cff */
[----:B------:R0:W2:Y:S02]  /*de10*/  @P0 LDG.E.U8 R86, desc[UR22][R10.64] ;  /* 0x000000160a560981 */ /* 0x0000a4000c1e1100 */
[----:B0-----:R-:W-:Y:S02]  /*de20*/  @P0 IMAD.MOV.U32 R10, RZ, RZ, R42 ;  /* 0x000000ffff0a0224 */ /* 0x001fe400078e002a */
[----:B------:R-:W-:-:S05]  /*de30*/  @P0 IMAD.MOV.U32 R11, RZ, RZ, R7 ;  /* 0x000000ffff0b0224 */ /* 0x000fca00078e0007 */
[----:B------:R-:W2:Y:S01]  /*de40*/  @P0 LDG.E.U8 R39, desc[UR22][R10.64] ;  /* 0x000000160a270981 */ /* 0x000ea2000c1e1100 */
[----:B------:R-:W-:Y:S02]  /*de50*/  ISETP.GT.U32.AND P3, PT, R3, R79, PT ;  /* 0x0000004f0300720c */ /* 0x000fe40003f64070 */
[C---:B------:R-:W-:Y:S02]  /*de60*/  SEL R8, R38.reuse, R8, !P6 ;  /* 0x0000000826087207 */ /* 0x040fe40007000000 */
[----:B------:R-:W-:-:S03]  /*de70*/  SEL R6, R38, R6, !P6 ;  /* 0x0000000626067207 */ /* 0x000fc60007000000 */
[----:B------:R-:W-:Y:S01]  /*de80*/  IMAD R8, R8, UR9, RZ ;  /* 0x0000000908087c24 */ /* 0x000fe2000f8e02ff */
[----:B------:R0:W-:Y:S01]  /*de90*/  STL [R1+0x6b4], R7 ;  /* 0x0006b40701007387 */ /* 0x0001e20000100800 */
[----:B------:R-:W-:Y:S02]  /*dea0*/  IMAD R6, R6, UR9, RZ ;  /* 0x0000000906067c24 */ /* 0x000fe4000f8e02ff */
[----:B------:R-:W-:Y:S02]  /*deb0*/  @!P1 IMAD.MOV R75, RZ, RZ, -R75 ;  /* 0x000000ffff4b9224 */ /* 0x000fe400078e0a4b */
[----:B------:R-:W-:Y:S01]  /*dec0*/  @!P3 IMAD.IADD R79, R79, 0x1, -R3 ;  /* 0x000000014f4fb824 */ /* 0x000fe200078e0a03 */
[----:B0-----:R-:W-:Y:S02]  /*ded0*/  IADD3 R7, P1, PT, R8, R2, RZ ;  /* 0x0000000208077210 */ /* 0x001fe40007f3e0ff */
[----:B---3--:R-:W-:Y:S02]  /*dee0*/  ISETP.GE.AND P2, PT, R48, RZ, PT ;  /* 0x000000ff3000720c */ /* 0x008fe40003f46270 */
[----:B------:R-:W-:-:S02]  /*def0*/  PRMT R85, RZ, 0x7610, R85 ;  /* 0x00007610ff557816 */ /* 0x000fc40000000055 */
[----:B------:R-:W-:Y:S01]  /*df00*/  PRMT R47, RZ, 0x7610, R47 ;  /* 0x00007610ff2f7816 */ /* 0x000fe2000000002f */
[----:B--2---:R0:W-:Y:S04]  /*df10*/  STL [R1+0x70c], R39 ;  /* 0x00070c2701007387 */ /* 0x0041e80000100800 */
[----:B------:R-:W2:Y:S04]  /*df20*/  LDL R42, [R1+0xbc8] ;  /* 0x000bc800012a7983 */ /* 0x000ea80000100800 */
[----:B------:R1:W-:Y:S01]  /*df30*/  STL [R1+0x710], R86 ;  /* 0x0007105601007387 */ /* 0x0003e20000100800 */
[----:B0-----:R-:W-:Y:S01]  /*df40*/  IMAD.MOV.U32 R39, RZ, RZ, R84 ;  /* 0x000000ffff277224 */ /* 0x001fe200078e0054 */
[----:B------:R-:W-:-:S02]  /*df50*/  LEA.HI.X.SX32 R84, R8, R0, 0x1, P1 ;  /* 0x0000000008547211 */ /* 0x000fc400008f0eff */
[----:B------:R0:W-:Y:S01]  /*df60*/  STL [R1+0x6d8], R7 ;  /* 0x0006d80701007387 */ /* 0x0001e20000100800 */
[----:B-1----:R-:W-:-:S04]  /*df70*/  IADD3 R86, P3, PT, R6, R2, RZ ;  /* 0x0000000206567210 */ /* 0x002fc80007f7e0ff */
[----:B------:R-:W-:Y:S01]  /*df80*/  LEA.HI.X.SX32 R48, R6, R0, 0x1, P3 ;  /* 0x0000000006307211 */ /* 0x000fe200018f0eff */
[----:B------:R-:W-:Y:S02]  /*df90*/  @P0 IMAD.MOV.U32 R6, RZ, RZ, R7 ;  /* 0x000000ffff060224 */ /* 0x000fe400078e0007 */
[----:B0-----:R-:W-:-:S05]  /*dfa0*/  @P0 IMAD.MOV.U32 R7, RZ, RZ, R84 ;  /* 0x000000ffff070224 */ /* 0x001fca00078e0054 */
[----:B------:R0:W3:Y:S02]  /*dfb0*/  @P0 LDG.E.U8 R85, desc[UR22][R6.64] ;  /* 0x0000001606550981 */ /* 0x0000e4000c1e1100 */
[----:B0-----:R-:W-:Y:S02]  /*dfc0*/  @P0 IMAD.MOV.U32 R6, RZ, RZ, R86 ;  /* 0x000000ffff060224 */ /* 0x001fe400078e0056 */
[----:B------:R-:W-:-:S05]  /*dfd0*/  @P0 IMAD.MOV.U32 R7, RZ, RZ, R48 ;  /* 0x000000ffff070224 */ /* 0x000fca00078e0030 */
[----:B------:R0:W4:Y:S01]  /*dfe0*/  @P0 LDG.E.U8 R47, desc[UR22][R6.64] ;  /* 0x00000016062f0981 */ /* 0x000122000c1e1100 */
[----:B------:R-:W-:Y:S02]  /*dff0*/  ISETP.GT.U32.AND P1, PT, R3, R77, PT ;  /* 0x0000004d0300720c */ /* 0x000fe40003f24070 */
[----:B------:R-:W-:Y:S01]  /*e000*/  SEL R9, R38, R9, !P6 ;  /* 0x0000000926097207 */ /* 0x000fe20007000000 */
[----:B------:R-:W-:Y:S04]  /*e010*/  STL [R1+0x6f8], R86 ;  /* 0x0006f85601007387 */ /* 0x000fe80000100800 */
[----:B------:R-:W-:Y:S01]  /*e020*/  IMAD R9, R9, UR9, RZ ;  /* 0x0000000909097c24 */ /* 0x000fe2000f8e02ff */
[----:B------:R1:W-:Y:S04]  /*e030*/  STL [R1+0x6d4], R84 ;  /* 0x0006d45401007387 */ /* 0x0003e80000100800 */
[----:B------:R-:W-:Y:S01]  /*e040*/  STL [R1+0x6f4], R48 ;  /* 0x0006f43001007387 */ /* 0x000fe20000100800 */
[----:B------:R-:W-:Y:S01]  /*e050*/  @!P1 IMAD.IADD R77, R77, 0x1, -R3 ;  /* 0x000000014d4d9824 */ /* 0x000fe200078e0a03 */
[----:B0-----:R-:W-:-:S02]  /*e060*/  IADD3 R7, P1, PT, R9, R2, RZ ;  /* 0x0000000209077210 */ /* 0x001fc40007f3e0ff */
[----:B-1----:R-:W4:Y:S02]  /*e070*/  LDL.LU R84, [R1+0xf4c] ;  /* 0x000f4c0001547983 */ /* 0x002f240000300800 */
[----:B------:R-:W-:Y:S02]  /*e080*/  LEA.HI.X.SX32 R6, R9, R0, 0x1, P1 ;  /* 0x0000000009067211 */ /* 0x000fe400008f0eff */
[----:B------:R-:W-:Y:S02]  /*e090*/  PRMT R89, RZ, 0x7610, R89 ;  /* 0x00007610ff597816 */ /* 0x000fe40000000059 */
[----:B--2---:R-:W-:Y:S01]  /*e0a0*/  ISETP.GE.AND P1, PT, R42, RZ, PT ;  /* 0x000000ff2a00720c */ /* 0x004fe20003f26270 */
[----:B---3--:R0:W-:Y:S04]  /*e0b0*/  STL [R1+0x708], R85 ;  /* 0x0007085501007387 */ /* 0x0081e80000100800 */
[----:B0-----:R-:W2:Y:S04]  /*e0c0*/  LDL.LU R85, [R1+0xf48] ;  /* 0x000f480001557983 */ /* 0x001ea80000300800 */
[----:B------:R-:W3:Y:S04]  /*e0d0*/  LDL.LU R48, [R1+0xf44] ;  /* 0x000f440001307983 */ /* 0x000ee80000300800 */
[----:B------:R-:W2:Y:S04]  /*e0e0*/  LDL R86, [R1+0xbbc] ;  /* 0x000bbc0001567983 */ /* 0x000ea80000100800 */
[----:B----4-:R0:W-:Y:S04]  /*e0f0*/  STL [R1+0x704], R47 ;  /* 0x0007042f01007387 */ /* 0x0101e80000100800 */
[----:B0-----:R-:W4:Y:S04]  /*e100*/  LDL.LU R47, [R1+0xf40] ;  /* 0x000f4000012f7983 */ /* 0x001f280000300800 */
[----:B------:R0:W-:Y:S04]  /*e110*/  STL [R1+0x718], R7 ;  /* 0x0007180701007387 */ /* 0x0001e80000100800 */
[----:B------:R-:W2:Y:S01]  /*e120*/  LDL.LU R42, [R1+0xf3c] ;  /* 0x000f3c00012a7983 */ /* 0x000ea20000300800 */
[----:B0-----:R-:W-:-:S03]  /*e130*/  @P0 LOP3.LUT R7, R7, R6, RZ, 0x3c, !PT ;  /* 0x0000000607070212 */ /* 0x001fc600078e3cff */
[----:B------:R0:W-:Y:S02]  /*e140*/  STL [R1+0x714], R6 ;  /* 0x0007140601007387 */ /* 0x0001e40000100800 */
[----:B0-----:R-:W-:-:S04]  /*e150*/  @P0 LOP3.LUT R6, R7, R6, RZ, 0x3c, !PT ;  /* 0x0000000607060212 */ /* 0x001fc800078e3cff */
[----:B------:R-:W-:-:S05]  /*e160*/  @P0 LOP3.LUT R7, R7, R6, RZ, 0x3c, !PT ;  /* 0x0000000607070212 */ /* 0x000fca00078e3cff */
[----:B------:R0:W2:Y:S01]  /*e170*/  @P0 LDG.E.U8 R89, desc[UR22][R6.64] ;  /* 0x0000001606590981 */ /* 0x0000a2000c1e1100 */
[----:B------:R-:W-:Y:S01]  /*e180*/  @!P2 IMAD.MOV R74, RZ, RZ, -R74 ;  /* 0x000000ffff4aa224 */ /* 0x000fe200078e0a4a */
[----:B------:R-:W-:Y:S02]  /*e190*/  ISETP.GT.U32.AND P2, PT, R3, R76, PT ;  /* 0x0000004c0300720c */ /* 0x000fe40003f44070 */
[----:B------:R-:W-:-:S11]  /*e1a0*/  SEL R92, R38, R92, !P6 ;  /* 0x0000005c265c7207 */ /* 0x000fd60007000000 */
[--C-:B------:R-:W-:Y:S01]  /*e1b0*/  @!P2 IMAD.IADD R76, R76, 0x1, -R3.reuse ;  /* 0x000000014c4ca824 */ /* 0x100fe200078e0a03 */
[----:B------:R-:W-:Y:S01]  /*e1c0*/  ISETP.GT.U32.AND P2, PT, R3, R78, PT ;  /* 0x0000004e0300720c */ /* 0x000fe20003f44070 */
[----:B------:R-:W-:Y:S01]  /*e1d0*/  IMAD R92, R92, UR4, RZ ;  /* 0x000000045c5c7c24 */ /* 0x000fe2000f8e02ff */
[----:B------:R-:W-:Y:S01]  /*e1e0*/  PRMT R82, RZ, 0x7610, R82 ;  /* 0x00007610ff527816 */ /* 0x000fe20000000052 */
[----:B------:R-:W1:Y:S10]  /*e1f0*/  LDCU UR4, c[0x0][0x3b0] ;  /* 0x00007600ff0477ac */ /* 0x000e740008000800 */
[----:B------:R-:W-:Y:S01]  /*e200*/  @!P2 IMAD.IADD R78, R78, 0x1, -R3 ;  /* 0x000000014e4ea824 */ /* 0x000fe200078e0a03 */
[----:B0-----:R-:W-:-:S04]  /*e210*/  IADD3 R6, P2, PT, R92, R2, RZ ;  /* 0x000000025c067210 */ /* 0x001fc80007f5e0ff */
[----:B------:R-:W-:-:S05]  /*e220*/  LEA.HI.X.SX32 R7, R92, R0, 0x1, P2 ;  /* 0x000000005c077211 */ /* 0x000fca00010f0eff */
[----:B------:R0:W3:Y:S01]  /*e230*/  @P0 LDG.E.U8 R82, desc[UR22][R6.64] ;  /* 0x0000001606520981 */ /* 0x0000e2000c1e1100 */
[----:B------:R-:W-:-:S03]  /*e240*/  ISETP.GT.U32.AND P3, PT, R3, R79, PT ;  /* 0x0000004f0300720c */ /* 0x000fc60003f64070 */
[----:B--2---:R2:W-:Y:S02]  /*e250*/  STL [R1+0x6f0], R89 ;  /* 0x0006f05901007387 */ /* 0x0045e40000100800 */
[----:B--2---:R-:W-:Y:S02]  /*e260*/  IMAD.MOV.U32 R89, RZ, RZ, R39 ;  /* 0x000000ffff597224 */ /* 0x004fe400078e0027 */
[----:B------:R-:W2:Y:S04]  /*e270*/  LDL R39, [R1+0xbac] ;  /* 0x000bac0001277983 */ /* 0x000ea80000100800 */
[----:B------:R-:W-:Y:S04]  /*e280*/  STL [R1+0x738], R6 ;  /* 0x0007380601007387 */ /* 0x000fe80000100800 */
[----:B------:R-:W2:Y:S01]  /*e290*/  LDL R92, [R1+0xbb4] ;  /* 0x000bb400015c7983 */ /* 0x000ea20000100800 */
[----:B------:R-:W-:Y:S01]  /*e2a0*/  @!P3 IMAD.IADD R79, R79, 0x1, -R3 ;  /* 0x000000014f4fb824 */ /* 0x000fe200078e0a03 */
[----:B------:R-:W-:Y:S01]  /*e2b0*/  ISETP.GT.U32.AND P3, PT, R3, R80, PT ;  /* 0x000000500300720c */ /* 0x000fe20003f64070 */
[----:B------:R-:W-:Y:S01]  /*e2c0*/  @!P1 IMAD.MOV R76, RZ, RZ, -R76 ;  /* 0x000000ffff4c9224 */ /* 0x000fe200078e0a4c */
[----:B------:R-:W-:-:S02]  /*e2d0*/  SEL R75, R38, R75, !P6 ;  /* 0x0000004b264b7207 */ /* 0x000fc40007000000 */
[----:B------:R-:W-:-:S09]  /*e2e0*/  ISETP.GE.AND P1, PT, R86, RZ, PT ;  /* 0x000000ff5600720c */ /* 0x000fd20003f26270 */
[----:B------:R-:W-:Y:S01]  /*e2f0*/  @!P3 IMAD.IADD R80, R80, 0x1, -R3 ;  /* 0x000000015050b824 */ /* 0x000fe200078e0a03 */
[----:B------:R-:W-:Y:S01]  /*e300*/  ISETP.GT.U32.AND P3, PT, R3, R78, PT ;  /* 0x0000004e0300720c */ /* 0x000fe20003f64070 */
[----:B------:R-:W-:Y:S01]  /*e310*/  IMAD R75, R75, UR5, RZ ;  /* 0x000000054b4b7c24 */ /* 0x000fe2000f8e02ff */
[----:B------:R-:W-:Y:S01]  /*e320*/  SEL R74, R38, R74, !P6 ;  /* 0x0000004a264a7207 */ /* 0x000fe20007000000 */
[----:B------:R0:W-:Y:S01]  /*e330*/  STL [R1+0x734], R7 ;  /* 0x0007340701007387 */ /* 0x0001e20000100800 */
[----:B------:R-:W-:Y:S01]  /*e340*/  ISETP.GT.U32.AND P2, PT, R3, R80, PT ;  /* 0x000000500300720c */ /* 0x000fe20003f44070 */
[----:B------:R-:W-:Y:S01]  /*e350*/  @!P1 IMAD.MOV R77, RZ, RZ, -R77 ;  /* 0x000000ffff4d9224 */ /* 0x000fe200078e0a4d */
[----:B------:R-:W-:Y:S01]  /*e360*/  PRMT R87, RZ, 0x7610, R87 ;  /* 0x00007610ff577816 */ /* 0x000fe20000000057 */
[----:B-1----:R-:W-:Y:S01]  /*e370*/  IMAD R74, R74, UR4, RZ ;  /* 0x000000044a4a7c24 */ /* 0x002fe2000f8e02ff */
[----:B------:R-:W4:Y:S01]  /*e380*/  LDL R86, [R1+0xba4] ;  /* 0x000ba40001567983 */ /* 0x000f220000100800 */
[----:B------:R-:W-:Y:S01]  /*e390*/  PRMT R73, RZ, 0x7610, R73 ;  /* 0x00007610ff497816 */ /* 0x000fe20000000049 */
[----:B------:R-:W1:Y:S03]  /*e3a0*/  LDCU UR4, c[0x0][0x3b0] ;  /* 0x00007600ff0477ac */ /* 0x000e660008000800 */
[----:B------:R-:W-:Y:S01]  /*e3b0*/  @!P3 IMAD.IADD R78, R78, 0x1, -R3 ;  /* 0x000000014e4eb824 */ /* 0x000fe200078e0a03 */
[C---:B0-----:R-:W-:Y:S01]  /*e3c0*/  IADD3 R7, P3, PT, R75.reuse, R2, RZ ;  /* 0x000000024b077210 */ /* 0x041fe20007f7e0ff */
[----:B---3--:R0:W-:Y:S01]  /*e3d0*/  STL [R1+0x6ec], R82 ;  /* 0x0006ec5201007387 */ /* 0x0081e20000100800 */
[----:B------:R-:W-:Y:S01]  /*e3e0*/  SEL R76, R38, R76, !P6 ;  /* 0x0000004c264c7207 */ /* 0x000fe20007000000 */
[----:B------:R-:W3:Y:S01]  /*e3f0*/  LDCU UR5, c[0x0][0x3b0] ;  /* 0x00007600ff0577ac */ /* 0x000ee20008000800 */
[----:B------:R-:W-:Y:S01]  /*e400*/  LEA.HI.X.SX32 R6, R75, R0, 0x1, P3 ;  /* 0x000000004b067211 */ /* 0x000fe200018f0eff */
[----:B------:R1:W-:Y:S01]  /*e410*/  STL [R1+0x758], R7 ;  /* 0x0007580701007387 */ /* 0x0003e20000100800 */
[----:B0-----:R-:W-:-:S02]  /*e420*/  IADD3 R82, P1, PT, R74, R2, RZ ;  /* 0x000000024a527210 */ /* 0x001fc40007f3e0ff */
[----:B-1----:R-:W-:-:S03]  /*e430*/  @P0 LOP3.LUT R7, R7, R6, RZ, 0x3c, !PT ;  /* 0x0000000607070212 */ /* 0x002fc600078e3cff */
[----:B------:R-:W-:Y:S04]  /*e440*/  STL [R1+0x778], R82 ;  /* 0x0007785201007387 */ /* 0x000fe80000100800 */
[----:B------:R0:W-:Y:S01]  /*e450*/  STL [R1+0x754], R6 ;  /* 0x0007540601007387 */ /* 0x0001e20000100800 */
[----:B------:R-:W-:Y:S01]  /*e460*/  @!P2 IMAD.IADD R80, R80, 0x1, -R3 ;  /* 0x000000015050a824 */ /* 0x000fe200078e0a03 */
[----:B0-----:R-:W-:-:S04]  /*e470*/  @P0 LOP3.LUT R6, R7, R6, RZ, 0x3c, !PT ;  /* 0x0000000607060212 */ /* 0x001fc800078e3cff */
[----:B------:R-:W-:-:S05]  /*e480*/  @P0 LOP3.LUT R7, R7, R6, RZ, 0x3c, !PT ;  /* 0x0000000607070212 */ /* 0x000fca00078e3cff */
[----:B------:R0:W3:Y:S02]  /*e490*/  @P0 LDG.E.U8 R87, desc[UR22][R6.64] ;  /* 0x0000001606570981 */ /* 0x0000e4000c1e1100 */
[----:B0-----:R-:W-:Y:S01]  /*e4a0*/  @P0 IMAD.MOV.U32 R6, RZ, RZ, R82 ;  /* 0x000000ffff060224 */ /* 0x001fe200078e0052 */
[----:B--2---:R-:W-:Y:S02]  /*e4b0*/  ISETP.GE.AND P2, PT, R92, RZ, PT ;  /* 0x000000ff5c00720c */ /* 0x004fe40003f46270 */
[----:B------:R-:W-:-:S05]  /*e4c0*/  LEA.HI.X.SX32 R92, R74, R0, 0x1, P1 ;  /* 0x000000004a5c7211 */ /* 0x000fca00008f0eff */
[----:B------:R-:W-:-:S05]  /*e4d0*/  @P0 IMAD.MOV.U32 R7, RZ, RZ, R92 ;  /* 0x000000ffff070224 */ /* 0x000fca00078e005c */
[----:B------:R-:W2:Y:S01]  /*e4e0*/  @P0 LDG.E.U8 R73, desc[UR22][R6.64] ;  /* 0x0000001606490981 */ /* 0x000ea2000c1e1100 */
[----:B------:R-:W-:Y:S01]  /*e4f0*/  ISETP.GE.AND P1, PT, R39, RZ, PT ;  /* 0x000000ff2700720c */ /* 0x000fe20003f26270 */
[----:B------:R-:W-:Y:S01]  /*e500*/  IMAD R76, R76, UR16, RZ ;  /* 0x000000104c4c7c24 */ /* 0x000fe2000f8e02ff */
[----:B------:R-:W-:Y:S01]  /*e510*/  PRMT R17, RZ, 0x7610, R17 ;  /* 0x00007610ff117816 */ /* 0x000fe20000000011 */
[----:B------:R-:W4:Y:S01]  /*e520*/  LDL.LU R39, [R1+0xf38] ;  /* 0x000f380001277983 */ /* 0x000f220000300800 */
[----:B------:R-:W-:Y:S01]  /*e530*/  @!P2 IMAD.MOV R79, RZ, RZ, -R79 ;  /* 0x000000ffff4fa224 */ /* 0x000fe200078e0a4f */
[----:B------:R-:W-:Y:S01]  /*e540*/  ISETP.GT.U32.AND P3, PT, R3, R81, PT ;  /* 0x000000510300720c */ /* 0x000fe20003f64070 */
[----:B------:R-:W0:Y:S01]  /*e550*/  LDCU UR16, c[0x0][0x3b0] ;  /* 0x00007600ff1077ac */ /* 0x000e220008000800 */
[----:B------:R-:W-:Y:S04]  /*e560*/  STL [R1+0x774], R92 ;  /* 0x0007745c01007387 */ /* 0x000fe80000100800 */
[----:B---3--:R1:W-:Y:S04]  /*e570*/  STL [R1+0x6e8], R87 ;  /* 0x0006e85701007387 */ /* 0x0083e80000100800 */
[----:B-1----:R-:W3:Y:S04]  /*e580*/  LDL R87, [R1+0xb9c] ;  /* 0x000b9c0001577983 */ /* 0x002ee80000100800 */
[----:B--2---:R1:W-:Y:S02]  /*e590*/  STL [R1+0x6e4], R73 ;  /* 0x0006e44901007387 */ /* 0x0043e40000100800 */
[----:B-1----:R-:W-:-:S04]  /*e5a0*/  IADD3 R73, P2, PT, R76, R2, RZ ;  /* 0x000000024c497210 */ /* 0x002fc80007f5e0ff */
[----:B------:R-:W-:Y:S01]  /*e5b0*/  LEA.HI.X.SX32 R6, R76, R0, 0x1, P2 ;  /* 0x000000004c067211 */ /* 0x000fe200010f0eff */
[----:B------:R-:W-:Y:S04]  /*e5c0*/  STL [R1+0x798], R73 ;  /* 0x0007984901007387 */ /* 0x000fe80000100800 */
[----:B------:R1:W-:Y:S01]  /*e5d0*/  STL [R1+0x794], R6 ;  /* 0x0007940601007387 */ /* 0x0003e20000100800 */
[----:B------:R-:W-:Y:S02]  /*e5e0*/  @P0 IMAD.MOV.U32 R7, RZ, RZ, R6 ;  /* 0x000000ffff070224 */ /* 0x000fe400078e0006 */
[----:B------:R-:W-:Y:S01]  /*e5f0*/  @!P3 IMAD.IADD R81, R81, 0x1, -R3 ;  /* 0x000000015151b824 */ /* 0x000fe200078e0a03 */
[----:B------:R-:W-:Y:S01]  /*e600*/  SEL R77, R38, R77, !P6 ;  /* 0x0000004d264d7207 */ /* 0x000fe20007000000 */
[----:B------:R-:W2:Y:S01]  /*e610*/  LDL R92, [R1+0xc14] ;  /* 0x000c1400015c7983 */ /* 0x000ea20000100800 */
[----:B-1----:R-:W-:-:S05]  /*e620*/  @P0 IMAD.MOV.U32 R6, RZ, RZ, R73 ;  /* 0x000000ffff060224 */ /* 0x002fca00078e0049 */
[----:B------:R-:W2:Y:S01]  /*e630*/  @P0 LDG.E.U8 R17, desc[UR22][R6.64] ;  /* 0x0000001606110981 */ /* 0x000ea2000c1e1100 */
[----:B----4-:R-:W-:Y:S01]  /*e640*/  ISETP.GE.AND P3, PT, R86, RZ, PT ;  /* 0x000000ff5600720c */ /* 0x010fe20003f66270 */
[----:B------:R-:W-:Y:S01]  /*e650*/  IMAD R77, R77, UR4, RZ ;  /* 0x000000044d4d7c24 */ /* 0x000fe2000f8e02ff */
[----:B------:R-:W-:Y:S01]  /*e660*/  PRMT R11, RZ, 0x7610, R11 ;  /* 0x00007610ff0b7816 */ /* 0x000fe2000000000b */
[----:B------:R-:W-:-:S10]  /*e670*/  @!P1 IMAD.MOV R78, RZ, RZ, -R78 ;  /* 0x000000ffff4e9224 */ /* 0x000fd400078e0a4e */
[----:B------:R-:W-:Y:S01]  /*e680*/  @!P3 IMAD.MOV R80, RZ, RZ, -R80 ;  /* 0x000000ffff50b224 */ /* 0x000fe200078e0a50 */
[----:B------:R-:W-:Y:S01]  /*e690*/  ISETP.GT.U32.AND P2, PT, R3, R83, PT ;  /* 0x000000530300720c */ /* 0x000fe20003f44070 */
[----:B------:R-:W1:Y:S01]  /*e6a0*/  LDCU UR4, c[0x0][0x3b0] ;  /* 0x00007600ff0477ac */ /* 0x000e620008000800 */
[----:B--2---:R2:W-:Y:S02]  /*e6b0*/  STL [R1+0x6d0], R17 ;  /* 0x0006d01101007387 */ /* 0x0045e40000100800 */
[----:B--2---:R-:W-:-:S04]  /*e6c0*/  IADD3 R17, P3, PT, R77, R2, RZ ;  /* 0x000000024d117210 */ /* 0x004fc80007f7e0ff */
[----:B------:R-:W-:Y:S01]  /*e6d0*/  LEA.HI.X.SX32 R73, R77, R0, 0x1, P3 ;  /* 0x000000004d497211 */ /* 0x000fe200018f0eff */
[----:B------:R-:W-:-:S04]  /*e6e0*/  @P0 IMAD.MOV.U32 R6, RZ, RZ, R17 ;  /* 0x000000ffff060224 */ /* 0x000fc800078e0011 */
[----:B------:R-:W-:-:S05]  /*e6f0*/  @P0 IMAD.MOV.U32 R7, RZ, RZ, R73 ;  /* 0x000000ffff070224 */ /* 0x000fca00078e0049 */
[----:B------:R2:W4:Y:S04]  /*e700*/  @P0 LDG.E.U8 R11, desc[UR22][R6.64] ;  /* 0x00000016060b0981 */ /* 0x000528000c1e1100 */
[----:B------:R-:W-:Y:S04]  /*e710*/  STL [R1+0x7b8], R17 ;  /* 0x0007b81101007387 */ /* 0x000fe80000100800 */
[----:B------:R-:W4:Y:S01]  /*e720*/  LDL R86, [R1+0xb94] ;  /* 0x000b940001567983 */ /* 0x000f220000100800 */
[----:B------:R-:W-:Y:S01]  /*e730*/  ISETP.GT.U32.AND P1, PT, R3, R81, PT ;  /* 0x000000510300720c */ /* 0x000fe20003f24070 */
[----:B------:R-:W-:Y:S01]  /*e740*/  @!P2 IMAD.IADD R83, R83, 0x1, -R3 ;  /* 0x000000015353a824 */ /* 0x000fe200078e0a03 */
[----:B---3--:R-:W-:-:S02]  /*e750*/  ISETP.GE.AND P2, PT, R87, RZ, PT ;  /* 0x000000ff5700720c */ /* 0x008fc40003f46270 */
[C---:B------:R-:W-:Y:S02]  /*e760*/  SEL R79, R38.reuse, R79, !P6 ;  /* 0x0000004f264f7207 */ /* 0x040fe40007000000 */
[----:B------:R-:W-:Y:S02]  /*e770*/  ISETP.GT.U32.AND P3, PT, R3, R83, PT ;  /* 0x000000530300720c */ /* 0x000fe40003f64070 */
[----:B------:R-:W-:Y:S01]  /*e780*/  SEL R78, R38, R78, !P6 ;  /* 0x0000004e264e7207 */ /* 0x000fe20007000000 */
[----:B------:R-:W-:Y:S01]  /*e790*/  IMAD R79, R79, UR5, RZ ;  /* 0x000000054f4f7c24 */ /* 0x000fe2000f8e02ff */
[----:B------:R3:W-:Y:S01]  /*e7a0*/  STL [R1+0x7b4], R73 ;  /* 0x0007b44901007387 */ /* 0x0007e20000100800 */
[----:B------:R-:W-:Y:S01]  /*e7b0*/  PRMT R72, RZ, 0x7610, R72 ;  /* 0x00007610ff487816 */ /* 0x000fe20000000048 */
[----:B------:R-:W0:Y:S01]  /*e7c0*/  LDCU UR5, c[0x0][0x3b0] ;  /* 0x00007600ff0577ac */ /* 0x000e220008000800 */
[----:B------:R-:W-:Y:S01]  /*e7d0*/  @!P1 IMAD.IADD R81, R81, 0x1, -R3 ;  /* 0x0000000151519824 */ /* 0x000fe200078e0a03 */
[----:B------:R-:W-:Y:S01]  /*e7e0*/  ISETP.GT.U32.AND P1, PT, R3, R84, PT ;  /* 0x000000540300720c */ /* 0x000fe20003f24070 */
[----:B-1----:R-:W-:Y:S01]  /*e7f0*/  IMAD R78, R78, UR4, RZ ;  /* 0x000000044e4e7c24 */ /* 0x002fe2000f8e02ff */
[----:B------:R-:W4:Y:S01]  /*e800*/  LDL R87, [R1+0xb8c] ;  /* 0x000b8c0001577983 */ /* 0x000f220000100800 */
[----:B------:R-:W-:Y:S01]  /*e810*/  @!P2 IMAD.MOV R81, RZ, RZ, -R81 ;  /* 0x000000ffff51a224 */ /* 0x000fe200078e0a51 */
[----:B------:R-:W-:Y:S01]  /*e820*/  SEL R80, R38, R80, !P6 ;  /* 0x0000005026507207 */ /* 0x000fe20007000000 */
[----:B------:R-:W-:Y:S01]  /*e830*/  @!P3 IMAD.IADD R83, R83, 0x1, -R3 ;  /* 0x000000015353b824 */ /* 0x000fe200078e0a03 */
[C---:B---3--:R-:W-:Y:S01]  /*e840*/  IADD3 R73, P2, PT, R79.reuse, R2, RZ ;  /* 0x000000024f497210 */ /* 0x048fe20007f5e0ff */
[----:B------:R-:W1:Y:S03]  /*e850*/  LDCU UR4, c[0x0][0x3b0] ;  /* 0x00007600ff0477ac */ /* 0x000e660008000800 */
[----:B------:R-:W-:-:S02]  /*e860*/  LEA.HI.X.SX32 R82, R79, R0, 0x1, P2 ;  /* 0x000000004f527211 */ /* 0x000fc400010f0eff */
[C---:B------:R-:W-:Y:S01]  /*e870*/  ISETP.GT.U32.AND P2, PT, R3.reuse, R85, PT ;  /* 0x000000550300720c */ /* 0x040fe20003f44070 */
[----:B------:R-:W-:Y:S02]  /*e880*/  @!P1 IMAD.IADD R84, R84, 0x1, -R3 ;  /* 0x0000000154549824 */ /* 0x000fe400078e0a03 */
[----:B--2---:R-:W-:Y:S02]  /*e890*/  @P0 IMAD.MOV.U32 R6, RZ, RZ, R73 ;  /* 0x000000ffff060224 */ /* 0x004fe400078e0049 */
[----:B------:R-:W-:Y:S01]  /*e8a0*/  @P0 IMAD.MOV.U32 R7, RZ, RZ, R82 ;  /* 0x000000ffff070224 */ /* 0x000fe200078e0052 */
[----:B------:R-:W-:Y:S02]  /*e8b0*/  ISETP.GT.U32.AND P1, PT, R3, R84, PT ;  /* 0x000000540300720c */ /* 0x000fe40003f24070 */
[----:B------:R-:W-:Y:S02]  /*e8c0*/  PRMT R10, RZ, 0x7610, R10 ;  /* 0x00007610ff0a7816 */ /* 0x000fe4000000000a */
[----:B------:R2:W3:Y:S01]  /*e8d0*/  @P0 LDG.E.U8 R72, desc[UR22][R6.64] ;  /* 0x0000001606480981 */ /* 0x0004e2000c1e1100 */
[----:B0-----:R-:W-:Y:S01]  /*e8e0*/  IMAD R80, R80, UR16, RZ ;  /* 0x0000001050507c24 */ /* 0x001fe2000f8e02ff */
[----:B------:R-:W-:Y:S01]  /*e8f0*/  PRMT R15, RZ, 0x7610, R15 ;  /* 0x00007610ff0f7816 */ /* 0x000fe2000000000f */
[--C-:B------:R-:W-:Y:S01]  /*e900*/  @!P2 IMAD.IADD R85, R85, 0x1, -R3.reuse ;  /* 0x000000015555a824 */ /* 0x100fe200078e0a03 */
[----:B----4-:R0:W-:Y:S05]  /*e910*/  STL [R1+0x6cc], R11 ;  /* 0x0006cc0b01007387 */ /* 0x0101ea0000100800 */
[----:B------:R-:W-:Y:S01]  /*e920*/  @!P1 IMAD.IADD R84, R84, 0x1, -R3 ;  /* 0x0000000154549824 */ /* 0x000fe200078e0a03 */
[----:B------:R-:W-:Y:S01]  /*e930*/  SEL R81, R38, R81, !P6 ;  /* 0x0000005126517207 */ /* 0x000fe20007000000 */
[----:B------:R-:W4:Y:S01]  /*e940*/  LDCU UR16, c[0x0][0x3b0] ;  /* 0x00007600ff1077ac */ /* 0x000f220008000800 */
[----:B0-----:R-:W-:-:S04]  /*e950*/  IADD3 R11, P3, PT, R78, R2, RZ ;  /* 0x000000024e0b7210 */ /* 0x001fc80007f7e0ff */
[----:B------:R-:W-:Y:S01]  /*e960*/  LEA.HI.X.SX32 R17, R78, R0, 0x1, P3 ;  /* 0x000000004e117211 */ /* 0x000fe200018f0eff */
[----:B--2---:R-:W-:-:S04]  /*e970*/  @P0 IMAD.MOV.U32 R6, RZ, RZ, R11 ;  /* 0x000000ffff060224 */ /* 0x004fc800078e000b */
[----:B------:R-:W-:Y:S01]  /*e980*/  @P0 IMAD.MOV.U32 R7, RZ, RZ, R17 ;  /* 0x000000ffff070224 */ /* 0x000fe200078e0011 */
[----:B------:R-:W-:Y:S04]  /*e990*/  STL [R1+0x7d8], R73 ;  /* 0x0007d84901007387 */ /* 0x000fe80000100800 */
[----:B------:R0:W2:Y:S01]  /*e9a0*/  @P0 LDG.E.U8 R10, desc[UR22][R6.64] ;  /* 0x00000016060a0981 */ /* 0x0000a2000c1e1100 */
[----:B------:R-:W-:-:S03]  /*e9b0*/  ISETP.GE.AND P1, PT, R86, RZ, PT ;  /* 0x000000ff5600720c */ /* 0x000fc60003f26270 */
[----:B------:R1:W-:Y:S01]  /*e9c0*/  STL [R1+0x7f8], R11 ;  /* 0x0007f80b01007387 */ /* 0x0003e20000100800 */
[----:B0-----:R-:W-:-:S03]  /*e9d0*/  IADD3 R6, P2, PT, R80, R2, RZ ;  /* 0x0000000250067210 */ /* 0x001fc60007f5e0ff */
[----:B------:R0:W-:Y:S01]  /*e9e0*/  STL [R1+0x7d4], R82 ;  /* 0x0007d45201007387 */ /* 0x0001e20000100800 */
[----:B------:R-:W-:-:S03]  /*e9f0*/  LEA.HI.X.SX32 R7, R80, R0, 0x1, P2 ;  /* 0x0000000050077211 */ /* 0x000fc600010f0eff */
[----:B------:R0:W-:Y:S04]  /*ea00*/  STL [R1+0x7f4], R17 ;  /* 0x0007f41101007387 */ /* 0x0001e80000100800 */
[----:B------:R-:W4:Y:S04]  /*ea10*/  LDL R86, [R1+0xb84] ;  /* 0x000b840001567983 */ /* 0x000f280000100800 */
[----:B-1----:R-:W4:Y:S04]  /*ea20*/  LDL.LU R11, [R1+0x68] ;  /* 0x00006800010b7983 */ /* 0x002f280000300800 */
[----:B------:R-:W4:Y:S01]  /*ea30*/  @P0 LDG.E.U8 R15, desc[UR22][R6.64] ;  /* 0x00000016060f0981 */ /* 0x000f22000c1e1100 */
[----:B------:R-:W-:Y:S01]  /*ea40*/  ISETP.GE.AND P3, PT, R92, RZ, PT ;  /* 0x000000ff5c00720c */ /* 0x000fe20003f66270 */
[----:B------:R-:W-:-:S02]  /*ea50*/  IMAD R81, R81, UR17, RZ ;  /* 0x0000001151517c24 */ /* 0x000fc4000f8e02ff */
[----:B0-----:R-:W4:Y:S01]  /*ea60*/  LDL.LU R82, [R1+0x1ec] ;  /* 0x0001ec0001527983 */ /* 0x001f220000300800 */
[----:B------:R-:W-:-:S03]  /*ea70*/  @!P1 IMAD.MOV R83, RZ, RZ, -R83 ;  /* 0x000000ffff539224 */ /* 0x000fc600078e0a53 */
[----:B------:R-:W-:Y:S04]  /*ea80*/  STL [R1+0x818], R6 ;  /* 0x0008180601007387 */ /* 0x000fe80000100800 */
[----:B------:R-:W-:Y:S01]  /*ea90*/  STL [R1+0x814], R7 ;  /* 0x0008140701007387 */ /* 0x000fe20000100800 */
[----:B------:R-:W-:-:S03]  /*eaa0*/  PRMT R9, RZ, 0x7610, R9 ;  /* 0x00007610ff097816 */ /* 0x000fc60000000009 */
[----:B--2---:R0:W-:Y:S04]  /*eab0*/  STL [R1+0x6c4], R10 ;  /* 0x0006c40a01007387 */ /* 0x0041e80000100800 */
[----:B------:R-:W2:Y:S01]  /*eac0*/  LDL R17, [R1+0xce4] ;  /* 0x000ce40001117983 */ /* 0x000ea20000100800 */
[----:B0-----:R-:W-:-:S03]  /*ead0*/  IADD3 R10, P1, PT, R81, R2, RZ ;  /* 0x00000002510a7210 */ /* 0x001fc60007f3e0ff */
[----:B---3--:R-:W-:Y:S04]  /*eae0*/  STL [R1+0x6c8], R72 ;  /* 0x0006c84801007387 */ /* 0x008fe80000100800 */
[----:B------:R-:W-:Y:S01]  /*eaf0*/  STL [R1+0x838], R10 ;  /* 0x0008380a01007387 */ /* 0x000fe20000100800 */
[----:B----4-:R-:W-:Y:S01]  /*eb00*/  @!P3 IMAD.MOV R11, RZ, RZ, -R11 ;  /* 0x000000ffff0bb224 */ /* 0x010fe200078e0a0b */
[----:B------:R-:W-:Y:S02]  /*eb10*/  ISETP.GE.AND P3, PT, R87, RZ, PT ;  /* 0x000000ff5700720c */ /* 0x000fe40003f66270 */
[----:B------:R-:W3:Y:S04]  /*eb20*/  LDL R87, [R1+0xc20] ;  /* 0x000c200001577983 */ /* 0x000ee80000100800 */
[----:B------:R0:W-:Y:S01]  /*eb30*/  STL [R1+0x6b0], R15 ;  /* 0x0006b00f01007387 */ /* 0x0001e20000100800 */
[----:B------:R-:W-:Y:S01]  /*eb40*/  @P0 IMAD.MOV.U32 R6, RZ, RZ, R10 ;  /* 0x000000ffff060224 */ /* 0x000fe200078e000a */
[----:B0-----:R-:W-:-:S05]  /*eb50*/  LEA.HI.X.SX32 R15, R81, R0, 0x1, P1 ;  /* 0x00000000510f7211 */ /* 0x001fca00008f0eff */
[----:B------:R-:W-:-:S05]  /*eb60*/  @P0 IMAD.MOV.U32 R7, RZ, RZ, R15 ;  /* 0x000000ffff070224 */ /* 0x000fca00078e000f */
[----:B------:R0:W4:Y:S01]  /*eb70*/  @P0 LDG.E.U8 R9, desc[UR22][R6.64] ;  /* 0x0000001606090981 */ /* 0x000122000c1e1100 */
[C---:B------:R-:W-:Y:S01]  /*eb80*/  ISETP.GT.U32.AND P2, PT, R3.reuse, R85, PT ;  /* 0x000000550300720c */ /* 0x040fe20003f44070 */
[----:B------:R-:W-:Y:S01]  /*eb90*/  @!P3 IMAD.MOV R84, RZ, RZ, -R84 ;  /* 0x000000ffff54b224 */ /* 0x000fe200078e0a54 */
[----:B------:R-:W-:Y:S02]  /*eba0*/  ISETP.GT.U32.AND P3, PT, R3, R61, PT ;  /* 0x0000003d0300720c */ /* 0x000fe40003f64070 */
[C---:B------:R-:W-:Y:S02]  /*ebb0*/  SEL R83, R38.reuse, R83, !P6 ;  /* 0x0000005326537207 */ /* 0x040fe40007000000 */
[----:B------:R-:W-:Y:S01]  /*ebc0*/  SEL R84, R38, R84, !P6 ;  /* 0x0000005426547207 */ /* 0x000fe20007000000 */
[----:B------:R-:W-:Y:S02]  /*ebd0*/  STL [R1+0x834], R15 ;  /* 0x0008340f01007387 */ /* 0x000fe40000100800 */
[----:B------:R-:W-:Y:S01]  /*ebe0*/  IMAD R83, R83, UR4, RZ ;  /* 0x0000000453537c24 */ /* 0x000fe2000f8e02ff */
[----:B------:R-:W-:Y:S01]  /*ebf0*/  ISETP.GE.AND P1, PT, R86, RZ, PT ;  /* 0x000000ff5600720c */ /* 0x000fe20003f26270 */
[----:B------:R-:W-:Y:S01]  /*ec00*/  IMAD R84, R84, UR5, RZ ;  /* 0x0000000554547c24 */ /* 0x000fe2000f8e02ff */
[----:B------:R-:W2:Y:S01]  /*ec10*/  LDL R72, [R1+0xd44] ;  /* 0x000d440001487983 */ /* 0x000ea20000100800 */
[--C-:B------:R-:W-:Y:S01]  /*ec20*/  @!P2 IMAD.IADD R85, R85, 0x1, -R3.reuse ;  /* 0x000000015555a824 */ /* 0x100fe200078e0a03 */
[----:B0-----:R-:W-:Y:S01]  /*ec30*/  IADD3 R6, P2, PT, R83, R2, RZ ;  /* 0x0000000253067210 */ /* 0x001fe20007f5e0ff */
[----:B------:R-:W-:Y:S01]  /*ec40*/  @!P3 IMAD.IADD R61, R61, 0x1, -R3 ;  /* 0x000000013d3db824 */ /* 0x000fe200078e0a03 */
[----:B------:R-:W2:Y:S01]  /*ec50*/  LDL R73, [R1+0xd60] ;  /* 0x000d600001497983 */ /* 0x000ea20000100800 */
[----:B------:R-:W-:Y:S01]  /*ec60*/  PRMT R13, RZ, 0x7610, R13 ;  /* 0x00007610ff0d7816 */ /* 0x000fe2000000000d */
[----:B------:R-:W0:Y:S02]  /*ec70*/  LDCU UR4, c[0x0][0x3b0] ;  /* 0x00007600ff0477ac */ /* 0x000e240008000800 */
[----:B------:R-:W2:Y:S01]  /*ec80*/  LDL.LU R86, [R1+0x1e4] ;  /* 0x0001e40001567983 */ /* 0x000ea20000300800 */
[----:B------:R-:W-:Y:S01]  /*ec90*/  LEA.HI.X.SX32 R7, R83, R0, 0x1, P2 ;  /* 0x0000000053077211 */ /* 0x000fe200010f0eff */
[----:B------:R-:W1:Y:S01]  /*eca0*/  LDCU UR5, c[0x0][0x3b0] ;  /* 0x00007600ff0577ac */ /* 0x000e620008000800 */
[----:B------:R-:W-:-:S03]  /*ecb0*/  PRMT R8, RZ, 0x7610, R8 ;  /* 0x00007610ff087816 */ /* 0x000fc60000000008 */
[----:B------:R0:W2:Y:S04]  /*ecc0*/  @P0 LDG.E.U8 R13, desc[UR22][R6.64] ;  /* 0x00000016060d0981 */ /* 0x0000a8000c1e1100 */
[----:B----4-:R4:W-:Y:S04]  /*ecd0*/  STL [R1+0x6ac], R9 ;  /* 0x0006ac0901007387 */ /* 0x0109e80000100800 */
[----:B------:R0:W-:Y:S01]  /*ece0*/  STL [R1+0x850], R6 ;  /* 0x0008500601007387 */ /* 0x0001e20000100800 */
[----:B----4-:R-:W-:-:S04]  /*ecf0*/  IADD3 R9, P3, PT, R84, R2, RZ ;  /* 0x0000000254097210 */ /* 0x010fc80007f7e0ff */
[----:B------:R-:W-:Y:S01]  /*ed00*/  LEA.HI.X.SX32 R10, R84, R0, 0x1, P3 ;  /* 0x00000000540a7211 */ /* 0x000fe200018f0eff */
[----:B------:R-:W-:Y:S01]  /*ed10*/  STL [R1+0x868], R9 ;  /* 0x0008680901007387 */ /* 0x000fe20000100800 */
[----:B0-----:R-:W-:-:S03]  /*ed20*/  @P0 IMAD.MOV.U32 R6, RZ, RZ, R9 ;  /* 0x000000ffff060224 */ /* 0x001fc600078e0009 */
[----:B------:R0:W-:Y:S04]  /*ed30*/  STL [R1+0x84c], R7 ;  /* 0x00084c0701007387 */ /* 0x0001e80000100800 */
[----:B------:R-:W-:Y:S04]  /*ed40*/  STL [R1+0x864], R10 ;  /* 0x0008640a01007387 */ /* 0x000fe80000100800 */
[----:B------:R-:W4:Y:S01]  /*ed50*/  LDL.LU R15, [R1+0x7c] ;  /* 0x00007c00010f7983 */ /* 0x000f220000300800 */
[----:B0-----:R-:W-:-:S05]  /*ed60*/  @P0 IMAD.MOV.U32 R7, RZ, RZ, R10 ;  /* 0x000000ffff070224 */ /* 0x001fca00078e000a */
[----:B------:R0:W4:Y:S04]  /*ed70*/  @P0 LDG.E.U8 R8, desc[UR22][R6.64] ;  /* 0x0000001606080981 */ /* 0x000128000c1e1100 */
[----:B------:R-:W4:Y:S01]  /*ed80*/  LDL.LU R7, [R1+0x70] ;  /* 0x0000700001077983 */ /* 0x000f220000300800 */
[----:B------:R-:W-:Y:S01]  /*ed90*/  @!P1 IMAD.MOV R85, RZ, RZ, -R85 ;  /* 0x000000ffff559224 */ /* 0x000fe200078e0a55 */
[----:B--2---:R-:W-:Y:S02]  /*eda0*/  ISETP.GE.AND P1, PT, R17, RZ, PT ;  /* 0x000000ff1100720c */ /* 0x004fe40003f26270 */
[----:B---3--:R-:W-:Y:S02]  /*edb0*/  ISETP.GE.AND P3, PT, R87, RZ, PT ;  /* 0x000000ff5700720c */ /* 0x008fe40003f66270 */
[C---:B------:R-:W-:Y:S01]  /*edc0*/  SEL R85, R38.reuse, R85, !P6 ;  /* 0x0000005526557207 */ /* 0x040fe20007000000 */
[----:B------:R-:W2:Y:S01]  /*edd0*/  LDL R87, [R1+0xc80] ;  /* 0x000c800001577983 */ /* 0x000ea20000100800 */
[----:B0-----:R-:W-:-:S03]  /*ede0*/  SEL R6, R38, R48, !P6 ;  /* 0x0000003026067207 */ /* 0x001fc60007000000 */
[----:B------:R-:W-:Y:S01]  /*edf0*/  IMAD R85, R85, UR16, RZ ;  /* 0x0000001055557c24 */ /* 0x000fe2000f8e02ff */
[----:B------:R-:W-:Y:S01]  /*ee00*/  PRMT R70, RZ, 0x7610, R70 ;  /* 0x00007610ff467816 */ /* 0x000fe20000000046 */
[----:B------:R-:W-:Y:S01]  /*ee10*/  IMAD R6, R6, UR9, RZ ;  /* 0x0000000906067c24 */ /* 0x000fe2000f8e02ff */
[----:B------:R-:W-:Y:S01]  /*ee20*/  PRMT R12, RZ, 0x7610, R12 ;  /* 0x00007610ff0c7816 */ /* 0x000fe2000000000c */
[----:B------:R-:W0:Y:S01]  /*ee30*/  LDCU UR16, c[0x0][0x3b0] ;  /* 0x00007600ff1077ac */ /* 0x000e220008000800 */
[----:B----4-:R-:W-:Y:S01]  /*ee40*/  @!P1 IMAD.MOV R15, RZ, RZ, -R15 ;  /* 0x000000ffff0f9224 */ /* 0x010fe200078e0a0f */
[----:B------:R3:W-:Y:S04]  /*ee50*/  STL [R1+0x6a4], R8 ;  /* 0x0006a40801007387 */ /* 0x0007e80000100800 */
[----:B------:R4:W-:Y:S01]  /*ee60*/  STL [R1+0x6a8], R13 ;  /* 0x0006a80d01007387 */ /* 0x0009e20000100800 */
[-C--:B---3--:R-:W-:Y:S01]  /*ee70*/  IADD3 R8, P1, PT, R85, R2.reuse, RZ ;  /* 0x0000000255087210 */ /* 0x088fe20007f3e0ff */
[----:B------:R-:W-:Y:S01]  /*ee80*/  @!P3 IMAD.MOV R7, RZ, RZ, -R7 ;  /* 0x000000ffff07b224 */ /* 0x000fe200078e0a07 */
[----:B----4-:R-:W-:-:S02]  /*ee90*/  IADD3 R13, P3, PT, R6, R2, RZ ;  /* 0x00000002060d7210 */ /* 0x010fc40007f7e0ff */
[-C--:B------:R-:W-:Y:S02]  /*eea0*/  LEA.HI.X.SX32 R9, R85, R0.reuse, 0x1, P1 ;  /* 0x0000000055097211 */ /* 0x080fe400008f0eff */
[----:B------:R-:W-:Y:S01]  /*eeb0*/  LEA.HI.X.SX32 R17, R6, R0, 0x1, P3 ;  /* 0x0000000006117211 */ /* 0x000fe200018f0eff */
[----:B------:R3:W-:Y:S04]  /*eec0*/  STL [R1+0x880], R8 ;  /* 0x0008800801007387 */ /* 0x0007e80000100800 */
[----:B------:R-:W-:Y:S04]  /*eed0*/  STL [R1+0x1fc], R13 ;  /* 0x0001fc0d01007387 */ /* 0x000fe80000100800 */
[----:B------:R4:W-:Y:S04]  /*eee0*/  STL [R1+0x87c], R9 ;  /* 0x00087c0901007387 */ /* 0x0009e80000100800 */
[----:B------:R3:W2:Y:S04]  /*eef0*/  @P0 LDG.E.U8 R70, desc[UR22][R8.64] ;  /* 0x0000001608460981 */ /* 0x0006a8000c1e1100 */
[----:B------:R-:W-:Y:S04]  /*ef00*/  STL [R1+0x1f8], R17 ;  /* 0x0001f81101007387 */ /* 0x000fe80000100800 */
[----:B------:R-:W2:Y:S01]  /*ef10*/  LDL.LU R6, [R1+0x80] ;  /* 0x0000800001067983 */ /* 0x000ea20000300800 */
[----:B---3--:R-:W-:-:S02]  /*ef20*/  @P0 IMAD.MOV.U32 R8, RZ, RZ, R13 ;  /* 0x000000ffff080224 */ /* 0x008fc400078e000d */
[----:B----4-:R-:W-:Y:S01]  /*ef30*/  @P0 IMAD.MOV.U32 R9, RZ, RZ, R17 ;  /* 0x000000ffff090224 */ /* 0x010fe200078e0011 */
[----:B------:R-:W-:Y:S01]  /*ef40*/  ISETP.GE.AND P1, PT, R72, RZ, PT ;  /* 0x000000ff4800720c */ /* 0x000fe20003f26270 */
[----:B------:R-:W3:Y:S04]  /*ef50*/  LDL.LU R92, [R1+0x1e0] ;  /* 0x0001e000015c7983 */ /* 0x000ee80000300800 */
[----:B------:R-:W4:Y:S01]  /*ef60*/  @P0 LDG.E.U8 R12, desc[UR22][R8.64] ;  /* 0x00000016080c0981 */ /* 0x000f22000c1e1100 */
[----:B------:R-:W-:-:S05]  /*ef70*/  SEL R10, R38, R47, !P6 ;  /* 0x0000002f260a7207 */ /* 0x000fca0007000000 */
[----:B------:R-:W-:Y:S01]  /*ef80*/  IMAD R10, R10, UR9, RZ ;  /* 0x000000090a0a7c24 */ /* 0x000fe2000f8e02ff */
[----:B------:R-:W3:Y:S01]  /*ef90*/  LDL.LU R9, [R1+0x84] ;  /* 0x0000840001097983 */ /* 0x000ee20000300800 */
[----:B------:R-:W-:-:S03]  /*efa0*/  PRMT R5, RZ, 0x7610, R5 ;  /* 0x00007610ff057816 */ /* 0x000fc60000000005 */
[----:B--2---:R2:W-:Y:S01]  /*efb0*/  STL [R1+0x690], R70 ;  /* 0x0006904601007387 */ /* 0x0045e20000100800 */
[----:B------:R-:W-:-:S03]  /*efc0*/  @!P1 IMAD.MOV R6, RZ, RZ, -R6 ;  /* 0x000000ffff069224 */ /* 0x000fc600078e0a06 */
[----:B--2---:R-:W2:Y:S04]  /*efd0*/  LDL R70, [R1+0xbf4] ;  /* 0x000bf40001467983 */ /* 0x004ea80000100800 */
[----:B----4-:R4:W-:Y:S02]  /*efe0*/  STL [R1+0x68c], R12 ;  /* 0x00068c0c01007387 */ /* 0x0109e40000100800 */
[----:B----4-:R-:W-:-:S04]  /*eff0*/  IADD3 R12, P1, PT, R10, R2, RZ ;  /* 0x000000020a0c7210 */ /* 0x010fc80007f3e0ff */
[----:B------:R-:W-:-:S05]  /*f000*/  LEA.HI.X.SX32 R13, R10, R0, 0x1, P1 ;  /* 0x000000000a0d7211 */ /* 0x000fca00008f0eff */
[----:B------:R4:W2:Y:S01]  /*f010*/  @P0 LDG.E.U8 R5, desc[UR22][R12.64] ;  /* 0x000000160c050981 */ /* 0x0008a2000c1e1100 */
[C---:B------:R-:W-:Y:S02]  /*f020*/  SEL R10, R38.reuse, R42, !P6 ;  /* 0x0000002a260a7207 */ /* 0x040fe40007000000 */
[----:B------:R-:W-:Y:S01]  /*f030*/  SEL R8, R38, R39, !P6 ;  /* 0x0000002726087207 */ /* 0x000fe20007000000 */
[----:B------:R4:W-:Y:S04]  /*f040*/  STL [R1+0x21c], R12 ;  /* 0x00021c0c01007387 */ /* 0x0009e80000100800 */
[----:B------:R0:W-:Y:S01]  /*f050*/  STL [R1+0x218], R13 ;  /* 0x0002180d01007387 */ /* 0x0001e20000100800 */
[----:B----4-:R-:W-:Y:S02]  /*f060*/  IMAD R12, R10, UR9, RZ ;  /* 0x000000090a0c7c24 */ /* 0x010fe4000f8e02ff */
[----:B------:R-:W-:Y:S01]  /*f070*/  IMAD R10, R8, UR9, RZ ;  /* 0x00000009080a7c24 */ /* 0x000fe2000f8e02ff */
[----:B0-----:R-:W4:Y:S01]  /*f080*/  LDL R13, [R1+0xc6c] ;  /* 0x000c6c00010d7983 */ /* 0x001f220000100800 */
[----:B------:R-:W-:-:S02]  /*f090*/  ISETP.GT.U32.AND P2, PT, R3, R82, PT ;  /* 0x000000520300720c */ /* 0x000fc40003f44070 */
[----:B------:R-:W-:-:S11]  /*f0a0*/  ISETP.GE.AND P3, PT, R73, RZ, PT ;  /* 0x000000ff4900720c */ /* 0x000fd60003f66270 */
[--C-:B------:R-:W-:Y:S01]  /*f0b0*/  @!P2 IMAD.IADD R82, R82, 0x1, -R3.reuse ;  /* 0x000000015252a824 */ /* 0x100fe200078e0a03 */
[C---:B------:R-:W-:Y:S01]  /*f0c0*/  ISETP.GT.U32.AND P2, PT, R3.reuse, R86, PT ;  /* 0x000000560300720c */ /* 0x040fe20003f44070 */
[----:B--2---:R0:W-:Y:S04]  /*f0d0*/  STL [R1+0x688], R5 ;  /* 0x0006880501007387 */ /* 0x0041e80000100800 */
[----:B0-----:R-:W2:Y:S04]  /*f0e0*/  LDL.LU R5, [R1+0x1d8] ;  /* 0x0001d80001057983 */ /* 0x001ea80000300800 */
[----:B------:R-:W2:Y:S04]  /*f0f0*/  LDL.LU R8, [R1+0xe8] ;  /* 0x0000e80001087983 */ /* 0x000ea80000300800 */
[----:B------:R-:W-:Y:S01]  /*f100*/  @!P2 IMAD.IADD R86, R86, 0x1, -R3 ;  /* 0x000000015656a824 */ /* 0x000fe200078e0a03 */
[----:B------:R-:W-:Y:S01]  /*f110*/  ISETP.GT.U32.AND P2, PT, R3, R82, PT ;  /* 0x000000520300720c */ /* 0x000fe20003f44070 */
[----:B---3--:R-:W-:Y:S01]  /*f120*/  @!P3 IMAD.MOV R9, RZ, RZ, -R9 ;  /* 0x000000ffff09b224 */ /* 0x008fe200078e0a09 */
[----:B------:R-:W-:Y:S01]  /*f130*/  ISETP.GE.AND P1, PT, R87, RZ, PT ;  /* 0x000000ff5700720c */ /* 0x000fe20003f26270 */
[----:B------:R-:W3:Y:S01]  /*f140*/  LDL R73, [R1+0xd80] ;  /* 0x000d800001497983 */ /* 0x000ee20000100800 */
[----:B------:R-:W-:-:S03]  /*f150*/  ISETP.GT.U32.AND P3, PT, R3, R86, PT ;  /* 0x000000560300720c */ /* 0x000fc60003f64070 */
[----:B------:R-:W3:Y:S06]  /*f160*/  LDL R87, [R1+0xcc8] ;  /* 0x000cc80001577983 */ /* 0x000eec0000100800 */
[----:B------:R-:W-:Y:S01]  /*f170*/  @!P2 IMAD.IADD R82, R82, 0x1, -R3 ;  /* 0x000000015252a824 */ /* 0x000fe200078e0a03 */
[----:B------:R-:W-:-:S03]  /*f180*/  IADD3 R72, P2, PT, R12, R2, RZ ;  /* 0x000000020c487210 */ /* 0x000fc60007f5e0ff */
[----:B------:R-:W-:Y:S01]  /*f190*/  @!P3 IMAD.IADD R86, R86, 0x1, -R3 ;  /* 0x000000015656b824 */ /* 0x000fe200078e0a03 */
[----:B------:R-:W-:Y:S02]  /*f1a0*/  IADD3 R17, P3, PT, R10, R2, RZ ;  /* 0x000000020a117210 */ /* 0x000fe40007f7e0ff */
[----:B------:R-:W-:Y:S01]  /*f1b0*/  LEA.HI.X.SX32 R12, R12, R0, 0x1, P2 ;  /* 0x000000000c0c7211 */ /* 0x000fe200010f0eff */
[----:B------:R-:W-:Y:S01]  /*f1c0*/  STL [R1+0x23c], R72 ;  /* 0x00023c4801007387 */ /* 0x000fe20000100800 */
[----:B------:R-:W-:-:S03]  /*f1d0*/  PRMT R14, RZ, 0x7610, R14 ;  /* 0x00007610ff0e7816 */ /* 0x000fc6000000000e */
[----:B------:R-:W-:Y:S04]  /*f1e0*/  STL [R1+0x25c], R17 ;  /* 0x00025c1101007387 */ /* 0x000fe80000100800 */
[----:B------:R0:W-:Y:S01]  /*f1f0*/  STL [R1+0x238], R12 ;  /* 0x0002380c01007387 */ /* 0x0001e20000100800 */
[----:B--2---:R-:W-:Y:S01]  /*f200*/  @!P1 IMAD.MOV R8, RZ, RZ, -R8 ;  /* 0x000000ffff089224 */ /* 0x004fe200078e0a08 */
[----:B----4-:R-:W-:Y:S01]  /*f210*/  ISETP.GE.AND P1, PT, R13, RZ, PT ;  /* 0x000000ff0d00720c */ /* 0x010fe20003f26270 */
[----:B------:R-:W-:Y:S02]  /*f220*/  @P0 IMAD.MOV.U32 R13, RZ, RZ, R12 ;  /* 0x000000ffff0d0224 */ /* 0x000fe400078e000c */
[----:B0-----:R-:W-:-:S05]  /*f230*/  @P0 IMAD.MOV.U32 R12, RZ, RZ, R72 ;  /* 0x000000ffff0c0224 */ /* 0x001fca00078e0048 */
[----:B------:R0:W2:Y:S01]  /*f240*/  @P0 LDG.E.U8 R14, desc[UR22][R12.64] ;  /* 0x000000160c0e0981 */ /* 0x0000a2000c1e1100 */
[----:B------:R-:W-:Y:S02]  /*f250*/  LEA.HI.X.SX32 R10, R10, R0, 0x1, P3 ;  /* 0x000000000a0a7211 */ /* 0x000fe400018f0eff */
[----:B------:R-:W-:-:S03]  /*f260*/  PRMT R16, RZ, 0x7610, R16 ;  /* 0x00007610ff107816 */ /* 0x000fc60000000010 */
[----:B------:R4:W-:Y:S01]  /*f270*/  STL [R1+0x258], R10 ;  /* 0x0002580a01007387 */ /* 0x0009e20000100800 */
[----:B0-----:R-:W-:Y:S02]  /*f280*/  @P0 IMAD.MOV.U32 R12, RZ, RZ, R17 ;  /* 0x000000ffff0c0224 */ /* 0x001fe400078e0011 */
[----:B------:R-:W-:-:S05]  /*f290*/  @P0 IMAD.MOV.U32 R13, RZ, RZ, R10 ;  /* 0x000000ffff0d0224 */ /* 0x000fca00078e000a */
[----:B------:R0:W3:Y:S04]  /*f2a0*/  @P0 LDG.E.U8 R16, desc[UR22][R12.64] ;  /* 0x000000160c100981 */ /* 0x0000e8000c1e1100 */
[----:B--2---:R2:W-:Y:S04]  /*f2b0*/  STL [R1+0x684], R14 ;  /* 0x0006840e01007387 */ /* 0x0045e80000100800 */
[----:B----4-:R-:W4:Y:S04]  /*f2c0*/  LDL.LU R10, [R1+0x108] ;  /* 0x00010800010a7983 */ /* 0x010f280000300800 */
[----:B------:R-:W4:Y:S01]  /*f2d0*/  LDL.LU R12, [R1+0x12c] ;  /* 0x00012c00010c7983 */ /* 0x000f220000300800 */
[----:B------:R-:W-:-:S02]  /*f2e0*/  ISETP.GE.AND P3, PT, R70, RZ, PT ;  /* 0x000000ff4600720c */ /* 0x000fc40003f66270 */
[C---:B--2---:R-:W-:Y:S01]  /*f2f0*/  SEL R14, R38.reuse, R36, !P6 ;  /* 0x00000024260e7207 */ /* 0x044fe20007000000 */
[----:B------:R-:W2:Y:S01]  /*f300*/  LDL R72, [R1+0xcc4] ;  /* 0x000cc40001487983 */ /* 0x000ea20000100800 */
[----:B0-----:R-:W-:-:S03]  /*f310*/  SEL R13, R38, R35, !P6 ;  /* 0x00000023260d7207 */ /* 0x001fc60007000000 */
[----:B------:R-:W-:Y:S02]  /*f320*/  IMAD R14, R14, UR9, RZ ;  /* 0x000000090e0e7c24 */ /* 0x000fe4000f8e02ff */
[----:B------:R-:W-:Y:S01]  /*f330*/  IMAD R13, R13, UR9, RZ ;  /* 0x000000090d0d7c24 */ /* 0x000fe2000f8e02ff */
[----:B---3--:R0:W-:Y:S01]  /*f340*/  STL [R1+0x670], R16 ;  /* 0x0006701001007387 */ /* 0x0081e20000100800 */
[----:B------:R-:W-:Y:S02]  /*f350*/  PRMT R45, RZ, 0x7610, R45 ;  /* 0x00007610ff2d7816 */ /* 0x000fe4000000002d */
[----:B------:R-:W-:Y:S01]  /*f360*/  PRMT R58, RZ, 0x7610, R58 ;  /* 0x00007610ff3a7816 */ /* 0x000fe2000000003a */
[----:B----4-:R-:W-:Y:S01]  /*f370*/  @!P1 IMAD.MOV R10, RZ, RZ, -R10 ;  /* 0x000000ffff0a9224 */ /* 0x010fe200078e0a0a */
[-C--:B0-----:R-:W-:Y:S01]  /*f380*/  IADD3 R16, P1, PT, R14, R2.reuse, RZ ;  /* 0x000000020e107210 */ /* 0x081fe20007f3e0ff */
[----:B------:R-:W-:Y:S01]  /*f390*/  @!P3 IMAD.MOV R12, RZ, RZ, -R12 ;  /* 0x000000ffff0cb224 */ /* 0x000fe200078e0a0c */
[----:B------:R-:W-:-:S02]  /*f3a0*/  IADD3 R70, P3, PT, R13, R2, RZ ;  /* 0x000000020d467210 */ /* 0x000fc40007f7e0ff */
[-C--:B------:R-:W-:Y:S02]  /*f3b0*/  LEA.HI.X.SX32 R17, R14, R0.reuse, 0x1, P1 ;  /* 0x000000000e117211 */ /* 0x080fe400008f0eff */
[----:B------:R-:W-:Y:S02]  /*f3c0*/  ISETP.GE.AND P1, PT, R73, RZ, PT ;  /* 0x000000ff4900720c */ /* 0x000fe40003f26270 */
[----:B------:R-:W-:Y:S01]  /*f3d0*/  LEA.HI.X.SX32 R73, R13, R0, 0x1, P3 ;  /* 0x000000000d497211 */ /* 0x000fe200018f0eff */
[----:B------:R0:W-:Y:S04]  /*f3e0*/  STL [R1+0x27c], R16 ;  /* 0x00027c1001007387 */ /* 0x0001e80000100800 */
[----:B------:R-:W-:Y:S04]  /*f3f0*/  STL [R1+0x29c], R70 ;  /* 0x00029c4601007387 */ /* 0x000fe80000100800 */
[----:B------:R3:W-:Y:S04]  /*f400*/  STL [R1+0x278], R17 ;  /* 0x0002781101007387 */ /* 0x0007e80000100800 */
[----:B------:R0:W4:Y:S01]  /*f410*/  @P0 LDG.E.U8 R45, desc[UR22][R16.64] ;  /* 0x00000016102d0981 */ /* 0x000122000c1e1100 */
[----:B------:R-:W-:-:S03]  /*f420*/  SEL R13, R38, R11, !P6 ;  /* 0x0000000b260d7207 */ /* 0x000fc60007000000 */
[----:B------:R-:W-:Y:S04]  /*f430*/  STL [R1+0x298], R73 ;  /* 0x0002984901007387 */ /* 0x000fe80000100800 */
[----:B------:R-:W2:Y:S01]  /*f440*/  LDL.LU R11, [R1+0x16c] ;  /* 0x00016c00010b7983 */ /* 0x000ea20000300800 */
[----:B0-----:R-:W-:Y:S02]  /*f450*/  @P0 IMAD.MOV.U32 R16, RZ, RZ, R70 ;  /* 0x000000ffff100224 */ /* 0x001fe400078e0046 */
[----:B---3--:R-:W-:-:S05]  /*f460*/  @P0 IMAD.MOV.U32 R17, RZ, RZ, R73 ;  /* 0x000000ffff110224 */ /* 0x008fca00078e0049 */
[----:B------:R0:W3:Y:S01]  /*f470*/  @P0 LDG.E.U8 R58, desc[UR22][R16.64] ;  /* 0x00000016103a0981 */ /* 0x0000e2000c1e1100 */
[----:B------:R-:W-:Y:S01]  /*f480*/  IMAD R14, R13, UR9, RZ ;  /* 0x000000090d0e7c24 */ /* 0x000fe2000f8e02ff */
[----:B------:R-:W-:Y:S02]  /*f490*/  ISETP.GE.AND P3, PT, R87, RZ, PT ;  /* 0x000000ff5700720c */ /* 0x000fe40003f66270 */
[----:B0-----:R-:W-:Y:S02]  /*f4a0*/  PRMT R17, RZ, 0x7610, R17 ;  /* 0x00007610ff117816 */ /* 0x001fe40000000011 */
[----:B------:R-:W-:Y:S01]  /*f4b0*/  SEL R16, R38, R7, !P6 ;  /* 0x0000000726107207 */ /* 0x000fe20007000000 */
[----:B----4-:R0:W-:Y:S04]  /*f4c0*/  STL [R1+0x66c], R45 ;  /* 0x00066c2d01007387 */ /* 0x0101e80000100800 */
[----:B0-----:R-:W4:Y:S01]  /*f4d0*/  LDL.LU R45, [R1+0x1cc] ;  /* 0x0001cc00012d7983 */ /* 0x001f220000300800 */
[----:B--2---:R-:W-:-:S03]  /*f4e0*/  @!P1 IMAD.MOV R11, RZ, RZ, -R11 ;  /* 0x000000ffff0b9224 */ /* 0x004fc600078e0a0b */
[----:B------:R-:W2:Y:S04]  /*f4f0*/  LDL.LU R13, [R1+0x188] ;  /* 0x00018800010d7983 */ /* 0x000ea80000300800 */
[----:B------:R-:W2:Y:S04]  /*f500*/  LDL R73, [R1+0xc1c] ;  /* 0x000c1c0001497983 */ /* 0x000ea80000100800 */
[----:B------:R-:W2:Y:S04]  /*f510*/  LDL R87, [R1+0xc34] ;  /* 0x000c340001577983 */ /* 0x000ea80000100800 */
[----:B---3--:R0:W-:Y:S02]  /*f520*/  STL [R1+0x668], R58 ;  /* 0x0006683a01007387 */ /* 0x0081e40000100800 */
[----:B0-----:R-:W-:-:S04]  /*f530*/  IADD3 R58, P1, PT, R14, R2, RZ ;  /* 0x000000020e3a7210 */ /* 0x001fc80007f3e0ff */
[----:B------:R-:W-:Y:S02]  /*f540*/  LEA.HI.X.SX32 R70, R14, R0, 0x1, P1 ;  /* 0x000000000e467211 */ /* 0x000fe400008f0eff */
[----:B------:R-:W-:Y:S01]  /*f550*/  SEL R14, R38, R6, !P6 ;  /* 0x00000006260e7207 */ /* 0x000fe20007000000 */
[----:B------:R-:W-:Y:S02]  /*f560*/  @P0 IMAD.MOV.U32 R6, RZ, RZ, R58 ;  /* 0x000000ffff060224 */ /* 0x000fe400078e003a */
[----:B------:R-:W-:-:S05]  /*f570*/  @P0 IMAD.MOV.U32 R7, RZ, RZ, R70 ;  /* 0x000000ffff070224 */ /* 0x000fca00078e0046 */
[----:B------:R-:W3:Y:S04]  /*f580*/  @P0 LDG.E.U8 R17, desc[UR22][R6.64] ;  /* 0x0000001606110981 */ /* 0x000ee8000c1e1100 */
[----:B------:R-:W-:Y:S04]  /*f590*/  STL [R1+0x2b8], R58 ;  /* 0x0002b83a01007387 */ /* 0x000fe80000100800 */
[----:B------:R0:W-:Y:S04]  /*f5a0*/  STL [R1+0x2b4], R70 ;  /* 0x0002b44601007387 */ /* 0x0001e80000100800 */
[----:B0-----:R-:W4:Y:S01]  /*f5b0*/  LDL.LU R70, [R1+0x1ac] ;  /* 0x0001ac0001467983 */ /* 0x001f220000300800 */
[----:B------:R-:W-:-:S13]  /*f5c0*/  ISETP.GT.U32.AND P2, PT, R3, R92, PT ;  /* 0x0000005c0300720c */ /* 0x000fda0003f44070 */
[--C-:B------:R-:W-:Y:S01]  /*f5d0*/  @!P2 IMAD.IADD R92, R92, 0x1, -R3.reuse ;  /* 0x000000015c5ca824 */ /* 0x100fe200078e0a03 */
[----:B------:R-:W-:Y:S01]  /*f5e0*/  ISETP.GT.U32.AND P2, PT, R3, R5, PT ;  /* 0x000000050300720c */ /* 0x000fe20003f44070 */
[----:B---3--:R0:W-:Y:S04]  /*f5f0*/  STL [R1+0x664], R17 ;  /* 0x0006641101007387 */ /* 0x0081e80000100800 */
[----:B------:R-:W3:Y:S08]  /*f600*/  LDL.LU R6, [R1+0x1c8] ;  /* 0x0001c80001067983 */ /* 0x000ef00000300800 */
[----:B------:R-:W-:Y:S01]  /*f610*/  @!P2 IMAD.IADD R5, R5, 0x1, -R3 ;  /* 0x000000010505a824 */ /* 0x000fe200078e0a03 */
[C---:B------:R-:W-:Y:S01]  /*f620*/  ISETP.GT.U32.AND P2, PT, R3.reuse, R92, PT ;  /* 0x0000005c0300720c */ /* 0x040fe20003f44070 */
[----:B--2---:R-:W-:Y:S01]  /*f630*/  @!P3 IMAD.MOV R13, RZ, RZ, -R13 ;  /* 0x000000ffff0db224 */ /* 0x004fe200078e0a0d */
[----:B------:R-:W-:Y:S01]  /*f640*/  ISETP.GE.AND P1, PT, R72, RZ, PT ;  /* 0x000000ff4800720c */ /* 0x000fe20003f26270 */
[----:B------:R-:W-:Y:S01]  /*f650*/  IMAD R16, R16, UR9, RZ ;  /* 0x0000000910107c24 */ /* 0x000fe2000f8e02ff */
[----:B------:R-:W-:Y:S01]  /*f660*/  ISETP.GT.U32.AND P3, PT, R3, R5, PT ;  /* 0x000000050300720c */ /* 0x000fe20003f64070 */
[----:B------:R-:W-:Y:S01]  /*f670*/  IMAD R14, R14, UR9, RZ ;  /* 0x000000090e0e7c24 */ /* 0x000fe2000f8e02ff */
[----:B------:R-:W2:Y:S04]  /*f680*/  LDL R58, [R1+0xd3c] ;  /* 0x000d3c00013a7983 */ /* 0x000ea80000100800 */
[----:B------:R-:W2:Y:S03]  /*f690*/  LDL R72, [R1+0xd20] ;  /* 0x000d200001487983 */ /* 0x000ea60000100800 */
[----:B------:R-:W-:Y:S01]  /*f6a0*/  @!P2 IMAD.IADD R92, R92, 0x1, -R3 ;  /* 0x000000015c5ca824 */ /* 0x000fe200078e0a03 */
[----:B0-----:R-:W-:-:S03]  /*f6b0*/  IADD3 R17, P2, PT, R16, R2, RZ ;  /* 0x0000000210117210 */ /* 0x001fc60007f5e0ff */
[----:B------:R-:W-:Y:S01]  /*f6c0*/  @!P3 IMAD.IADD R5, R5, 0x1, -R3 ;  /* 0x000000010505b824 */ /* 0x000fe200078e0a03 */
[----:B------:R-:W-:Y:S02]  /*f6d0*/  LEA.HI.X.SX32 R16, R16, R0, 0x1, P2 ;  /* 0x0000000010107211 */ /* 0x000fe400010f0eff */
[----:B------:R-:W-:Y:S01]  /*f6e0*/  IADD3 R7, P3, PT, R14, R2, RZ ;  /* 0x000000020e077210 */ /* 0x000fe20007f7e0ff */
[----:B------:R0:W-:Y:S01]  /*f6f0*/  STL [R1+0x2d0], R17 ;  /* 0x0002d01101007387 */ /* 0x0001e20000100800 */
[----:B------:R-:W-:Y:S02]  /*f700*/  PRMT R4, RZ, 0x7610, R4 ;  /* 0x00007610ff047816 */ /* 0x000fe40000000004 */
[-C--:B0-----:R-:W-:Y:S01]  /*f710*/  @P0 LOP3.LUT R17, R17, R16.reuse, RZ, 0x3c, !PT ;  /* 0x0000001011110212 */ /* 0x081fe200078e3cff */
[----:B---3--:R-:W-:Y:S01]  /*f720*/  @!P1 IMAD.MOV R6, RZ, RZ, -R6 ;  /* 0x000000ffff069224 */ /* 0x008fe200078e0a06 */
[----:B------:R-:W-:Y:S02]  /*f730*/  ISETP.GE.AND P1, PT, R73, RZ, PT ;  /* 0x000000ff4900720c */ /* 0x000fe40003f26270 */
[----:B------:R-:W3:Y:S04]  /*f740*/  LDL.LU R73, [R1+0xf34] ;  /* 0x000f340001497983 */ /* 0x000ee80000300800 */
[----:B------:R-:W-:Y:S04]  /*f750*/  STL [R1+0x2f0], R7 ;  /* 0x0002f00701007387 */ /* 0x000fe80000100800 */
[----:B------:R0:W-:Y:S02]  /*f760*/  STL [R1+0x2cc], R16 ;  /* 0x0002cc1001007387 */ /* 0x0001e40000100800 */
[----:B0-----:R-:W-:-:S04]  /*f770*/  @P0 LOP3.LUT R16, R17, R16, RZ, 0x3c, !PT ;  /* 0x0000001011100212 */ /* 0x001fc800078e3cff */
[----:B------:R-:W-:-:S05]  /*f780*/  @P0 LOP3.LUT R17, R17, R16, RZ, 0x3c, !PT ;  /* 0x0000001011110212 */ /* 0x000fca00078e3cff */
[----:B------:R0:W2:Y:S01]  /*f790*/  @P0 LDG.E.U8 R4, desc[UR22][R16.64] ;  /* 0x0000001610040981 */ /* 0x0000a2000c1e1100 */
[----:B------:R-:W-:Y:S02]  /*f7a0*/  LEA.HI.X.SX32 R14, R14, R0, 0x1, P3 ;  /* 0x000000000e0e7211 */ /* 0x000fe400018f0eff */
[----:B------:R-:W-:Y:S02]  /*f7b0*/  PRMT R52, RZ, 0x7610, R52 ;  /* 0x00007610ff347816 */ /* 0x000fe40000000034 */
[----:B------:R-:W-:Y:S01]  /*f7c0*/  SEL R9, R38, R9, !P6 ;  /* 0x0000000926097207 */ /* 0x000fe20007000000 */
[----:B0-----:R-:W-:Y:S02]  /*f7d0*/  @P0 IMAD.MOV.U32 R16, RZ, RZ, R7 ;  /* 0x000000ffff100224 */ /* 0x001fe400078e0007 */
[----:B------:R-:W-:-:S05]  /*f7e0*/  @P0 IMAD.MOV.U32 R17, RZ, RZ, R14 ;  /* 0x000000ffff110224 */ /* 0x000fca00078e000e */
[----:B------:R-:W3:Y:S04]  /*f7f0*/  @P0 LDG.E.U8 R52, desc[UR22][R16.64] ;  /* 0x0000001610340981 */ /* 0x000ee8000c1e1100 */
[----:B--2---:R0:W-:Y:S04]  /*f800*/  STL [R1+0x650], R4 ;  /* 0x0006500401007387 */ /* 0x0041e80000100800 */
[----:B0-----:R-:W2:Y:S04]  /*f810*/  LDL.LU R4, [R1+0xf30] ;  /* 0x000f300001047983 */ /* 0x001ea80000300800 */
[----:B------:R0:W-:Y:S04]  /*f820*/  STL [R1+0x2ec], R14 ;  /* 0x0002ec0e01007387 */ /* 0x0001e80000100800 */
[----:B------:R-:W2:Y:S01]  /*f830*/  LDL.LU R7, [R1+0x1dc] ;  /* 0x0001dc0001077983 */ /* 0x000ea20000300800 */
[----:B0-----:R-:W-:-:S03]  /*f840*/  IMAD R14, R9, UR9, RZ ;  /* 0x00000009090e7c24 */ /* 0x001fc6000f8e02ff */
[----:B------:R-:W4:Y:S01]  /*f850*/  LDL.LU R9, [R1+0x1e8] ;  /* 0x0001e80001097983 */ /* 0x000f220000300800 */
[----:B------:R-:W-:Y:S02]  /*f860*/  ISETP.GE.AND P3, PT, R87, RZ, PT ;  /* 0x000000ff5700720c */ /* 0x000fe40003f66270 */
[----:B------:R-:W-:Y:S01]  /*f870*/  SEL R8, R38, R8, !P6 ;  /* 0x0000000826087207 */ /* 0x000fe20007000000 */
[----:B------:R-:W4:Y:S04]  /*f880*/  LDL R87, [R1+0xcb8] ;  /* 0x000cb80001577983 */ /* 0x000f280000100800 */
[----:B------:R-:W-:Y:S01]  /*f890*/  IMAD R8, R8, UR9, RZ ;  /* 0x0000000908087c24 */ /* 0x000fe2000f8e02ff */
[----:B---3--:R0:W-:Y:S01]  /*f8a0*/  STL [R1+0x64c], R52 ;  /* 0x00064c3401007387 */ /* 0x0081e20000100800 */
[----:B--2---:R-:W-:Y:S01]  /*f8b0*/  @!P1 IMAD.MOV R7, RZ, RZ, -R7 ;  /* 0x000000ffff079224 */ /* 0x004fe200078e0a07 */
[----:B------:R-:W-:-:S04]  /*f8c0*/  IADD3 R16, P1, PT, R14, R2, RZ ;  /* 0x000000020e107210 */ /* 0x000fc80007f3e0ff */
[----:B------:R-:W-:Y:S01]  /*f8d0*/  LEA.HI.X.SX32 R17, R14, R0, 0x1, P1 ;  /* 0x000000000e117211 */ /* 0x000fe200008f0eff */
[----:B----4-:R-:W-:Y:S01]  /*f8e0*/  @!P3 IMAD.MOV R9, RZ, RZ, -R9 ;  /* 0x000000ffff09b224 */ /* 0x010fe200078e0a09 */
[----:B0-----:R-:W-:Y:S02]  /*f8f0*/  IADD3 R52, P3, PT, R8, R2, RZ ;  /* 0x0000000208347210 */ /* 0x001fe40007f7e0ff */
[----:B------:R-:W-:Y:S02]  /*f900*/  ISETP.GE.AND P1, PT, R58, RZ, PT ;  /* 0x000000ff3a00720c */ /* 0x000fe40003f26270 */
[----:B------:R-:W-:Y:S01]  /*f910*/  LEA.HI.X.SX32 R58, R8, R0, 0x1, P3 ;  /* 0x00000000083a7211 */ /* 0x000fe200018f0eff */
[----:B------:R0:W-:Y:S04]  /*f920*/  STL [R1+0x308], R16 ;  /* 0x0003081001007387 */ /* 0x0001e80000100800 */
[----:B------:R-:W-:Y:S04]  /*f930*/  STL [R1+0x320], R52 ;  /* 0x0003203401007387 */ /* 0x000fe80000100800 */
[----:B------:R2:W-:Y:S04]  /*f940*/  STL [R1+0x304], R17 ;  /* 0x0003041101007387 */ /* 0x0005e80000100800 */
[----:B------:R-:W-:Y:S04]  /*f950*/  STL [R1+0x31c], R58 ;  /* 0x00031c3a01007387 */ /* 0x000fe80000100800 */
[----:B------:R-:W3:Y:S01]  /*f960*/  LDL.LU R8, [R1+0x1f0] ;  /* 0x0001f00001087983 */ /* 0x000ee20000300800 */
[----:B------:R-:W-:-:S02]  /*f970*/  PRMT R4, RZ, 0x7610, R4 ;  /* 0x00007610ff047816 */ /* 0x000fc40000000004 */
[----:B------:R-:W-:Y:S02]  /*f980*/  SEL R10, R38, R10, !P6 ;  /* 0x0000000a260a7207 */ /* 0x000fe40007000000 */
[----:B------:R-:W-:Y:S02]  /*f990*/  PRMT R14, RZ, 0x7610, R14 ;  /* 0x00007610ff0e7816 */ /* 0x000fe4000000000e */
[----:B------:R0:W4:Y:S01]  /*f9a0*/  @P0 LDG.E.U8 R4, desc[UR22][R16.64] ;  /* 0x0000001610040981 */ /* 0x000122000c1e1100 */
[----:B------:R-:W-:Y:S02]  /*f9b0*/  IMAD R10, R10, UR9, RZ ;  /* 0x000000090a0a7c24 */ /* 0x000fe4000f8e02ff */
[----:B0-----:R-:W-:Y:S02]  /*f9c0*/  @P0 IMAD.MOV.U32 R16, RZ, RZ, R52 ;  /* 0x000000ffff100224 */ /* 0x001fe400078e0034 */
[----:B--2---:R-:W-:-:S05]  /*f9d0*/  @P0 IMAD.MOV.U32 R17, RZ, RZ, R58 ;  /* 0x000000ffff110224 */ /* 0x004fca00078e003a */
[----:B------:R0:W2:Y:S01]  /*f9e0*/  @P0 LDG.E.U8 R14, desc[UR22][R16.64] ;  /* 0x00000016100e0981 */ /* 0x0000a2000c1e1100 */
[----:B------:R-:W-:Y:S02]  /*f9f0*/  ISETP.GE.AND P3, PT, R72, RZ, PT ;  /* 0x000000ff4800720c */ /* 0x000fe40003f66270 */
[C---:B0-----:R-:W-:Y:S02]  /*fa00*/  SEL R16, R38.reuse, R12, !P6 ;  /* 0x0000000c26107207 */ /* 0x041fe40007000000 */
[----:B------:R-:W-:Y:S02]  /*fa10*/  PRMT R17, RZ, 0x7610, R17 ;  /* 0x00007610ff117816 */ /* 0x000fe40000000011 */
[----:B------:R-:W-:Y:S01]  /*fa20*/  SEL R12, R38, R11, !P6 ;  /* 0x0000000b260c7207 */ /* 0x000fe20007000000 */
[----:B---3--:R-:W-:Y:S01]  /*fa30*/  @!P1 IMAD.MOV R8, RZ, RZ, -R8 ;  /* 0x000000ffff089224 */ /* 0x008fe200078e0a08 */
[----:B------:R-:W-:-:S04]  /*fa40*/  IADD3 R52, P1, PT, R10, R2, RZ ;  /* 0x000000020a347210 */ /* 0x000fc80007f3e0ff */
[----:B------:R-:W-:Y:S01]  /*fa50*/  LEA.HI.X.SX32 R72, R10, R0, 0x1, P1 ;  /* 0x000000000a487211 */ /* 0x000fe200008f0eff */
[----:B------:R-:W-:-:S04]  /*fa60*/  @P0 IMAD.MOV.U32 R10, RZ, RZ, R52 ;  /* 0x000000ffff0a0224 */ /* 0x000fc800078e0034 */
[----:B------:R-:W-:-:S05]  /*fa70*/  @P0 IMAD.MOV.U32 R11, RZ, RZ, R72 ;  /* 0x000000ffff0b0224 */ /* 0x000fca00078e0048 */
[----:B------:R-:W3:Y:S04]  /*fa80*/  @P0 LDG.E.U8 R17, desc[UR22][R10.64] ;  /* 0x000000160a110981 */ /* 0x000ee8000c1e1100 */
[----:B----4-:R0:W-:Y:S04]  /*fa90*/  STL [R1+0x648], R4 ;  /* 0x0006480401007387 */ /* 0x0101e80000100800 */
[----:B0-----:R-:W4:Y:S04]  /*faa0*/  LDL.LU R4, [R1+0x1a8] ;  /* 0x0001a80001047983 */ /* 0x001f280000300800 */
[----:B------:R-:W4:Y:S04]  /*fab0*/  LDL R58, [R1+0xcb4] ;  /* 0x000cb400013a7983 */ /* 0x000f280000100800 */
[----:B--2---:R0:W-:Y:S04]  /*fac0*/  STL [R1+0x644], R14 ;  /* 0x0006440e01007387 */ /* 0x0041e80000100800 */
[----:B0-----:R-:W2:Y:S01]  /*fad0*/  LDL.LU R14, [R1+0x1f4] ;  /* 0x0001f400010e7983 */ /* 0x001ea20000300800 */
[----:B------:R-:W-:Y:S01]  /*fae0*/  ISETP.GE.AND P1, PT, R87, RZ, PT ;  /* 0x000000ff5700720c */ /* 0x000fe20003f26270 */
[----:B------:R-:W-:-:S02]  /*faf0*/  IMAD.MOV.U32 R87, RZ, RZ, R89 ;  /* 0x000000ffff577224 */ /* 0x000fc400078e0059 */
[----:B------:R0:W-:Y:S04]  /*fb00*/  STL [R1+0x340], R52 ;  /* 0x0003403401007387 */ /* 0x0001e80000100800 */
[----:B------:R-:W-:Y:S04]  /*fb10*/  STL [R1+0x33c], R72 ;  /* 0x00033c4801007387 */ /* 0x000fe80000100800 */
[----:B------:R-:W4:Y:S04]  /*fb20*/  LDL R11, [R1+0xc18] ;  /* 0x000c1800010b7983 */ /* 0x000f280000100800 */
[----:B0-----:R-:W4:Y:S04]  /*fb30*/  LDL R52, [R1+0xdc8] ;  /* 0x000dc80001347983 */ /* 0x001f280000100800 */
[----:B------:R-:W4:Y:S04]  /*fb40*/  LDL.LU R89, [R1+0x18c] ;  /* 0x00018c0001597983 */ /* 0x000f280000300800 */
[----:B---3--:R0:W-:Y:S04]  /*fb50*/  STL [R1+0x630], R17 ;  /* 0x0006301101007387 */ /* 0x0081e80000100800 */
[----:B------:R-:W3:Y:S01]  /*fb60*/  LDL.LU R10, [R1+0x204] ;  /* 0x00020400010a7983 */ /* 0x000ee20000300800 */
[----:B------:R-:W-:-:S13]  /*fb70*/  ISETP.GT.U32.AND P2, PT, R3, R45, PT ;  /* 0x0000002d0300720c */ /* 0x000fda0003f44070 */
[----:B------:R-:W-:Y:S01]  /*fb80*/  @!P2 IMAD.IADD R45, R45, 0x1, -R3 ;  /* 0x000000012d2da824 */ /* 0x000fe200078e0a03 */
[----:B------:R-:W-:Y:S01]  /*fb90*/  ISETP.GT.U32.AND P2, PT, R3, R70, PT ;  /* 0x000000460300720c */ /* 0x000fe20003f44070 */
[----:B------:R-:W-:-:S12]  /*fba0*/  IMAD R16, R16, UR9, RZ ;  /* 0x0000000910107c24 */ /* 0x000fd8000f8e02ff */
[----:B------:R-:W-:Y:S01]  /*fbb0*/  @!P2 IMAD.IADD R70, R70, 0x1, -R3 ;  /* 0x000000014646a824 */ /* 0x000fe200078e0a03 */
[----:B------:R-:W-:Y:S01]  /*fbc0*/  ISETP.GT.U32.AND P2, PT, R3, R45, PT ;  /* 0x0000002d0300720c */ /* 0x000fe20003f44070 */
[----:B--2---:R-:W-:-:S03]  /*fbd0*/  @!P3 IMAD.MOV R14, RZ, RZ, -R14 ;  /* 0x000000ffff0eb224 */ /* 0x004fc600078e0a0e */
[----:B------:R-:W-:Y:S01]  /*fbe0*/  ISETP.GT.U32.AND P3, PT, R3, R70, PT ;  /* 0x000000460300720c */ /* 0x000fe20003f64070 */
[----:B------:R-:W-:-:S08]  /*fbf0*/  IMAD R12, R12, UR9, RZ ;  /* 0x000000090c0c7c24 */ /* 0x000fd0000f8e02ff */
        /* <DEDUP_REMOVED lines=9> */
[----:B----4-:R-:W-:Y:S02]  /*fc90*/  ISETP.GE.AND P1, PT, R58, RZ, PT ;  /* 0x000000ff3a00720c */ /* 0x010fe40003f26270 */
[----:B------:R-:W2:Y:S04]  /*fca0*/  LDL.LU R58, [R1+0xf2c] ;  /* 0x000f2c00013a7983 */ /* 0x000ea80000300800 */
[----:B------:R-:W-:Y:S04]  /*fcb0*/  STL [R1+0x370], R72 ;  /* 0x0003704801007387 */ /* 0x000fe80000100800 */
[----:B------:R0:W-:Y:S02]  /*fcc0*/  STL [R1+0x354], R16 ;  /* 0x0003541001007387 */ /* 0x0001e40000100800 */
[----:B0-----:R-:W-:-:S04]  /*fcd0*/  @P0 LOP3.LUT R16, R17, R16, RZ, 0x3c, !PT ;  /* 0x0000001011100212 */ /* 0x001fc800078e3cff */
[----:B------:R-:W-:-:S05]  /*fce0*/  @P0 LOP3.LUT R17, R17, R16, RZ, 0x3c, !PT ;  /* 0x0000001011110212 */ /* 0x000fca00078e3cff */
[----:B------:R-:W3:Y:S01]  /*fcf0*/  @P0 LDG.E.U8 R73, desc[UR22][R16.64] ;  /* 0x0000001610490981 */ /* 0x000ee2000c1e1100 */
[----:B------:R-:W-:Y:S02]  /*fd00*/  LEA.HI.X.SX32 R12, R12, R0, 0x1, P3 ;  /* 0x000000000c0c7211 */ /* 0x000fe400018f0eff */
[----:B------:R-:W-:Y:S02]  /*fd10*/  ISETP.GE.AND P3, PT, R11, RZ, PT ;  /* 0x000000ff0b00720c */ /* 0x000fe40003f66270 */
[----:B------:R-:W-:Y:S01]  /*fd20*/  SEL R11, R38, R13, !P6 ;  /* 0x0000000d260b7207 */ /* 0x000fe20007000000 */
[----:B------:R-:W-:Y:S01]  /*fd30*/  @P0 IMAD.MOV.U32 R13, RZ, RZ, R12 ;  /* 0x000000ffff0d0224 */ /* 0x000fe200078e000c */
[----:B------:R-:W-:Y:S01]  /*fd40*/  PRMT R41, RZ, 0x7610, R41 ;  /* 0x00007610ff297816 */ /* 0x000fe20000000029 */
[----:B---3--:R0:W-:Y:S04]  /*fd50*/  STL [R1+0x62c], R73 ;  /* 0x00062c4901007387 */ /* 0x0081e80000100800 */
[----:B0-----:R-:W3:Y:S04]  /*fd60*/  LDL.LU R73, [R1+0xf28] ;  /* 0x000f280001497983 */ /* 0x001ee80000300800 */
[----:B------:R-:W4:Y:S04]  /*fd70*/  LDL R16, [R1+0xd18] ;  /* 0x000d180001107983 */ /* 0x000f280000100800 */
[----:B------:R0:W-:Y:S02]  /*fd80*/  STL [R1+0x36c], R12 ;  /* 0x00036c0c01007387 */ /* 0x0001e40000100800 */
[----:B0-----:R-:W-:-:S05]  /*fd90*/  @P0 IMAD.MOV.U32 R12, RZ, RZ, R72 ;  /* 0x000000ffff0c0224 */ /* 0x001fca00078e0048 */
[----:B------:R0:W2:Y:S02]  /*fda0*/  @P0 LDG.E.U8 R41, desc[UR22][R12.64] ;  /* 0x000000160c290981 */ /* 0x0000a4000c1e1100 */
[----:B0-----:R-:W-:Y:S01]  /*fdb0*/  SEL R12, R38, R6, !P6 ;  /* 0x00000006260c7207 */ /* 0x001fe20007000000 */
[----:B------:R-:W-:Y:S01]  /*fdc0*/  IMAD R13, R11, UR9, RZ ;  /* 0x000000090b0d7c24 */ /* 0x000fe2000f8e02ff */
[----:B------:R-:W3:Y:S04]  /*fdd0*/  LDL.LU R6, [R1+0x224] ;  /* 0x0002240001067983 */ /* 0x000ee80000300800 */
[----:B------:R-:W4:Y:S01]  /*fde0*/  LDL.LU R11, [R1+0x244] ;  /* 0x00024400010b7983 */ /* 0x000f220000300800 */
[----:B------:R-:W-:Y:S01]  /*fdf0*/  IMAD R12, R12, UR9, RZ ;  /* 0x000000090c0c7c24 */ /* 0x000fe2000f8e02ff */
[----:B------:R-:W-:-:S02]  /*fe00*/  PRMT R69, RZ, 0x7610, R69 ;  /* 0x00007610ff457816 */ /* 0x000fc40000000045 */
[----:B--2---:R0:W-:Y:S01]  /*fe10*/  STL [R1+0x628], R41 ;  /* 0x0006282901007387 */ /* 0x0041e20000100800 */
[----:B---3--:R-:W-:Y:S01]  /*fe20*/  @!P1 IMAD.MOV R6, RZ, RZ, -R6 ;  /* 0x000000ffff069224 */ /* 0x008fe200078e0a06 */
[CC--:B0-----:R-:W-:Y:S01]  /*fe30*/  IADD3 R41, P1, PT, R13.reuse, R2.reuse, RZ ;  /* 0x000000020d297210 */ /* 0x0c1fe20007f3e0ff */
[----:B----4-:R-:W-:Y:S01]  /*fe40*/  @!P3 IMAD.MOV R11, RZ, RZ, -R11 ;  /* 0x000000ffff0bb224 */ /* 0x010fe200078e0a0b */
[----:B------:R-:W-:Y:S02]  /*fe50*/  IADD3 R72, P3, PT, R12, R2, RZ ;  /* 0x000000020c487210 */ /* 0x000fe40007f7e0ff */
[-C--:B------:R-:W-:Y:S02]  /*fe60*/  LEA.HI.X.SX32 R13, R13, R0.reuse, 0x1, P1 ;  /* 0x000000000d0d7211 */ /* 0x080fe400008f0eff */
[----:B------:R-:W-:Y:S02]  /*fe70*/  ISETP.GE.AND P1, PT, R52, RZ, PT ;  /* 0x000000ff3400720c */ /* 0x000fe40003f26270 */
[----:B------:R-:W-:Y:S01]  /*fe80*/  LEA.HI.X.SX32 R52, R12, R0, 0x1, P3 ;  /* 0x000000000c347211 */ /* 0x000fe200018f0eff */
[----:B------:R-:W-:-:S05]  /*fe90*/  @P0 IMAD.MOV.U32 R12, RZ, RZ, R41 ;  /* 0x000000ffff0c0224 */ /* 0x000fca00078e0029 */
[----:B------:R0:W2:Y:S04]  /*fea0*/  @P0 LDG.E.U8 R69, desc[UR22][R12.64] ;  /* 0x000000160c450981 */ /* 0x0000a8000c1e1100 */
[----:B------:R3:W-:Y:S04]  /*feb0*/  STL [R1+0x390], R41 ;  /* 0x0003902901007387 */ /* 0x0007e80000100800 */
[----:B------:R-:W-:Y:S01]  /*fec0*/  STL [R1+0x3a8], R72 ;  /* 0x0003a84801007387 */ /* 0x000fe20000100800 */
[----:B------:R-:W-:-:S03]  /*fed0*/  PRMT R58, RZ, 0x7610, R58 ;  /* 0x00007610ff3a7816 */ /* 0x000fc6000000003a */
[----:B------:R4:W-:Y:S01]  /*fee0*/  STL [R1+0x38c], R13 ;  /* 0x00038c0d01007387 */ /* 0x0009e20000100800 */
[----:B0-----:R-:W-:-:S03]  /*fef0*/  @P0 IMAD.MOV.U32 R12, RZ, RZ, R72 ;  /* 0x000000ffff0c0224 */ /* 0x001fc600078e0048 */
[----:B------:R-:W-:Y:S04]  /*ff00*/  STL [R1+0x3a4], R52 ;  /* 0x0003a43401007387 */ /* 0x000fe80000100800 */
[----:B---3--:R-:W3:Y:S01]  /*ff10*/  LDL.LU R41, [R1+0xf24] ;  /* 0x000f240001297983 */ /* 0x008ee20000300800 */
[----:B----4-:R-:W-:Y:S01]  /*ff20*/  @P0 IMAD.MOV.U32 R13, RZ, RZ, R52 ;  /* 0x000000ffff0d0224 */ /* 0x010fe200078e0034 */
[----:B------:R-:W-:Y:S02]  /*ff30*/  ISETP.GE.AND P3, PT, R16, RZ, PT ;  /* 0x000000ff1000720c */ /* 0x000fe40003f66270 */
[----:B------:R-:W-:Y:S01]  /*ff40*/  SEL R16, R38, R7, !P6 ;  /* 0x0000000726107207 */ /* 0x000fe20007000000 */
[----:B------:R-:W-:Y:S01]  /*ff50*/  IMAD.MOV.U32 R7, RZ, RZ, R73 ;  /* 0x000000ffff077224 */ /* 0x000fe200078e0049 */
[----:B------:R3:W4:Y:S04]  /*ff60*/  @P0 LDG.E.U8 R58, desc[UR22][R12.64] ;  /* 0x000000160c3a0981 */ /* 0x000728000c1e1100 */
[----:B--2---:R0:W-:Y:S04]  /*ff70*/  STL [R1+0x624], R69 ;  /* 0x0006244501007387 */ /* 0x0041e80000100800 */
[----:B0-----:R-:W2:Y:S04]  /*ff80*/  LDL.LU R69, [R1+0xf20] ;  /* 0x000f200001457983 */ /* 0x001ea80000300800 */
[----:B------:R-:W2:Y:S04]  /*ff90*/  LDL.LU R73, [R1+0x168] ;  /* 0x0001680001497983 */ /* 0x000ea80000300800 */
[----:B------:R-:W2:Y:S04]  /*ffa0*/  LDL.LU R52, [R1+0xf1c] ;  /* 0x000f1c0001347983 */ /* 0x000ea80000300800 */
[----:B------:R-:W2:Y:S01]  /*ffb0*/  LDL R13, [R1+0xd14] ;  /* 0x000d1400010d7983 */ /* 0x000ea20000100800 */
[----:B------:R-:W-:-:S02]  /*ffc0*/  IMAD R16, R16, UR9, RZ ;  /* 0x0000000910107c24 */ /* 0x000fc4000f8e02ff */
[----:B---3--:R-:W-:Y:S01]  /*ffd0*/  IMAD.MOV.U32 R12, RZ, RZ, R41 ;  /* 0x000000ffff0c7224 */ /* 0x008fe200078e0029 */
[----:B------:R-:W3:Y:S01]  /*ffe0*/  LDL R72, [R1+0xc78] ;  /* 0x000c780001487983 */ /* 0x000ee20000100800 */
[----:B------:R-:W-:Y:S01]  /*fff0*/  @!P1 IMAD.MOV R7, RZ, RZ, -R7 ;  /* 0x000000ffff079224 */ /* 0x000fe200078e0a07 */
[----:B------:R-:W-:-:S05]  /*10000*/  IADD3 R41, P1, PT, R16, R2, RZ ;  /* 0x0000000210297210 */ /* 0x000fca0007f3e0ff */
[----:B------:R-:W-:Y:S04]  /*10010*/  STL [R1+0x3c0], R41 ;  /* 0x0003c02901007387 */ /* 0x000fe80000100800 */
[----:B----4-:R0:W-:Y:S01]  /*10020*/  STL [R1+0x610], R58 ;  /* 0x0006103a01007387 */ /* 0x0101e20000100800 */
[----:B------:R-:W-:Y:S02]  /*10030*/  PRMT R17, RZ, 0x7610, R17 ;  /* 0x00007610ff117816 */ /* 0x000fe40000000011 */
[----:B0-----:R-:W-:Y:S02]  /*10040*/  LEA.HI.X.SX32 R58, R16, R0, 0x1, P1 ;  /* 0x00000000103a7211 */ /* 0x001fe400008f0eff */
[----:B------:R-:W-:-:S03]  /*10050*/  SEL R16, R38, R9, !P6 ;  /* 0x0000000926107207 */ /* 0x000fc60007000000 */
[----:B------:R-:W-:Y:S01]  /*10060*/  @P0 IMAD.MOV.U32 R9, RZ, RZ, R58 ;  /* 0x000000ffff090224 */ /* 0x000fe200078e003a */
[----:B------:R-:W-:Y:S02]  /*10070*/  ISETP.GT.U32.AND P2, PT, R3, R4, PT ;  /* 0x000000040300720c */ /* 0x000fe40003f44070 */
[----:B--2---:R-:W-:Y:S02]  /*10080*/  ISETP.GE.AND P1, PT, R13, RZ, PT ;  /* 0x000000ff0d00720c */ /* 0x004fe40003f26270 */
[----:B------:R-:W-:Y:S01]  /*10090*/  SEL R13, R38, R8, !P6 ;  /* 0x00000008260d7207 */ /* 0x000fe20007000000 */
[----:B------:R-:W-:-:S05]  /*100a0*/  @P0 IMAD.MOV.U32 R8, RZ, RZ, R41 ;  /* 0x000000ffff080224 */ /* 0x000fca00078e0029 */
[----:B------:R0:W2:Y:S03]  /*100b0*/  @P0 LDG.E.U8 R17, desc[UR22][R8.64] ;  /* 0x0000001608110981 */ /* 0x0000a6000c1e1100 */
[----:B------:R-:W-:Y:S01]  /*100c0*/  @!P2 IMAD.IADD R4, R4, 0x1, -R3 ;  /* 0x000000010404a824 */ /* 0x000fe200078e0a03 */
[----:B------:R-:W-:Y:S01]  /*100d0*/  ISETP.GT.U32.AND P2, PT, R3, R89, PT ;  /* 0x000000590300720c */ /* 0x000fe20003f44070 */
[----:B------:R-:W-:Y:S02]  /*100e0*/  @!P3 IMAD.MOV R12, RZ, RZ, -R12 ;  /* 0x000000ffff0cb224 */ /* 0x000fe400078e0a0c */
[----:B------:R-:W-:-:S10]  /*100f0*/  IMAD R16, R16, UR9, RZ ;  /* 0x0000000910107c24 */ /* 0x000fd4000f8e02ff */
[----:B------:R-:W-:Y:S01]  /*10100*/  @!P2 IMAD.IADD R89, R89, 0x1, -R3 ;  /* 0x000000015959a824 */ /* 0x000fe200078e0a03 */
[----:B------:R-:W-:-:S04]  /*10110*/  ISETP.GT.U32.AND P2, PT, R3, R4, PT ;  /* 0x000000040300720c */ /* 0x000fc80003f44070 */
[----:B------:R-:W-:Y:S01]  /*10120*/  ISETP.GT.U32.AND P3, PT, R3, R89, PT ;  /* 0x000000590300720c */ /* 0x000fe20003f64070 */
[----:B------:R4:W-:Y:S01]  /*10130*/  STL [R1+0x3bc], R58 ;  /* 0x0003bc3a01007387 */ /* 0x0009e20000100800 */
[----:B------:R-:W-:-:S03]  /*10140*/  IMAD R13, R13, UR9, RZ ;  /* 0x000000090d0d7c24 */ /* 0x000fc6000f8e02ff */
[----:B------:R-:W2:Y:S04]  /*10150*/  LDL.LU R41, [R1+0x14c] ;  /* 0x00014c0001297983 */ /* 0x000ea80000300800 */
[--C-:B------:R-:W-:Y:S02]  /*10160*/  @!P2 IMAD.IADD R4, R4, 0x1, -R3.reuse ;  /* 0x000000010404a824 */ /* 0x100fe400078e0a03 */
[----:B0-----:R-:W-:Y:S02]  /*10170*/  IMAD.MOV.U32 R8, RZ, RZ, R64 ;  /* 0x000000ffff087224 */ /* 0x001fe400078e0040 */
[----:B------:R-:W-:Y:S01]  /*10180*/  @!P3 IMAD.IADD R89, R89, 0x1, -R3 ;  /* 0x000000015959b824 */ /* 0x000fe200078e0a03 */
[----:B----4-:R-:W-:Y:S01]  /*10190*/  IADD3 R58, P3, PT, R13, R2, RZ ;  /* 0x000000020d3a7210 */ /* 0x010fe20007f7e0ff */
[----:B------:R-:W-:Y:S01]  /*101a0*/  @!P1 IMAD.MOV R8, RZ, RZ, -R8 ;  /* 0x000000ffff089224 */ /* 0x000fe200078e0a08 */
[----:B---3--:R-:W-:-:S02]  /*101b0*/  ISETP.GE.AND P1, PT, R72, RZ, PT ;  /* 0x000000ff4800720c */ /* 0x008fc40003f26270 */
[----:B------:R-:W-:Y:S01]  /*101c0*/  PRMT R52, RZ, 0x7610, R52 ;  /* 0x00007610ff347816 */ /* 0x000fe20000000034 */
[----:B--2---:R0:W-:Y:S04]  /*101d0*/  STL [R1+0x60c], R17 ;  /* 0x00060c1101007387 */ /* 0x0041e80000100800 */
[----:B------:R-:W2:Y:S01]  /*101e0*/  LDL R64, [R1+0xd70] ;  /* 0x000d700001407983 */ /* 0x000ea20000100800 */
[----:B0-----:R-:W-:-:S04]  /*101f0*/  IADD3 R17, P2, PT, R16, R2, RZ ;  /* 0x0000000210117210 */ /* 0x001fc80007f5e0ff */
[----:B------:R-:W-:Y:S01]  /*10200*/  LEA.HI.X.SX32 R16, R16, R0, 0x1, P2 ;  /* 0x0000000010107211 */ /* 0x000fe200010f0eff */
[----:B------:R0:W-:Y:S04]  /*10210*/  STL [R1+0x3e0], R17 ;  /* 0x0003e01101007387 */ /* 0x0001e80000100800 */
[----:B------:R-:W3:Y:S04]  /*10220*/  LDL.LU R72, [R1+0xf18] ;  /* 0x000f180001487983 */ /* 0x000ee80000300800 */
[----:B------:R-:W-:Y:S01]  /*10230*/  STL [R1+0x400], R58 ;  /* 0x0004003a01007387 */ /* 0x000fe20000100800 */
[----:B0-----:R-:W-:-:S03]  /*10240*/  @P0 LOP3.LUT R17, R17, R16, RZ, 0x3c, !PT ;  /* 0x0000001011110212 */ /* 0x001fc600078e3cff */
[----:B------:R0:W-:Y:S02]  /*10250*/  STL [R1+0x3dc], R16 ;  /* 0x0003dc1001007387 */ /* 0x0001e40000100800 */
[----:B0-----:R-:W-:-:S04]  /*10260*/  @P0 LOP3.LUT R16, R17, R16, RZ, 0x3c, !PT ;  /* 0x0000001011100212 */ /* 0x001fc800078e3cff */
[----:B------:R-:W-:-:S05]  /*10270*/  @P0 LOP3.LUT R17, R17, R16, RZ, 0x3c, !PT ;  /* 0x0000001011110212 */ /* 0x000fca00078e3cff */
[----:B------:R-:W4:Y:S01]  /*10280*/  @P0 LDG.E.U8 R52, desc[UR22][R16.64] ;  /* 0x0000001610340981 */ /* 0x000f22000c1e1100 */
[----:B------:R-:W-:-:S03]  /*10290*/  LEA.HI.X.SX32 R13, R13, R0, 0x1, P3 ;  /* 0x000000000d0d7211 */ /* 0x000fc600018f0eff */
[----:B----4-:R0:W-:Y:S04]  /*102a0*/  STL [R1+0x608], R52 ;  /* 0x0006083401007387 */ /* 0x0101e80000100800 */
[----:B0-----:R-:W4:Y:S04]  /*102b0*/  LDL.LU R52, [R1+0xf14] ;  /* 0x000f140001347983 */ /* 0x001f280000300800 */
[----:B------:R-:W2:Y:S01]  /*102c0*/  LDL R17, [R1+0xc58] ;  /* 0x000c580001117983 */ /* 0x000ea20000100800 */
[----:B------:R-:W-:Y:S01]  /*102d0*/  PRMT R9, RZ, 0x7610, R9 ;  /* 0x00007610ff097816 */ /* 0x000fe20000000009 */
[----:B------:R-:W-:Y:S01]  /*102e0*/  @P0 IMAD.MOV.U32 R16, RZ, RZ, R58 ;  /* 0x000000ffff100224 */ /* 0x000fe200078e003a */
[----:B--2---:R-:W-:Y:S01]  /*102f0*/  ISETP.GE.AND P3, PT, R17, RZ, PT ;  /* 0x000000ff1100720c */ /* 0x004fe20003f66270 */
[----:B------:R-:W-:-:S05]  /*10300*/  @P0 IMAD.MOV.U32 R17, RZ, RZ, R13 ;  /* 0x000000ffff110224 */ /* 0x000fca00078e000d */
[----:B------:R-:W2:Y:S01]  /*10310*/  @P0 LDG.E.U8 R9, desc[UR22][R16.64] ;  /* 0x0000001610090981 */ /* 0x000ea2000c1e1100 */
[----:B------:R-:W-:-:S03]  /*10320*/  SEL R14, R38, R14, !P6 ;  /* 0x0000000e260e7207 */ /* 0x000fc60007000000 */
[----:B------:R-:W-:Y:S02]  /*10330*/  STL [R1+0x3fc], R13 ;  /* 0x0003fc0d01007387 */ /* 0x000fe40000100800 */
[----:B------:R-:W-:Y:S02]  /*10340*/  IMAD R14, R14, UR9, RZ ;  /* 0x000000090e0e7c24 */ /* 0x000fe4000f8e02ff */
[----:B------:R-:W3:Y:S01]  /*10350*/  LDL.LU R58, [R1+0xf10] ;  /* 0x000f1000013a7983 */ /* 0x000ee20000300800 */
[----:B------:R-:W-:-:S03]  /*10360*/  PRMT R32, RZ, 0x7610, R32 ;  /* 0x00007610ff207816 */ /* 0x000fc60000000020 */
[----:B--2---:R0:W-:Y:S02]  /*10370*/  STL [R1+0x248], R9 ;  /* 0x0002480901007387 */ /* 0x0041e40000100800 */
[----:B0-----:R-:W-:-:S04]  /*10380*/  IMAD.MOV.U32 R9, RZ, RZ, R44 ;  /* 0x000000ffff097224 */ /* 0x001fc800078e002c */
[----:B------:R-:W-:Y:S01]  /*10390*/  @!P1 IMAD.MOV R9, RZ, RZ, -R9 ;  /* 0x000000ffff099224 */ /* 0x000fe200078e0a09 */
[----:B------:R-:W-:-:S04]  /*103a0*/  IADD3 R16, P1, PT, R14, R2, RZ ;  /* 0x000000020e107210 */ /* 0x000fc80007f3e0ff */
[----:B------:R-:W-:-:S05]  /*103b0*/  LEA.HI.X.SX32 R17, R14, R0, 0x1, P1 ;  /* 0x000000000e117211 */ /* 0x000fca00008f0eff */
[----:B------:R0:W2:Y:S01]  /*103c0*/  @P0 LDG.E.U8 R32, desc[UR22][R16.64] ;  /* 0x0000001610200981 */ /* 0x0000a2000c1e1100 */
[----:B------:R-:W-:Y:S01]  /*103d0*/  SEL R13, R38, R10, !P6 ;  /* 0x0000000a260d7207 */ /* 0x000fe20007000000 */
[----:B------:R-:W-:Y:S01]  /*103e0*/  IMAD.MOV.U32 R10, RZ, RZ, R93 ;  /* 0x000000ffff0a7224 */ /* 0x000fe200078e005d */
[----:B------:R-:W-:Y:S01]  /*103f0*/  ISETP.GE.AND P1, PT, R64, RZ, PT ;  /* 0x000000ff4000720c */ /* 0x000fe20003f26270 */
[----:B------:R-:W4:Y:S02]  /*10400*/  LDL R93, [R1+0xcdc] ;  /* 0x000cdc00015d7983 */ /* 0x000f240000100800 */
[----:B------:R-:W-:Y:S02]  /*10410*/  IMAD R13, R13, UR9, RZ ;  /* 0x000000090d0d7c24 */ /* 0x000fe4000f8e02ff */
[----:B------:R-:W-:-:S03]  /*10420*/  @!P3 IMAD.MOV R10, RZ, RZ, -R10 ;  /* 0x000000ffff0ab224 */ /* 0x000fc600078e0a0a */
[C---:B------:R-:W-:Y:S01]  /*10430*/  IADD3 R44, P3, PT, R13.reuse, R2, RZ ;  /* 0x000000020d2c7210 */ /* 0x040fe20007f7e0ff */
[----:B------:R0:W-:Y:S03]  /*10440*/  STL [R1+0x420], R16 ;  /* 0x0004201001007387 */ /* 0x0001e60000100800 */
[----:B------:R-:W-:Y:S01]  /*10450*/  LEA.HI.X.SX32 R64, R13, R0, 0x1, P3 ;  /* 0x000000000d407211 */ /* 0x000fe200018f0eff */
[----:B------:R-:W4:Y:S01]  /*10460*/  LDL R14, [R1+0xd6c] ;  /* 0x000d6c00010e7983 */ /* 0x000f220000100800 */
[----:B------:R-:W-:Y:S01]  /*10470*/  SEL R13, R38, R6, !P6 ;  /* 0x00000006260d7207 */ /* 0x000fe20007000000 */
[----:B------:R-:W-:Y:S02]  /*10480*/  IMAD.MOV.U32 R6, RZ, RZ, R55 ;  /* 0x000000ffff067224 */ /* 0x000fe400078e0037 */
[----:B------:R-:W-:Y:S04]  /*10490*/  STL [R1+0x440], R44 ;  /* 0x0004402c01007387 */ /* 0x000fe80000100800 */
[----:B------:R1:W-:Y:S04]  /*104a0*/  STL [R1+0x41c], R17 ;  /* 0x00041c1101007387 */ /* 0x0003e80000100800 */
[----:B------:R-:W-:Y:S01]  /*104b0*/  STL [R1+0x43c], R64 ;  /* 0x00043c4001007387 */ /* 0x000fe20000100800 */
[----:B0-----:R-:W-:-:S03]  /*104c0*/  @P0 IMAD.MOV.U32 R16, RZ, RZ, R44 ;  /* 0x000000ffff100224 */ /* 0x001fc600078e002c */
[----:B------:R-:W4:Y:S01]  /*104d0*/  LDL.LU R55, [R1+0xf0c] ;  /* 0x000f0c0001377983 */ /* 0x000f220000300800 */
[----:B-1----:R-:W-:Y:S01]  /*104e0*/  @P0 IMAD.MOV.U32 R17, RZ, RZ, R64 ;  /* 0x000000ffff110224 */ /* 0x002fe200078e0040 */
[----:B---3--:R-:W-:-:S06]  /*104f0*/  PRMT R58, RZ, 0x7610, R58 ;  /* 0x00007610ff3a7816 */ /* 0x008fcc000000003a */
[----:B------:R0:W3:Y:S04]  /*10500*/  @P0 LDG.E.U8 R58, desc[UR22][R16.64] ;  /* 0x00000016103a0981 */ /* 0x0000e8000c1e1100 */
[----:B--2---:R1:W-:Y:S04]  /*10510*/  STL [R1+0x22c], R32 ;  /* 0x00022c2001007387 */ /* 0x0043e80000100800 */
[----:B-1----:R-:W2:Y:S04]  /*10520*/  LDL.LU R32, [R1+0x148] ;  /* 0x0001480001207983 */ /* 0x002ea80000300800 */
[----:B------:R-:W2:Y:S04]  /*10530*/  LDL.LU R64, [R1+0xf08] ;  /* 0x000f080001407983 */ /* 0x000ea80000300800 */
[----:B------:R-:W2:Y:S01]  /*10540*/  LDL.LU R44, [R1+0xf04] ;  /* 0x000f0400012c7983 */ /* 0x000ea20000300800 */
[----:B----4-:R-:W-:Y:S01]  /*10550*/  ISETP.GE.AND P3, PT, R14, RZ, PT ;  /* 0x000000ff0e00720c */ /* 0x010fe20003f66270 */
[----:B------:R-:W-:-:S02]  /*10560*/  IMAD R14, R13, UR9, RZ ;  /* 0x000000090d0e7c24 */ /* 0x000fc4000f8e02ff */
[----:B------:R-:W-:-:S03]  /*10570*/  @!P1 IMAD.MOV R6, RZ, RZ, -R6 ;  /* 0x000000ffff069224 */ /* 0x000fc600078e0a06 */
[----:B0-----:R-:W-:-:S04]  /*10580*/  IADD3 R16, P1, PT, R14, R2, RZ ;  /* 0x000000020e107210 */ /* 0x001fc80007f3e0ff */
[----:B------:R-:W-:Y:S01]  /*10590*/  LEA.HI.X.SX32 R17, R14, R0, 0x1, P1 ;  /* 0x000000000e117211 */ /* 0x000fe200008f0eff */
[----:B------:R-:W-:Y:S01]  /*105a0*/  IMAD.MOV.U32 R13, RZ, RZ, R67 ;  /* 0x000000ffff0d7224 */ /* 0x000fe200078e0043 */
[----:B---3--:R0:W-:Y:S04]  /*105b0*/  STL [R1+0x228], R58 ;  /* 0x0002283a01007387 */ /* 0x0081e80000100800 */
[----:B0-----:R-:W3:Y:S04]  /*105c0*/  LDL R58, [R1+0xca8] ;  /* 0x000ca800013a7983 */ /* 0x001ee80000100800 */
[----:B------:R-:W4:Y:S01]  /*105d0*/  LDL.LU R67, [R1+0xf00] ;  /* 0x000f000001437983 */ /* 0x000f220000300800 */
[----:B------:R-:W-:-:S02]  /*105e0*/  ISETP.GT.U32.AND P2, PT, R3, R73, PT ;  /* 0x000000490300720c */ /* 0x000fc40003f44070 */
[----:B--2---:R-:W-:-:S06]  /*105f0*/  PRMT R44, RZ, 0x7610, R44 ;  /* 0x00007610ff2c7816 */ /* 0x004fcc000000002c */
[----:B------:R0:W2:Y:S05]  /*10600*/  @P0 LDG.E.U8 R44, desc[UR22][R16.64] ;  /* 0x00000016102c0981 */ /* 0x0000aa000c1e1100 */
[----:B------:R-:W-:Y:S01]  /*10610*/  @!P2 IMAD.IADD R73, R73, 0x1, -R3 ;  /* 0x000000014949a824 */ /* 0x000fe200078e0a03 */
[----:B------:R-:W-:Y:S02]  /*10620*/  ISETP.GT.U32.AND P2, PT, R3, R41, PT ;  /* 0x000000290300720c */ /* 0x000fe40003f44070 */
[----:B------:R-:W-:-:S11]  /*10630*/  SEL R11, R38, R11, !P6 ;  /* 0x0000000b260b7207 */ /* 0x000fd60007000000 */
[----:B------:R-:W-:Y:S01]  /*10640*/  @!P2 IMAD.IADD R41, R41, 0x1, -R3 ;  /* 0x000000012929a824 */ /* 0x000fe200078e0a03 */
[----:B------:R-:W-:Y:S01]  /*10650*/  ISETP.GT.U32.AND P2, PT, R3, R73, PT ;  /* 0x000000490300720c */ /* 0x000fe20003f44070 */
[----:B------:R-:W-:Y:S01]  /*10660*/  IMAD R14, R11, UR9, RZ ;  /* 0x000000090b0e7c24 */ /* 0x000fe2000f8e02ff */
[----:B------:R-:W-:Y:S01]  /*10670*/  ISETP.GE.AND P1, PT, R93, RZ, PT ;  /* 0x000000ff5d00720c */ /* 0x000fe20003f26270 */
[----:B------:R-:W-:Y:S01]  /*10680*/  STL [R1+0x460], R16 ;  /* 0x0004601001007387 */ /* 0x000fe20000100800 */
[----:B------:R-:W-:-:S03]  /*10690*/  SEL R7, R38, R7, !P6 ;  /* 0x0000000726077207 */ /* 0x000fc60007000000 */
[----:B------:R0:W-:Y:S01]  /*106a0*/  STL [R1+0x45c], R17 ;  /* 0x00045c1101007387 */ /* 0x0001e20000100800 */
[----:B------:R-:W-:-:S05]  /*106b0*/  @!P3 IMAD.MOV R13, RZ, RZ, -R13 ;  /* 0x000000ffff0db224 */ /* 0x000fca00078e0a0d */
[----:B------:R-:W-:Y:S01]  /*106c0*/  @!P2 IMAD.IADD R73, R73, 0x1, -R3 ;  /* 0x000000014949a824 */ /* 0x000fe200078e0a03 */
[C---:B0-----:R-:W-:Y:S01]  /*106d0*/  IADD3 R17, P2, PT, R14.reuse, R2, RZ ;  /* 0x000000020e117210 */ /* 0x041fe20007f5e0ff */
[----:B------:R-:W-:Y:S01]  /*106e0*/  IMAD R11, R7, UR9, RZ ;  /* 0x00000009070b7c24 */ /* 0x000fe2000f8e02ff */
[----:B------:R-:W-:Y:S01]  /*106f0*/  ISETP.GT.U32.AND P3, PT, R3, R41, PT ;  /* 0x000000290300720c */ /* 0x000fe20003f64070 */
[----:B------:R-:W-:Y:S01]  /*10700*/  IMAD.MOV.U32 R7, RZ, RZ, R61 ;  /* 0x000000ffff077224 */ /* 0x000fe200078e003d */
[----:B------:R-:W-:-:S03]  /*10710*/  LEA.HI.X.SX32 R16, R14, R0, 0x1, P2 ;  /* 0x000000000e107211 */ /* 0x000fc600010f0eff */
[----:B------:R-:W-:Y:S01]  /*10720*/  @!P1 IMAD.MOV R7, RZ, RZ, -R7 ;  /* 0x000000ffff079224 */ /* 0x000fe200078e0a07 */
[----:B---3--:R-:W-:Y:S02]  /*10730*/  ISETP.GE.AND P1, PT, R58, RZ, PT ;  /* 0x000000ff3a00720c */ /* 0x008fe40003f26270 */
[----:B----4-:R-:W-:-:S05]  /*10740*/  PRMT R67, RZ, 0x7610, R67 ;  /* 0x00007610ff437816 */ /* 0x010fca0000000043 */
[----:B------:R-:W-:Y:S01]  /*10750*/  @!P3 IMAD.IADD R41, R41, 0x1, -R3 ;  /* 0x000000012929b824 */ /* 0x000fe200078e0a03 */
[----:B------:R-:W-:-:S04]  /*10760*/  IADD3 R61, P3, PT, R11, R2, RZ ;  /* 0x000000020b3d7210 */ /* 0x000fc80007f7e0ff */
[----:B------:R-:W-:Y:S02]  /*10770*/  LEA.HI.X.SX32 R11, R11, R0, 0x1, P3 ;  /* 0x000000000b0b7211 */ /* 0x000fe400018f0eff */
[----:B------:R-:W-:Y:S01]  /*10780*/  PRMT R64, RZ, 0x7610, R64 ;  /* 0x00007610ff407816 */ /* 0x000fe20000000040 */
[----:B--2---:R0:W-:Y:S04]  /*10790*/  STL [R1+0x208], R44 ;  /* 0x0002082c01007387 */ /* 0x0041e80000100800 */
[----:B0-----:R-:W2:Y:S04]  /*107a0*/  LDL R44, [R1+0xdbc] ;  /* 0x000dbc00012c7983 */ /* 0x001ea80000100800 */
[----:B------:R-:W3:Y:S04]  /*107b0*/  LDL.LU R93, [R1+0x128] ;  /* 0x00012800015d7983 */ /* 0x000ee80000300800 */
[----:B------:R0:W-:Y:S04]  /*107c0*/  STL [R1+0x480], R17 ;  /* 0x0004801101007387 */ /* 0x0001e80000100800 */
[----:B------:R-:W4:Y:S04]  /*107d0*/  LDL R14, [R1+0xc04] ;  /* 0x000c0400010e7983 */ /* 0x000f280000100800 */
[----:B------:R-:W2:Y:S01]  /*107e0*/  LDL.LU R58, [R1+0xefc] ;  /* 0x000efc00013a7983 */ /* 0x000ea20000300800 */
[----:B0-----:R-:W-:-:S03]  /*107f0*/  @P0 LOP3.LUT R17, R17, R16, RZ, 0x3c, !PT ;  /* 0x0000001011110212 */ /* 0x001fc600078e3cff */
[----:B------:R0:W-:Y:S02]  /*10800*/  STL [R1+0x47c], R16 ;  /* 0x00047c1001007387 */ /* 0x0001e40000100800 */
[----:B0-----:R-:W-:-:S04]  /*10810*/  @P0 LOP3.LUT R16, R17, R16, RZ, 0x3c, !PT ;  /* 0x0000001011100212 */ /* 0x001fc800078e3cff */
[----:B------:R-:W-:-:S05]  /*10820*/  @P0 LOP3.LUT R17, R17, R16, RZ, 0x3c, !PT ;  /* 0x0000001011110212 */ /* 0x000fca00078e3cff */
[----:B------:R0:W2:Y:S02]  /*10830*/  @P0 LDG.E.U8 R67, desc[UR22][R16.64] ;  /* 0x0000001610430981 */ /* 0x0000a4000c1e1100 */
[----:B0-----:R-:W-:Y:S02]  /*10840*/  @P0 IMAD.MOV.U32 R16, RZ, RZ, R61 ;  /* 0x000000ffff100224 */ /* 0x001fe400078e003d */
[----:B------:R-:W-:-:S05]  /*10850*/  @P0 IMAD.MOV.U32 R17, RZ, RZ, R11 ;  /* 0x000000ffff110224 */ /* 0x000fca00078e000b */
[----:B------:R0:W3:Y:S04]  /*10860*/  @P0 LDG.E.U8 R64, desc[UR22][R16.64] ;  /* 0x0000001610400981 */ /* 0x0000e8000c1e1100 */
[----:B------:R-:W-:Y:S01]  /*10870*/  STL [R1+0x4a0], R61 ;  /* 0x0004a03d01007387 */ /* 0x000fe20000100800 */
[----:B----4-:R-:W-:Y:S02]  /*10880*/  ISETP.GE.AND P3, PT, R14, RZ, PT ;  /* 0x000000ff0e00720c */ /* 0x010fe40003f66270 */
[C---:B------:R-:W-:Y:S02]  /*10890*/  SEL R14, R38.reuse, R12, !P6 ;  /* 0x0000000c260e7207 */ /* 0x040fe40007000000 */
[----:B------:R-:W-:Y:S01]  /*108a0*/  SEL R12, R38, R8, !P6 ;  /* 0x00000008260c7207 */ /* 0x000fe20007000000 */
[----:B------:R-:W-:-:S02]  /*108b0*/  IMAD.MOV.U32 R8, RZ, RZ, R86 ;  /* 0x000000ffff087224 */ /* 0x000fc400078e0056 */
[----:B------:R-:W-:Y:S02]  /*108c0*/  IMAD R14, R14, UR9, RZ ;  /* 0x000000090e0e7c24 */ /* 0x000fe4000f8e02ff */
[----:B------:R-:W-:-:S04]  /*108d0*/  IMAD R12, R12, UR9, RZ ;  /* 0x000000090c0c7c24 */ /* 0x000fc8000f8e02ff */
[----:B------:R-:W-:Y:S01]  /*108e0*/  @!P3 IMAD.MOV R8, RZ, RZ, -R8 ;  /* 0x000000ffff08b224 */ /* 0x000fe200078e0a08 */
[----:B--2---:R1:W-:Y:S04]  /*108f0*/  STL [R1+0x1f4], R67 ;  /* 0x0001f44301007387 */ /* 0x0043e80000100800 */
[----:B-1----:R-:W2:Y:S04]  /*10900*/  LDL.LU R67, [R1+0xef8] ;  /* 0x000ef80001437983 */ /* 0x002ea80000300800 */
[----:B------:R1:W-:Y:S04]  /*10910*/  STL [R1+0x49c], R11 ;  /* 0x00049c0b01007387 */ /* 0x0003e80000100800 */
[----:B------:R-:W4:Y:S01]  /*10920*/  LDL.LU R61, [R1+0xef4] ;  /* 0x000ef400013d7983 */ /* 0x000f220000300800 */
[----:B-1----:R-:W-:Y:S01]  /*10930*/  IMAD.MOV.U32 R11, RZ, RZ, R82 ;  /* 0x000000ffff0b7224 */ /* 0x002fe200078e0052 */
[----:B------:R-:W-:-:S03]  /*10940*/  IADD3 R82, P3, PT, R12, R2, RZ ;  /* 0x000000020c527210 */ /* 0x000fc60007f7e0ff */
[----:B------:R-:W-:Y:S01]  /*10950*/  @!P1 IMAD.MOV R11, RZ, RZ, -R11 ;  /* 0x000000ffff0b9224 */ /* 0x000fe200078e0a0b */
[C---:B0-----:R-:W-:Y:S01]  /*10960*/  IADD3 R16, P1, PT, R14.reuse, R2, RZ ;  /* 0x000000020e107210 */ /* 0x041fe20007f3e0ff */
[----:B---3--:R0:W-:Y:S03]  /*10970*/  STL [R1+0x1f0], R64 ;  /* 0x0001f04001007387 */ /* 0x0081e60000100800 */
[-C--:B------:R-:W-:Y:S02]  /*10980*/  LEA.HI.X.SX32 R17, R14, R0.reuse, 0x1, P1 ;  /* 0x000000000e117211 */ /* 0x080fe400008f0eff */
[----:B------:R-:W-:Y:S02]  /*10990*/  ISETP.GE.AND P1, PT, R44, RZ, PT ;  /* 0x000000ff2c00720c */ /* 0x000fe40003f26270 */
[----:B------:R-:W-:Y:S01]  /*109a0*/  LEA.HI.X.SX32 R44, R12, R0, 0x1, P3 ;  /* 0x000000000c2c7211 */ /* 0x000fe200018f0eff */
[----:B0-----:R-:W3:Y:S04]  /*109b0*/  LDL.LU R64, [R1+0xef0] ;  /* 0x000ef00001407983 */ /* 0x001ee80000300800 */
[----:B------:R-:W3:Y:S04]  /*109c0*/  LDL R86, [R1+0xd08] ;  /* 0x000d080001567983 */ /* 0x000ee80000100800 */
[----:B------:R0:W-:Y:S04]  /*109d0*/  STL [R1+0x4c0], R16 ;  /* 0x0004c01001007387 */ /* 0x0001e80000100800 */
[----:B------:R-:W-:Y:S04]  /*109e0*/  STL [R1+0x4e0], R82 ;  /* 0x0004e05201007387 */ /* 0x000fe80000100800 */
[----:B------:R-:W3:Y:S01]  /*109f0*/  LDL R12, [R1+0xd38] ;  /* 0x000d3800010c7983 */ /* 0x000ee20000100800 */
[----:B------:R-:W-:-:S03]  /*10a00*/  PRMT R14, RZ, 0x7610, R14 ;  /* 0x00007610ff0e7816 */ /* 0x000fc6000000000e */
[----:B------:R1:W-:Y:S01]  /*10a10*/  STL [R1+0x4bc], R17 ;  /* 0x0004bc1101007387 */ /* 0x0003e20000100800 */
[----:B------:R-:W-:Y:S02]  /*10a20*/  PRMT R29, RZ, 0x7610, R29 ;  /* 0x00007610ff1d7816 */ /* 0x000fe4000000001d */
[----:B--2---:R-:W-:-:S06]  /*10a30*/  PRMT R67, RZ, 0x7610, R67 ;  /* 0x00007610ff437816 */ /* 0x004fcc0000000043 */
[----:B------:R0:W2:Y:S02]  /*10a40*/  @P0 LDG.E.U8 R67, desc[UR22][R16.64] ;  /* 0x0000001610430981 */ /* 0x0000a4000c1e1100 */
[----:B0-----:R-:W-:Y:S02]  /*10a50*/  @P0 IMAD.MOV.U32 R16, RZ, RZ, R82 ;  /* 0x000000ffff100224 */ /* 0x001fe400078e0052 */
[----:B-1----:R-:W-:-:S05]  /*10a60*/  @P0 IMAD.MOV.U32 R17, RZ, RZ, R44 ;  /* 0x000000ffff110224 */ /* 0x002fca00078e002c */
[----:B------:R0:W4:Y:S01]  /*10a70*/  @P0 LDG.E.U8 R14, desc[UR22][R16.64] ;  /* 0x00000016100e0981 */ /* 0x000122000c1e1100 */
[----:B---3--:R-:W-:Y:S02]  /*10a80*/  ISETP.GE.AND P3, PT, R12, RZ, PT ;  /* 0x000000ff0c00720c */ /* 0x008fe40003f66270 */
[----:B------:R-:W-:Y:S01]  /*10a90*/  SEL R12, R38, R9, !P6 ;  /* 0x00000009260c7207 */ /* 0x000fe20007000000 */
[----:B------:R-:W-:-:S04]  /*10aa0*/  IMAD.MOV.U32 R9, RZ, RZ, R92 ;  /* 0x000000ffff097224 */ /* 0x000fc800078e005c */
[----:B------:R-:W-:Y:S02]  /*10ab0*/  IMAD R12, R12, UR9, RZ ;  /* 0x000000090c0c7c24 */ /* 0x000fe4000f8e02ff */
[----:B------:R-:W-:-:S03]  /*10ac0*/  @!P1 IMAD.MOV R9, RZ, RZ, -R9 ;  /* 0x000000ffff099224 */ /* 0x000fc600078e0a09 */
[----:B0-----:R-:W-:-:S04]  /*10ad0*/  IADD3 R16, P1, PT, R12, R2, RZ ;  /* 0x000000020c107210 */ /* 0x001fc80007f3e0ff */
[----:B------:R-:W-:-:S05]  /*10ae0*/  LEA.HI.X.SX32 R17, R12, R0, 0x1, P1 ;  /* 0x000000000c117211 */ /* 0x000fca00008f0eff */
[----:B------:R0:W3:Y:S01]  /*10af0*/  @P0 LDG.E.U8 R29, desc[UR22][R16.64] ;  /* 0x00000016101d0981 */ /* 0x0000e2000c1e1100 */
[----:B------:R-:W-:-:S03]  /*10b00*/  ISETP.GT.U32.AND P2, PT, R3, R32, PT ;  /* 0x000000200300720c */ /* 0x000fc60003f44070 */
[----:B------:R-:W-:Y:S01]  /*10b10*/  STL [R1+0x4dc], R44 ;  /* 0x0004dc2c01007387 */ /* 0x000fe20000100800 */
[----:B------:R-:W-:-:S09]  /*10b20*/  SEL R10, R38, R10, !P6 ;  /* 0x0000000a260a7207 */ /* 0x000fd20007000000 */
[----:B------:R-:W-:Y:S01]  /*10b30*/  @!P2 IMAD.IADD R32, R32, 0x1, -R3 ;  /* 0x000000012020a824 */ /* 0x000fe200078e0a03 */
[----:B------:R-:W-:Y:S01]  /*10b40*/  ISETP.GT.U32.AND P2, PT, R3, R93, PT ;  /* 0x0000005d0300720c */ /* 0x000fe20003f44070 */
[----:B------:R-:W-:-:S12]  /*10b50*/  IMAD R12, R10, UR9, RZ ;  /* 0x000000090a0c7c24 */ /* 0x000fd8000f8e02ff */
[----:B------:R-:W-:Y:S01]  /*10b60*/  @!P2 IMAD.IADD R93, R93, 0x1, -R3 ;  /* 0x000000015d5da824 */ /* 0x000fe200078e0a03 */
[----:B------:R-:W-:Y:S01]  /*10b70*/  ISETP.GE.AND P2, PT, R86, RZ, PT ;  /* 0x000000ff5600720c */ /* 0x000fe20003f46270 */
[----:B------:R-:W-:Y:S01]  /*10b80*/  IMAD.MOV.U32 R86, RZ, RZ, R87 ;  /* 0x000000ffff567224 */ /* 0x000fe200078e0057 */
[----:B--2---:R1:W-:Y:S04]  /*10b90*/  STL [R1+0x1e8], R67 ;  /* 0x0001e84301007387 */ /* 0x0043e80000100800 */
[----:B-1----:R-:W2:Y:S04]  /*10ba0*/  LDL.LU R67, [R1+0xeec] ;  /* 0x000eec0001437983 */ /* 0x002ea80000300800 */
[----:B------:R-:W2:Y:S04]  /*10bb0*/  LDL.LU R92, [R1+0x10c] ;  /* 0x00010c00015c7983 */ /* 0x000ea80000300800 */
[----:B------:R-:W2:Y:S04]  /*10bc0*/  LDL.LU R44, [R1+0xee8] ;  /* 0x000ee800012c7983 */ /* 0x000ea80000300800 */
[----:B------:R-:W2:Y:S04]  /*10bd0*/  LDL.LU R82, [R1+0xee4] ;  /* 0x000ee40001527983 */ /* 0x000ea80000300800 */
[----:B----4-:R1:W-:Y:S02]  /*10be0*/  STL [R1+0x1e4], R14 ;  /* 0x0001e40e01007387 */ /* 0x0103e40000100800 */
[----:B-1----:R-:W-:-:S02]  /*10bf0*/  IMAD.MOV.U32 R14, RZ, RZ, R5 ;  /* 0x000000ffff0e7224 */ /* 0x002fc400078e0005 */
[----:B------:R-:W4:Y:S02]  /*10c00*/  LDL.LU R5, [R1+0xee0] ;  /* 0x000ee00001057983 */ /* 0x000f240000300800 */
[----:B------:R-:W-:Y:S01]  /*10c10*/  @!P3 IMAD.MOV R14, RZ, RZ, -R14 ;  /* 0x000000ffff0eb224 */ /* 0x000fe200078e0a0e */
[C---:B------:R-:W-:Y:S01]  /*10c20*/  ISETP.GT.U32.AND P3, PT, R3.reuse, R32, PT ;  /* 0x000000200300720c */ /* 0x040fe20003f64070 */
[----:B------:R-:W-:Y:S04]  /*10c30*/  STL [R1+0x500], R16 ;  /* 0x0005001001007387 */ /* 0x000fe80000100800 */
[----:B------:R0:W-:Y:S04]  /*10c40*/  STL [R1+0x4fc], R17 ;  /* 0x0004fc1101007387 */ /* 0x0001e80000100800 */
[----:B------:R-:W4:Y:S04]  /*10c50*/  LDL R87, [R1+0xdf8] ;  /* 0x000df80001577983 */ /* 0x000f280000100800 */
[----:B------:R-:W-:Y:S01]  /*10c60*/  @!P3 IMAD.IADD R32, R32, 0x1, -R3 ;  /* 0x000000012020b824 */ /* 0x000fe200078e0a03 */
[C---:B0-----:R-:W-:Y:S01]  /*10c70*/  IADD3 R17, P3, PT, R12.reuse, R2, RZ ;  /* 0x000000020c117210 */ /* 0x041fe20007f7e0ff */
[----:B---3--:R0:W-:Y:S03]  /*10c80*/  STL [R1+0x1e0], R29 ;  /* 0x0001e01d01007387 */ /* 0x0081e60000100800 */
[----:B------:R-:W-:Y:S01]  /*10c90*/  LEA.HI.X.SX32 R16, R12, R0, 0x1, P3 ;  /* 0x000000000c107211 */ /* 0x000fe200018f0eff */
[----:B0-----:R-:W3:Y:S04]  /*10ca0*/  LDL.LU R29, [R1+0xec] ;  /* 0x0000ec00011d7983 */ /* 0x001ee80000300800 */
[----:B------:R0:W-:Y:S04]  /*10cb0*/  STL [R1+0x520], R17 ;  /* 0x0005201101007387 */ /* 0x0001e80000100800 */
[----:B------:R-:W3:Y:S01]  /*10cc0*/  LDL R12, [R1+0xc4c] ;  /* 0x000c4c00010c7983 */ /* 0x000ee20000100800 */
[----:B------:R-:W-:-:S02]  /*10cd0*/  ISETP.GT.U32.AND P1, PT, R3, R93, PT ;  /* 0x0000005d0300720c */ /* 0x000fc40003f24070 */
[----:B------:R-:W-:Y:S01]  /*10ce0*/  SEL R6, R38, R6, !P6 ;  /* 0x0000000626067207 */ /* 0x000fe20007000000 */
[----:B------:R-:W-:-:S04]  /*10cf0*/  IMAD.MOV.U32 R10, RZ, RZ, R45 ;  /* 0x000000ffff0a7224 */ /* 0x000fc800078e002d */
[----:B------:R-:W-:Y:S01]  /*10d00*/  IMAD R6, R6, UR9, RZ ;  /* 0x0000000906067c24 */ /* 0x000fe2000f8e02ff */
[----:B0-----:R-:W-:-:S05]  /*10d10*/  @P0 LOP3.LUT R17, R17, R16, RZ, 0x3c, !PT ;  /* 0x0000001011110212 */ /* 0x001fca00078e3cff */
[----:B------:R-:W-:Y:S01]  /*10d20*/  @!P1 IMAD.IADD R93, R93, 0x1, -R3 ;  /* 0x000000015d5d9824 */ /* 0x000fe200078e0a03 */
[----:B------:R-:W-:-:S05]  /*10d30*/  IADD3 R45, P1, PT, R6, R2, RZ ;  /* 0x00000002062d7210 */ /* 0x000fca0007f3e0ff */
[----:B------:R-:W-:Y:S04]  /*10d40*/  STL [R1+0x540], R45 ;  /* 0x0005402d01007387 */ /* 0x000fe80000100800 */
[----:B------:R0:W-:Y:S01]  /*10d50*/  STL [R1+0x51c], R16 ;  /* 0x00051c1001007387 */ /* 0x0001e20000100800 */
[----:B------:R-:W-:Y:S01]  /*10d60*/  @!P2 IMAD.MOV R10, RZ, RZ, -R10 ;  /* 0x000000ffff0aa224 */ /* 0x000fe200078e0a0a */
[----:B0-----:R-:W-:-:S04]  /*10d70*/  @P0 LOP3.LUT R16, R17, R16, RZ, 0x3c, !PT ;  /* 0x0000001011100212 */ /* 0x001fc800078e3cff */
[----:B------:R-:W-:Y:S02]  /*10d80*/  @P0 LOP3.LUT R17, R17, R16, RZ, 0x3c, !PT ;  /* 0x0000001011110212 */ /* 0x000fe400078e3cff */
[----:B--2---:R-:W-:-:S06]  /*10d90*/  PRMT R82, RZ, 0x7610, R82 ;  /* 0x00007610ff527816 */ /* 0x004fcc0000000052 */
[----:B------:R-:W2:Y:S01]  /*10da0*/  @P0 LDG.E.U8 R82, desc[UR22][R16.64] ;  /* 0x0000001610520981 */ /* 0x000ea2000c1e1100 */
[----:B---3--:R-:W-:Y:S02]  /*10db0*/  ISETP.GE.AND P2, PT, R12, RZ, PT ;  /* 0x000000ff0c00720c */ /* 0x008fe40003f46270 */
[----:B------:R-:W-:Y:S02]  /*10dc0*/  LEA.HI.X.SX32 R12, R6, R0, 0x1, P1 ;  /* 0x00000000060c7211 */ /* 0x000fe400008f0eff */
[----:B------:R-:W3:Y:S01]  /*10dd0*/  LDL R6, [R1+0xddc] ;  /* 0x000ddc0001067983 */ /* 0x000ee20000100800 */
[----:B----4-:R-:W-:-:S03]  /*10de0*/  PRMT R5, RZ, 0x7610, R5 ;  /* 0x00007610ff057816 */ /* 0x010fc60000000005 */
[----:B--2---:R0:W-:Y:S04]  /*10df0*/  STL [R1+0x1dc], R82 ;  /* 0x0001dc5201007387 */ /* 0x0041e80000100800 */
[----:B0-----:R-:W2:Y:S04]  /*10e00*/  LDL.LU R82, [R1+0xedc] ;  /* 0x000edc0001527983 */ /* 0x001ea80000300800 */
[----:B------:R0:W-:Y:S01]  /*10e10*/  STL [R1+0x53c], R12 ;  /* 0x00053c0c01007387 */ /* 0x0001e20000100800 */
[----:B---3--:R-:W-:Y:S02]  /*10e20*/  ISETP.GE.AND P1, PT, R6, RZ, PT ;  /* 0x000000ff0600720c */ /* 0x008fe40003f26270 */
[----:B------:R-:W-:Y:S01]  /*10e30*/  SEL R6, R38, R13, !P6 ;  /* 0x0000000d26067207 */ /* 0x000fe20007000000 */
[----:B------:R-:W-:-:S02]  /*10e40*/  @P0 IMAD.MOV.U32 R13, RZ, RZ, R12 ;  /* 0x000000ffff0d0224 */ /* 0x000fc400078e000c */
[----:B0-----:R-:W-:Y:S01]  /*10e50*/  @P0 IMAD.MOV.U32 R12, RZ, RZ, R45 ;  /* 0x000000ffff0c0224 */ /* 0x001fe200078e002d */
[----:B------:R-:W-:Y:S02]  /*10e60*/  ISETP.GT.U32.AND P3, PT, R3, R92, PT ;  /* 0x0000005c0300720c */ /* 0x000fe40003f64070 */
[----:B------:R-:W-:Y:S01]  /*10e70*/  SEL R7, R38, R7, !P6 ;  /* 0x0000000726077207 */ /* 0x000fe20007000000 */
[----:B------:R-:W-:Y:S01]  /*10e80*/  IMAD R6, R6, UR9, RZ ;  /* 0x0000000906067c24 */ /* 0x000fe2000f8e02ff */
[----:B------:R0:W3:Y:S03]  /*10e90*/  @P0 LDG.E.U8 R5, desc[UR22][R12.64] ;  /* 0x000000160c050981 */ /* 0x0000e6000c1e1100 */
[----:B------:R-:W-:Y:S01]  /*10ea0*/  IMAD R7, R7, UR9, RZ ;  /* 0x0000000907077c24 */ /* 0x000fe2000f8e02ff */
[----:B------:R-:W4:Y:S05]  /*10eb0*/  LDL.LU R45, [R1+0xed8] ;  /* 0x000ed800012d7983 */ /* 0x000f2a0000300800 */
[----:B------:R-:W-:-:S02]  /*10ec0*/  @!P3 IMAD.IADD R92, R92, 0x1, -R3 ;  /* 0x000000015c5cb824 */ /* 0x000fc400078e0a03 */
[----:B0-----:R-:W-:Y:S02]  /*10ed0*/  IMAD.MOV.U32 R12, RZ, RZ, R4 ;  /* 0x000000ffff0c7224 */ /* 0x001fe400078e0004 */
[----:B------:R-:W-:Y:S01]  /*10ee0*/  IMAD.MOV.U32 R13, RZ, RZ, R70 ;  /* 0x000000ffff0d7224 */ /* 0x000fe200078e0046 */
[CC--:B------:R-:W-:Y:S01]  /*10ef0*/  IADD3 R70, P3, PT, R6.reuse, R2.reuse, RZ ;  /* 0x0000000206467210 */ /* 0x0c0fe20007f7e0ff */
[----:B------:R-:W-:Y:S02]  /*10f00*/  IMAD.MOV.U32 R4, RZ, RZ, R86 ;  /* 0x000000ffff047224 */ /* 0x000fe400078e0056 */
[----:B------:R-:W-:Y:S01]  /*10f10*/  @!P1 IMAD.MOV R12, RZ, RZ, -R12 ;  /* 0x000000ffff0c9224 */ /* 0x000fe200078e0a0c */
[----:B------:R-:W-:Y:S02]  /*10f20*/  IADD3 R86, P1, PT, R7, R2, RZ ;  /* 0x0000000207567210 */ /* 0x000fe40007f3e0ff */
[----:B------:R-:W-:Y:S02]  /*10f30*/  LEA.HI.X.SX32 R6, R6, R0, 0x1, P3 ;  /* 0x0000000006067211 */ /* 0x000fe400018f0eff */
[----:B------:R-:W-:-:S02]  /*10f40*/  ISETP.GE.AND P3, PT, R87, RZ, PT ;  /* 0x000000ff5700720c */ /* 0x000fc40003f66270 */
[----:B------:R-:W-:Y:S01]  /*10f50*/  LEA.HI.X.SX32 R87, R7, R0, 0x1, P1 ;  /* 0x0000000007577211 */ /* 0x000fe200008f0eff */
[----:B------:R-:W-:Y:S01]  /*10f60*/  @P0 IMAD.MOV.U32 R7, RZ, RZ, R6 ;  /* 0x000000ffff070224 */ /* 0x000fe200078e0006 */
[----:B--2---:R-:W-:Y:S01]  /*10f70*/  PRMT R82, RZ, 0x7610, R82 ;  /* 0x00007610ff527816 */ /* 0x004fe20000000052 */
[----:B---3--:R0:W-:Y:S04]  /*10f80*/  STL [R1+0x1d8], R5 ;  /* 0x0001d80501007387 */ /* 0x0081e80000100800 */
[----:B0-----:R-:W2:Y:S04]  /*10f90*/  LDL.LU R5, [R1+0xed4] ;  /* 0x000ed40001057983 */ /* 0x001ea80000300800 */
[----:B------:R-:W-:Y:S04]  /*10fa0*/  STL [R1+0x560], R70 ;  /* 0x0005604601007387 */ /* 0x000fe80000100800 */
[----:B------:R-:W-:Y:S04]  /*10fb0*/  STL [R1+0x580], R86 ;  /* 0x0005805601007387 */ /* 0x000fe80000100800 */
[----:B------:R0:W-:Y:S02]  /*10fc0*/  STL [R1+0x55c], R6 ;  /* 0x00055c0601007387 */ /* 0x0001e40000100800 */
[----:B0-----:R-:W-:-:S02]  /*10fd0*/  @P0 IMAD.MOV.U32 R6, RZ, RZ, R70 ;  /* 0x000000ffff060224 */ /* 0x001fc400078e0046 */
[----:B------:R-:W3:Y:S04]  /*10fe0*/  LDL.LU R70, [R1+0xed0] ;  /* 0x000ed00001467983 */ /* 0x000ee80000300800 */
[----:B------:R0:W3:Y:S01]  /*10ff0*/  @P0 LDG.E.U8 R82, desc[UR22][R6.64] ;  /* 0x0000001606520981 */ /* 0x0000e2000c1e1100 */
[----:B------:R-:W-:Y:S01]  /*11000*/  SEL R16, R38, R11, !P6 ;  /* 0x0000000b26107207 */ /* 0x000fe20007000000 */
[----:B------:R-:W-:Y:S02]  /*11010*/  IMAD.MOV.U32 R11, RZ, RZ, R89 ;  /* 0x000000ffff0b7224 */ /* 0x000fe400078e0059 */
[----:B------:R-:W-:Y:S01]  /*11020*/  STL [R1+0x57c], R87 ;  /* 0x00057c5701007387 */ /* 0x000fe20000100800 */
[----:B0-----:R-:W-:Y:S02]  /*11030*/  @P0 IMAD.MOV.U32 R6, RZ, RZ, R86 ;  /* 0x000000ffff060224 */ /* 0x001fe400078e0056 */
[----:B------:R-:W-:Y:S01]  /*11040*/  @P0 IMAD.MOV.U32 R7, RZ, RZ, R87 ;  /* 0x000000ffff070224 */ /* 0x000fe200078e0057 */
[----:B--2---:R-:W-:-:S06]  /*11050*/  PRMT R5, RZ, 0x7610, R5 ;  /* 0x00007610ff057816 */ /* 0x004fcc0000000005 */
[----:B------:R-:W2:Y:S04]  /*11060*/  @P0 LDG.E.U8 R5, desc[UR22][R6.64] ;  /* 0x0000001606050981 */ /* 0x000ea8000c1e1100 */
[----:B---3--:R0:W-:Y:S04]  /*11070*/  STL [R1+0x1c8], R82 ;  /* 0x0001c85201007387 */ /* 0x0081e80000100800 */
[----:B0-----:R-:W3:Y:S04]  /*11080*/  LDL.LU R82, [R1+0xecc] ;  /* 0x000ecc0001527983 */ /* 0x001ee80000300800 */
[----:B------:R-:W4:Y:S04]  /*11090*/  LDL.LU R89, [R1+0xec8] ;  /* 0x000ec80001597983 */ /* 0x000f280000300800 */
[----:B------:R-:W4:Y:S04]  /*110a0*/  LDL.LU R87, [R1+0xec4] ;  /* 0x000ec40001577983 */ /* 0x000f280000300800 */
[----:B------:R-:W4:Y:S01]  /*110b0*/  LDL R6, [R1+0xde8] ;  /* 0x000de80001067983 */ /* 0x000f220000100800 */
[----:B------:R-:W-:-:S02]  /*110c0*/  IMAD R16, R16, UR9, RZ ;  /* 0x0000000910107c24 */ /* 0x000fc4000f8e02ff */
[----:B------:R-:W-:Y:S01]  /*110d0*/  @!P3 IMAD.MOV R11, RZ, RZ, -R11 ;  /* 0x000000ffff0bb224 */ /* 0x000fe200078e0a0b */
[----:B--2---:R0:W-:Y:S02]  /*110e0*/  STL [R1+0x1a8], R5 ;  /* 0x0001a80501007387 */ /* 0x0041e40000100800 */
[----:B0-----:R-:W-:-:S04]  /*110f0*/  IADD3 R5, P3, PT, R16, R2, RZ ;  /* 0x0000000210057210 */ /* 0x001fc80007f7e0ff */
[----:B------:R-:W-:Y:S02]  /*11100*/  LEA.HI.X.SX32 R7, R16, R0, 0x1, P3 ;  /* 0x0000000010077211 */ /* 0x000fe400018f0eff */
[----:B---3--:R-:W-:Y:S02]  /*11110*/  PRMT R82, RZ, 0x7610, R82 ;  /* 0x00007610ff527816 */ /* 0x008fe40000000052 */
[----:B----4-:R-:W-:Y:S01]  /*11120*/  ISETP.GE.AND P3, PT, R6, RZ, PT ;  /* 0x000000ff0600720c */ /* 0x010fe20003f66270 */
[----:B------:R-:W-:-:S05]  /*11130*/  @P0 IMAD.MOV.U32 R6, RZ, RZ, R5 ;  /* 0x000000ffff060224 */ /* 0x000fca00078e0005 */
[----:B------:R0:W2:Y:S01]  /*11140*/  @P0 LDG.E.U8 R82, desc[UR22][R6.64] ;  /* 0x0000001606520981 */ /* 0x0000a2000c1e1100 */
[----:B------:R-:W-:Y:S02]  /*11150*/  ISETP.GT.U32.AND P1, PT, R3, R29, PT ;  /* 0x0000001d0300720c */ /* 0x000fe40003f24070 */
[----:B------:R-:W-:-:S05]  /*11160*/  SEL R8, R38, R8, !P6 ;  /* 0x0000000826087207 */ /* 0x000fca0007000000 */
[----:B------:R-:W-:Y:S01]  /*11170*/  IMAD R8, R8, UR9, RZ ;  /* 0x0000000908087c24 */ /* 0x000fe2000f8e02ff */
[----:B------:R-:W-:-:S05]  /*11180*/  SEL R9, R38, R9, !P6 ;  /* 0x0000000926097207 */ /* 0x000fca0007000000 */
[----:B------:R-:W-:Y:S01]  /*11190*/  @!P1 IMAD.IADD R29, R29, 0x1, -R3 ;  /* 0x000000011d1d9824 */ /* 0x000fe200078e0a03 */
[C---:B------:R-:W-:Y:S01]  /*111a0*/  IADD3 R86, P1, PT, R8.reuse, R2, RZ ;  /* 0x0000000208567210 */ /* 0x040fe20007f3e0ff */
[----:B------:R1:W-:Y:S03]  /*111b0*/  STL [R1+0x5a0], R5 ;  /* 0x0005a00501007387 */ /* 0x0003e60000100800 */
[----:B------:R-:W-:Y:S01]  /*111c0*/  LEA.HI.X.SX32 R8, R8, R0, 0x1, P1 ;  /* 0x0000000008087211 */ /* 0x000fe200008f0eff */
[----:B------:R-:W-:Y:S01]  /*111d0*/  STL [R1+0x5c0], R86 ;  /* 0x0005c05601007387 */ /* 0x000fe20000100800 */
[----:B------:R-:W-:-:S03]  /*111e0*/  PRMT R87, RZ, 0x7610, R87 ;  /* 0x00007610ff577816 */ /* 0x000fc60000000057 */
[----:B------:R0:W-:Y:S04]  /*111f0*/  STL [R1+0x59c], R7 ;  /* 0x00059c0701007387 */ /* 0x0001e80000100800 */
[----:B------:R3:W-:Y:S04]  /*11200*/  STL [R1+0x5bc], R8 ;  /* 0x0005bc0801007387 */ /* 0x0007e80000100800 */
[----:B-1----:R-:W4:Y:S01]  /*11210*/  LDL R5, [R1+0xd50] ;  /* 0x000d500001057983 */ /* 0x002f220000100800 */
[----:B0-----:R-:W-:Y:S02]  /*11220*/  IMAD R7, R9, UR9, RZ ;  /* 0x0000000909077c24 */ /* 0x001fe4000f8e02ff */
[----:B------:R-:W-:-:S02]  /*11230*/  @P0 IMAD.MOV.U32 R9, RZ, RZ, R8 ;  /* 0x000000ffff090224 */ /* 0x000fc400078e0008 */
[----:B---3--:R-:W-:-:S05]  /*11240*/  @P0 IMAD.MOV.U32 R8, RZ, RZ, R86 ;  /* 0x000000ffff080224 */ /* 0x008fca00078e0056 */
[----:B------:R0:W3:Y:S04]  /*11250*/  @P0 LDG.E.U8 R87, desc[UR22][R8.64] ;  /* 0x0000001608570981 */ /* 0x0000e8000c1e1100 */
[----:B--2---:R1:W-:Y:S04]  /*11260*/  STL [R1+0x188], R82 ;  /* 0x0001885201007387 */ /* 0x0043e80000100800 */
[----:B-1----:R-:W2:Y:S01]  /*11270*/  LDL.LU R82, [R1+0xec0] ;  /* 0x000ec00001527983 */ /* 0x002ea20000300800 */
[----:B------:R-:W-:Y:S01]  /*11280*/  @!P2 IMAD.MOV R13, RZ, RZ, -R13 ;  /* 0x000000ffff0da224 */ /* 0x000fe200078e0a0d */
[----:B------:R-:W-:-:S13]  /*11290*/  ISETP.GT.U32.AND P2, PT, R3, R92, PT ;  /* 0x0000005c0300720c */ /* 0x000fda0003f44070 */
[----:B------:R-:W-:Y:S01]  /*112a0*/  @!P2 IMAD.IADD R92, R92, 0x1, -R3 ;  /* 0x000000015c5ca824 */ /* 0x000fe200078e0a03 */
[----:B------:R-:W-:Y:S01]  /*112b0*/  ISETP.GT.U32.AND P2, PT, R3, R89, PT ;  /* 0x000000590300720c */ /* 0x000fe20003f44070 */
[----:B------:R-:W-:Y:S02]  /*112c0*/  IMAD.MOV.U32 R6, RZ, RZ, R73 ;  /* 0x000000ffff067224 */ /* 0x000fe400078e0049 */
[----:B------:R-:W4:Y:S04]  /*112d0*/  LDL.LU R73, [R1+0xebc] ;  /* 0x000ebc0001497983 */ /* 0x000f280000300800 */
[----:B------:R-:W4:Y:S06]  /*112e0*/  LDL.LU R86, [R1+0xeb8] ;  /* 0x000eb80001567983 */ /* 0x000f2c0000300800 */
[----:B------:R-:W-:Y:S01]  /*112f0*/  @!P2 IMAD.IADD R89, R89, 0x1, -R3 ;  /* 0x000000015959a824 */ /* 0x000fe200078e0a03 */
[C---:B0-----:R-:W-:Y:S01]  /*11300*/  IADD3 R9, P2, PT, R7.reuse, R2, RZ ;  /* 0x0000000207097210 */ /* 0x041fe20007f5e0ff */
[----:B---3--:R0:W-:Y:S03]  /*11310*/  STL [R1+0x16c], R87 ;  /* 0x00016c5701007387 */ /* 0x0081e60000100800 */
[----:B------:R-:W-:Y:S01]  /*11320*/  LEA.HI.X.SX32 R8, R7, R0, 0x1, P2 ;  /* 0x0000000007087211 */ /* 0x000fe200010f0eff */
[----:B0-----:R-:W3:Y:S04]  /*11330*/  LDL.LU R87, [R1+0xeb4] ;  /* 0x000eb40001577983 */ /* 0x001ee80000300800 */
[----:B------:R0:W-:Y:S04]  /*11340*/  STL [R1+0x5e0], R9 ;  /* 0x0005e00901007387 */ /* 0x0001e80000100800 */
[----:B------:R-:W4:Y:S01]  /*11350*/  LDL R7, [R1+0xdfc] ;  /* 0x000dfc0001077983 */ /* 0x000f220000100800 */
[----:B0-----:R-:W-:-:S03]  /*11360*/  @P0 LOP3.LUT R9, R9, R8, RZ, 0x3c, !PT ;  /* 0x0000000809090212 */ /* 0x001fc600078e3cff */
[----:B------:R0:W-:Y:S02]  /*11370*/  STL [R1+0x5dc], R8 ;  /* 0x0005dc0801007387 */ /* 0x0001e40000100800 */
[----:B0-----:R-:W-:-:S04]  /*11380*/  @P0 LOP3.LUT R8, R9, R8, RZ, 0x3c, !PT ;  /* 0x0000000809080212 */ /* 0x001fc800078e3cff */
[----:B------:R-:W-:Y:S02]  /*11390*/  @P0 LOP3.LUT R9, R9, R8, RZ, 0x3c, !PT ;  /* 0x0000000809090212 */ /* 0x000fe400078e3cff */
[----:B--2---:R-:W-:-:S06]  /*113a0*/  PRMT R82, RZ, 0x7610, R82 ;  /* 0x00007610ff527816 */ /* 0x004fcc0000000052 */
[----:B------:R0:W2:Y:S01]  /*113b0*/  @P0 LDG.E.U8 R82, desc[UR22][R8.64] ;  /* 0x0000001608520981 */ /* 0x0000a2000c1e1100 */
[C---:B------:R-:W-:Y:S01]  /*113c0*/  ISETP.GT.U32.AND P1, PT, R3.reuse, R29, PT ;  /* 0x0000001d0300720c */ /* 0x040fe20003f24070 */
[----:B------:R-:W-:Y:S01]  /*113d0*/  @!P3 IMAD.MOV R6, RZ, RZ, -R6 ;  /* 0x000000ffff06b224 */ /* 0x000fe200078e0a06 */
[----:B------:R-:W-:Y:S02]  /*113e0*/  ISETP.GT.U32.AND P3, PT, R3, R89, PT ;  /* 0x000000590300720c */ /* 0x000fe40003f64070 */
[C---:B------:R-:W-:Y:S02]  /*113f0*/  SEL R14, R38.reuse, R14, !P6 ;  /* 0x0000000e260e7207 */ /* 0x040fe40007000000 */
[----:B------:R-:W-:-:S07]  /*11400*/  SEL R10, R38, R10, !P6 ;  /* 0x0000000a260a7207 */ /* 0x000fce0007000000 */
[--C-:B------:R-:W-:Y:S02]  /*11410*/  @!P1 IMAD.IADD R29, R29, 0x1, -R3.reuse ;  /* 0x000000011d1d9824 */ /* 0x100fe400078e0a03 */
[----:B------:R-:W-:Y:S02]  /*11420*/  IMAD R14, R14, UR9, RZ ;  /* 0x000000090e0e7c24 */ /* 0x000fe4000f8e02ff */
[----:B------:R-:W-:Y:S02]  /*11430*/  @!P3 IMAD.IADD R89, R89, 0x1, -R3 ;  /* 0x000000015959b824 */ /* 0x000fe400078e0a03 */
[----:B------:R-:W-:Y:S01]  /*11440*/  IMAD R10, R10, UR9, RZ ;  /* 0x000000090a0a7c24 */ /* 0x000fe2000f8e02ff */
[C---:B0-----:R-:W-:Y:S02]  /*11450*/  IADD3 R9, P3, PT, R14.reuse, R2, RZ ;  /* 0x000000020e097210 */ /* 0x041fe40007f7e0ff */
[----:B---3--:R-:W-:Y:S02]  /*11460*/  ISETP.GT.U32.AND P1, PT, R3, R87, PT ;  /* 0x000000570300720c */ /* 0x008fe40003f24070 */
[----:B----4-:R-:W-:Y:S01]  /*11470*/  ISETP.GE.AND P2, PT, R7, RZ, PT ;  /* 0x000000ff0700720c */ /* 0x010fe20003f46270 */
[----:B------:R-:W-:Y:S01]  /*11480*/  IMAD.MOV.U32 R7, RZ, RZ, R41 ;  /* 0x000000ffff077224 */ /* 0x000fe200078e0029 */
[----:B------:R-:W-:-:S09]  /*11490*/  LEA.HI.X.SX32 R8, R14, R0, 0x1, P3 ;  /* 0x000000000e087211 */ /* 0x000fd200018f0eff */
[----:B------:R-:W-:Y:S01]  /*114a0*/  @!P1 IMAD.IADD R87, R87, 0x1, -R3 ;  /* 0x0000000157579824 */ /* 0x000fe200078e0a03 */
[----:B------:R-:W-:Y:S01]  /*114b0*/  IADD3 R41, P1, PT, R10, R2, RZ ;  /* 0x000000020a297210 */ /* 0x000fe20007f3e0ff */
[----:B------:R-:W-:Y:S01]  /*114c0*/  @!P2 IMAD.MOV R7, RZ, RZ, -R7 ;  /* 0x000000ffff07a224 */ /* 0x000fe200078e0a07 */
[----:B------:R-:W-:Y:S02]  /*114d0*/  ISETP.GE.AND P2, PT, R5, RZ, PT ;  /* 0x000000ff0500720c */ /* 0x000fe40003f46270 */
[----:B------:R-:W-:Y:S01]  /*114e0*/  PRMT R86, RZ, 0x7610, R86 ;  /* 0x00007610ff567816 */ /* 0x000fe20000000056 */
[----:B--2---:R0:W-:Y:S04]  /*114f0*/  STL [R1+0x168], R82 ;  /* 0x0001685201007387 */ /* 0x0041e80000100800 */
[----:B0-----:R-:W2:Y:S04]  /*11500*/  LDL.LU R82, [R1+0xeb0] ;  /* 0x000eb00001527983 */ /* 0x001ea80000300800 */
        /* <DEDUP_REMOVED lines=14> */
[----:B------:R-:W-:-:S02]  /*115f0*/  SEL R13, R38, R13, !P6 ;  /* 0x0000000d260d7207 */ /* 0x000fc40007000000 */
[----:B--2---:R-:W-:Y:S01]  /*11600*/  ISETP.GE.AND P1, PT, R9, RZ, PT ;  /* 0x000000ff0900720c */ /* 0x004fe20003f26270 */
[----:B------:R-:W-:-:S05]  /*11610*/  @P0 IMAD.MOV.U32 R9, RZ, RZ, R10 ;  /* 0x000000ffff090224 */ /* 0x000fca00078e000a */
[----:B------:R0:W2:Y:S01]  /*11620*/  @P0 LDG.E.U8 R30, desc[UR22][R8.64] ;  /* 0x00000016081e0981 */ /* 0x0000a2000c1e1100 */
[----:B------:R-:W-:-:S03]  /*11630*/  IMAD R13, R13, UR9, RZ ;  /* 0x000000090d0d7c24 */ /* 0x000fc6000f8e02ff */
[----:B------:R1:W-:Y:S04]  /*11640*/  STL [R1+0x61c], R10 ;  /* 0x00061c0a01007387 */ /* 0x0003e80000100800 */
[----:B------:R-:W3:Y:S01]  /*11650*/  LDL R41, [R1+0xbe0] ;  /* 0x000be00001297983 */ /* 0x000ee20000100800 */
[----:B0-----:R-:W-:-:S04]  /*11660*/  IMAD.MOV.U32 R9, RZ, RZ, R32 ;  /* 0x000000ffff097224 */ /* 0x001fc800078e0020 */
[----:B------:R-:W-:Y:S01]  /*11670*/  @!P2 IMAD.MOV R9, RZ, RZ, -R9 ;  /* 0x000000ffff09a224 */ /* 0x000fe200078e0a09 */
[----:B-1----:R-:W-:Y:S01]  /*11680*/  IADD3 R10, P2, PT, R13, R2, RZ ;  /* 0x000000020d0a7210 */ /* 0x002fe20007f5e0ff */
[----:B------:R-:W-:-:S03]  /*11690*/  IMAD.MOV.U32 R8, RZ, RZ, R93 ;  /* 0x000000ffff087224 */ /* 0x000fc600078e005d */
[----:B------:R-:W-:Y:S01]  /*116a0*/  LEA.HI.X.SX32 R93, R13, R0, 0x1, P2 ;  /* 0x000000000d5d7211 */ /* 0x000fe200010f0eff */
[----:B--2---:R0:W-:Y:S04]  /*116b0*/  STL [R1+0x108], R30 ;  /* 0x0001081e01007387 */ /* 0x0041e80000100800 */
[----:B0-----:R-:W2:Y:S04]  /*116c0*/  LDL.LU R30, [R1+0x1c] ;  /* 0x00001c00011e7983 */ /* 0x001ea80000300800 */
[----:B------:R0:W-:Y:S04]  /*116d0*/  STL [R1+0x640], R10 ;  /* 0x0006400a01007387 */ /* 0x0001e80000100800 */
[----:B------:R-:W2:Y:S01]  /*116e0*/  LDL R13, [R1+0xc48] ;  /* 0x000c4800010d7983 */ /* 0x000ea20000100800 */
[----:B------:R-:W-:-:S02]  /*116f0*/  ISETP.GT.U32.AND P3, PT, R3, R4, PT ;  /* 0x000000040300720c */ /* 0x000fc40003f64070 */
[----:B------:R-:W-:-:S05]  /*11700*/  SEL R12, R38, R12, !P6 ;  /* 0x0000000c260c7207 */ /* 0x000fca0007000000 */
[----:B------:R-:W-:-:S06]  /*11710*/  IMAD R12, R12, UR9, RZ ;  /* 0x000000090c0c7c24 */ /* 0x000fcc000f8e02ff */
[----:B------:R-:W-:Y:S01]  /*11720*/  @!P3 IMAD.IADD R4, R4, 0x1, -R3 ;  /* 0x000000010404b824 */ /* 0x000fe200078e0a03 */
[C---:B------:R-:W-:Y:S02]  /*11730*/  IADD3 R32, P3, PT, R12.reuse, R2, RZ ;  /* 0x000000020c207210 */ /* 0x040fe40007f7e0ff */
[----:B----4-:R-:W-:Y:S02]  /*11740*/  PRMT R86, RZ, 0x7610, R86 ;  /* 0x00007610ff567816 */ /* 0x010fe40000000056 */
[----:B------:R-:W-:Y:S02]  /*11750*/  PRMT R31, RZ, 0x7610, R31 ;  /* 0x00007610ff1f7816 */ /* 0x000fe4000000001f */
[----:B--2---:R-:W-:Y:S02]  /*11760*/  ISETP.GE.AND P2, PT, R13, RZ, PT ;  /* 0x000000ff0d00720c */ /* 0x004fe40003f46270 */
[----:B------:R-:W-:Y:S02]  /*11770*/  LEA.HI.X.SX32 R13, R12, R0, 0x1, P3 ;  /* 0x000000000c0d7211 */ /* 0x000fe400018f0eff */
[----:B------:R-:W-:Y:S01]  /*11780*/  SEL R12, R38, R11, !P6 ;  /* 0x0000000b260c7207 */ /* 0x000fe20007000000 */
[----:B------:R-:W-:-:S05]  /*11790*/  @P0 IMAD.MOV.U32 R11, RZ, RZ, R93 ;  /* 0x000000ffff0b0224 */ /* 0x000fca00078e005d */
[----:B------:R1:W2:Y:S02]  /*117a0*/  @P0 LDG.E.U8 R86, desc[UR22][R10.64] ;  /* 0x000000160a560981 */ /* 0x0002a4000c1e1100 */
[----:B-1----:R-:W-:Y:S02]  /*117b0*/  IMAD R11, R12, UR9, RZ ;  /* 0x000000090c0b7c24 */ /* 0x002fe4000f8e02ff */
[----:B------:R-:W-:-:S05]  /*117c0*/  @P0 IMAD.MOV.U32 R12, RZ, RZ, R32 ;  /* 0x000000ffff0c0224 */ /* 0x000fca00078e0020 */
[----:B------:R-:W4:Y:S01]  /*117d0*/  @P0 LDG.E.U8 R31, desc[UR22][R12.64] ;  /* 0x000000160c1f0981 */ /* 0x000f22000c1e1100 */
[----:B------:R-:W-:Y:S01]  /*117e0*/  @!P1 IMAD.MOV R8, RZ, RZ, -R8 ;  /* 0x000000ffff089224 */ /* 0x000fe200078e0a08 */
[----:B------:R-:W-:Y:S01]  /*117f0*/  ISETP.GT.U32.AND P1, PT, R3, R87, PT ;  /* 0x000000570300720c */ /* 0x000fe20003f24070 */
[----:B0-----:R-:W-:Y:S01]  /*11800*/  IMAD.MOV.U32 R10, RZ, RZ, R92 ;  /* 0x000000ffff0a7224 */ /* 0x001fe200078e005c */
[----:B------:R-:W-:Y:S03]  /*11810*/  STL [R1+0x660], R32 ;  /* 0x0006602001007387 */ /* 0x000fe60000100800 */
[----:B------:R-:W-:Y:S01]  /*11820*/  @!P2 IMAD.MOV R10, RZ, RZ, -R10 ;  /* 0x000000ffff0aa224 */ /* 0x000fe200078e0a0a */
[----:B------:R0:W-:Y:S01]  /*11830*/  STL [R1+0x63c], R93 ;  /* 0x00063c5d01007387 */ /* 0x0001e20000100800 */
[----:B------:R-:W-:-:S06]  /*11840*/  IADD3 R92, P2, PT, R11, R2, RZ ;  /* 0x000000020b5c7210 */ /* 0x000fcc0007f5e0ff */
[----:B------:R-:W-:Y:S01]  /*11850*/  @!P1 IMAD.IADD R87, R87, 0x1, -R3 ;  /* 0x0000000157579824 */ /* 0x000fe200078e0a03 */
[----:B---3--:R-:W-:Y:S01]  /*11860*/  ISETP.GE.AND P1, PT, R41, RZ, PT ;  /* 0x000000ff2900720c */ /* 0x008fe20003f26270 */
[----:B0-----:R-:W3:Y:S01]  /*11870*/  LDL.LU R93, [R1+0xea4] ;  /* 0x000ea400015d7983 */ /* 0x001ee20000300800 */
[----:B------:R-:W-:-:S03]  /*11880*/  LEA.HI.X.SX32 R41, R11, R0, 0x1, P2 ;  /* 0x000000000b297211 */ /* 0x000fc600010f0eff */
[----:B------:R-:W-:Y:S01]  /*11890*/  STL [R1+0x65c], R13 ;  /* 0x00065c0d01007387 */ /* 0x000fe20000100800 */
[----:B------:R-:W-:-:S03]  /*118a0*/  SEL R11, R38, R7, !P6 ;  /* 0x00000007260b7207 */ /* 0x000fc60007000000 */
[----:B--2---:R0:W-:Y:S04]  /*118b0*/  STL [R1+0xe8], R86 ;  /* 0x0000e85601007387 */ /* 0x0041e80000100800 */
[----:B0-----:R-:W2:Y:S04]  /*118c0*/  LDL.LU R86, [R1+0xea0] ;  /* 0x000ea00001567983 */ /* 0x001ea80000300800 */
[----:B------:R-:W2:Y:S04]  /*118d0*/  LDL.LU R32, [R1+0x4] ;  /* 0x0000040001207983 */ /* 0x000ea80000300800 */
[----:B----4-:R0:W-:Y:S04]  /*118e0*/  STL [R1+0x84], R31 ;  /* 0x0000841f01007387 */ /* 0x0101e80000100800 */
[----:B0-----:R-:W4:Y:S04]  /*118f0*/  LDL R31, [R1+0xbc4] ;  /* 0x000bc400011f7983 */ /* 0x001f280000100800 */
[----:B------:R-:W-:Y:S04]  /*11900*/  STL [R1+0x680], R92 ;  /* 0x0006805c01007387 */ /* 0x000fe80000100800 */
[----:B------:R0:W-:Y:S04]  /*11910*/  STL [R1+0x67c], R41 ;  /* 0x00067c2901007387 */ /* 0x0001e80000100800 */
[----:B------:R-:W2:Y:S01]  /*11920*/  LDL R7, [R1+0xbd0] ;  /* 0x000bd00001077983 */ /* 0x000ea20000100800 */
[----:B------:R-:W-:-:S05]  /*11930*/  SEL R6, R38, R6, !P6 ;  /* 0x0000000626067207 */ /* 0x000fca0007000000 */
[----:B------:R-:W-:-:S05]  /*11940*/  IMAD R6, R6, UR9, RZ ;  /* 0x0000000906067c24 */ /* 0x000fca000f8e02ff */
[C---:B------:R-:W-:Y:S02]  /*11950*/  IADD3 R12, P2, PT, R6.reuse, R2, RZ ;  /* 0x00000002060c7210 */ /* 0x040fe40007f5e0ff */
[----:B------:R-:W-:Y:S02]  /*11960*/  PRMT R80, RZ, 0x7610, R80 ;  /* 0x00007610ff507816 */ /* 0x000fe40000000050 */
[----:B------:R-:W-:Y:S01]  /*11970*/  LEA.HI.X.SX32 R13, R6, R0, 0x1, P2 ;  /* 0x00000000060d7211 */ /* 0x000fe200010f0eff */
[----:B------:R-:W-:Y:S01]  /*11980*/  @P0 IMAD.MOV.U32 R6, RZ, RZ, R92 ;  /* 0x000000ffff060224 */ /* 0x000fe200078e005c */
[----:B------:R-:W-:-:S06]  /*11990*/  PRMT R28, RZ, 0x7610, R28 ;  /* 0x00007610ff1c7816 */ /* 0x000fcc000000001c */
[----:B------:R-:W3:Y:S01]  /*119a0*/  @P0 LDG.E.U8 R28, desc[UR22][R12.64] ;  /* 0x000000160c1c0981 */ /* 0x000ee2000c1e1100 */
[----:B--2---:R-:W-:Y:S01]  /*119b0*/  ISETP.GE.AND P2, PT, R7, RZ, PT ;  /* 0x000000ff0700720c */ /* 0x004fe20003f46270 */
[----:B------:R-:W-:-:S05]  /*119c0*/  @P0 IMAD.MOV.U32 R7, RZ, RZ, R41 ;  /* 0x000000ffff070224 */ /* 0x000fca00078e0029 */
[----:B------:R1:W2:Y:S01]  /*119d0*/  @P0 LDG.E.U8 R80, desc[UR22][R6.64] ;  /* 0x0000001606500981 */ /* 0x0002a2000c1e1100 */
[----:B------:R-:W-:Y:S01]  /*119e0*/  ISETP.GT.U32.AND P3, PT, R3, R4, PT ;  /* 0x000000040300720c */ /* 0x000fe20003f64070 */
[----:B------:R-:W-:Y:S02]  /*119f0*/  IMAD R11, R11, UR9, RZ ;  /* 0x000000090b0b7c24 */ /* 0x000fe4000f8e02ff */
[----:B------:R-:W-:Y:S04]  /*11a00*/  STL [R1+0x6a0], R12 ;  /* 0x0006a00c01007387 */ /* 0x000fe80000100800 */
[----:B0-----:R-:W3:Y:S06]  /*11a10*/  LDL.LU R41, [R1+0xe9c] ;  /* 0x000e9c0001297983 */ /* 0x001eec0000300800 */
[----:B------:R-:W-:Y:S01]  /*11a20*/  @!P3 IMAD.IADD R4, R4, 0x1, -R3 ;  /* 0x000000010404b824 */ /* 0x000fe200078e0a03 */
[----:B------:R-:W-:Y:S01]  /*11a30*/  ISETP.GT.U32.AND P3, PT, R3, R30, PT ;  /* 0x0000001e0300720c */ /* 0x000fe20003f64070 */
[----:B------:R-:W-:Y:S01]  /*11a40*/  STL [R1+0x69c], R13 ;  /* 0x00069c0d01007387 */ /* 0x000fe20000100800 */
[----:B-1----:R-:W-:Y:S01]  /*11a50*/  IMAD.MOV.U32 R6, RZ, RZ, R29 ;  /* 0x000000ffff067224 */ /* 0x002fe200078e001d */
[----:B------:R-:W-:-:S10]  /*11a60*/  PRMT R7, RZ, 0x7610, R7 ;  /* 0x00007610ff077816 */ /* 0x000fd40000000007 */
[----:B------:R-:W-:Y:S01]  /*11a70*/  @!P3 IMAD.IADD R30, R30, 0x1, -R3 ;  /* 0x000000011e1eb824 */ /* 0x000fe200078e0a03 */
[----:B--2---:R0:W-:Y:S04]  /*11a80*/  STL [R1+0x80], R80 ;  /* 0x0000805001007387 */ /* 0x0041e80000100800 */
[----:B0-----:R-:W2:Y:S04]  /*11a90*/  LDL R80, [R1+0xbc0] ;  /* 0x000bc00001507983 */ /* 0x001ea80000100800 */
[----:B---3--:R0:W-:Y:S02]  /*11aa0*/  STL [R1+0x7c], R28 ;  /* 0x00007c1c01007387 */ /* 0x0081e40000100800 */
[----:B0-----:R-:W-:-:S04]  /*11ab0*/  IADD3 R28, P3, PT, R11, R2, RZ ;  /* 0x000000020b1c7210 */ /* 0x001fc80007f7e0ff */
[----:B------:R-:W-:Y:S01]  /*11ac0*/  LEA.HI.X.SX32 R29, R11, R0, 0x1, P3 ;  /* 0x000000000b1d7211 */ /* 0x000fe200018f0eff */
[----:B------:R-:W-:-:S04]  /*11ad0*/  @P0 IMAD.MOV.U32 R12, RZ, RZ, R28 ;  /* 0x000000ffff0c0224 */ /* 0x000fc800078e001c */
[----:B------:R-:W-:-:S05]  /*11ae0*/  @P0 IMAD.MOV.U32 R13, RZ, RZ, R29 ;  /* 0x000000ffff0d0224 */ /* 0x000fca00078e001d */
[----:B------:R-:W3:Y:S01]  /*11af0*/  @P0 LDG.E.U8 R7, desc[UR22][R12.64] ;  /* 0x000000160c070981 */ /* 0x000ee2000c1e1100 */
[----:B------:R-:W-:Y:S01]  /*11b00*/  @!P1 IMAD.MOV R6, RZ, RZ, -R6 ;  /* 0x000000ffff069224 */ /* 0x000fe200078e0a06 */
[----:B------:R-:W-:Y:S01]  /*11b10*/  ISETP.GT.U32.AND P1, PT, R3, R30, PT ;  /* 0x0000001e0300720c */ /* 0x000fe20003f24070 */
[----:B------:R-:W-:Y:S01]  /*11b20*/  @!P2 IMAD.MOV R89, RZ, RZ, -R89 ;  /* 0x000000ffff59a224 */ /* 0x000fe200078e0a59 */
[----:B----4-:R-:W-:Y:S02]  /*11b30*/  ISETP.GE.AND P2, PT, R31, RZ, PT ;  /* 0x000000ff1f00720c */ /* 0x010fe40003f46270 */
[C---:B------:R-:W-:Y:S02]  /*11b40*/  SEL R9, R38.reuse, R9, !P6 ;  /* 0x0000000926097207 */ /* 0x040fe40007000000 */
[----:B------:R-:W-:Y:S01]  /*11b50*/  SEL R8, R38, R8, !P6 ;  /* 0x0000000826087207 */ /* 0x000fe20007000000 */
[----:B------:R0:W-:Y:S02]  /*11b60*/  STL [R1+0x6c0], R28 ;  /* 0x0006c01c01007387 */ /* 0x0001e40000100800 */
[----:B------:R-:W-:-:S02]  /*11b70*/  IMAD R9, R9, UR9, RZ ;  /* 0x0000000909097c24 */ /* 0x000fc4000f8e02ff */
[----:B------:R-:W-:Y:S01]  /*11b80*/  IMAD R8, R8, UR9, RZ ;  /* 0x0000000908087c24 */ /* 0x000fe2000f8e02ff */
[----:B------:R1:W-:Y:S01]  /*11b90*/  STL [R1+0x6bc], R29 ;  /* 0x0006bc1d01007387 */ /* 0x0003e20000100800 */
[----:B------:R-:W-:Y:S02]  /*11ba0*/  @!P1 IMAD.IADD R30, R30, 0x1, -R3 ;  /* 0x000000011e1e9824 */ /* 0x000fe400078e0a03 */
[----:B------:R-:W-:Y:S01]  /*11bb0*/  @!P2 IMAD.MOV R87, RZ, RZ, -R87 ;  /* 0x000000ffff57a224 */ /* 0x000fe200078e0a57 */
[C---:B0-----:R-:W-:Y:S02]  /*11bc0*/  IADD3 R28, P2, PT, R8.reuse, R2, RZ ;  /* 0x00000002081c7210 */ /* 0x041fe40007f5e0ff */
[----:B------:R-:W-:Y:S02]  /*11bd0*/  PRMT R5, RZ, 0x7610, R5 ;  /* 0x00007610ff057816 */ /* 0x000fe40000000005 */
[----:B------:R-:W-:Y:S02]  /*11be0*/  LEA.HI.X.SX32 R31, R8, R0, 0x1, P2 ;  /* 0x00000000081f7211 */ /* 0x000fe400010f0eff */
[----:B------:R-:W-:Y:S01]  /*11bf0*/  PRMT R27, RZ, 0x7610, R27 ;  /* 0x00007610ff1b7816 */ /* 0x000fe2000000001b */
[----:B---3--:R0:W-:Y:S04]  /*11c00*/  STL [R1+0x78], R7 ;  /* 0x0000780701007387 */ /* 0x0081e80000100800 */
[----:B------:R-:W3:Y:S04]  /*11c10*/  LDL R92, [R1+0xbb8] ;  /* 0x000bb800015c7983 */ /* 0x000ee80000100800 */
[----:B-1----:R-:W4:Y:S01]  /*11c20*/  LDL R29, [R1+0xbb0] ;  /* 0x000bb000011d7983 */ /* 0x002f220000100800 */
[----:B0-----:R-:W-:Y:S01]  /*11c30*/  IMAD.MOV.U32 R7, RZ, RZ, R4 ;  /* 0x000000ffff077224 */ /* 0x001fe200078e0004 */
[----:B------:R-:W-:-:S04]  /*11c40*/  IADD3 R4, P1, PT, R9, R2, RZ ;  /* 0x0000000209047210 */ /* 0x000fc80007f3e0ff */
[----:B------:R-:W-:Y:S01]  /*11c50*/  LEA.HI.X.SX32 R9, R9, R0, 0x1, P1 ;  /* 0x0000000009097211 */ /* 0x000fe200008f0eff */
[----:B------:R-:W-:Y:S01]  /*11c60*/  @P0 IMAD.MOV.U32 R8, RZ, RZ, R4 ;  /* 0x000000ffff080224 */ /* 0x000fe200078e0004 */
[----:B------:R0:W-:Y:S04]  /*11c70*/  STL [R1+0x6e0], R4 ;  /* 0x0006e00401007387 */ /* 0x0001e80000100800 */
[----:B------:R-:W-:Y:S04]  /*11c80*/  STL [R1+0x700], R28 ;  /* 0x0007001c01007387 */ /* 0x000fe80000100800 */
[----:B------:R1:W-:Y:S04]  /*11c90*/  STL [R1+0x6dc], R9 ;  /* 0x0006dc0901007387 */ /* 0x0003e80000100800 */
[----:B------:R1:W3:Y:S01]  /*11ca0*/  @P0 LDG.E.U8 R5, desc[UR22][R8.64] ;  /* 0x0000001608050981 */ /* 0x0002e2000c1e1100 */
[----:B------:R-:W-:-:S02]  /*11cb0*/  ISETP.GT.U32.AND P3, PT, R3, R32, PT ;  /* 0x000000200300720c */ /* 0x000fc40003f64070 */
[----:B------:R-:W-:Y:S01]  /*11cc0*/  SEL R10, R38, R10, !P6 ;  /* 0x0000000a260a7207 */ /* 0x000fe20007000000 */
[----:B0-----:R-:W4:Y:S01]  /*11cd0*/  LDL.LU R4, [R1+0xe98] ;  /* 0x000e980001047983 */ /* 0x001f220000300800 */
[----:B-1----:R-:W-:Y:S02]  /*11ce0*/  @P0 IMAD.MOV.U32 R8, RZ, RZ, R28 ;  /* 0x000000ffff080224 */ /* 0x002fe400078e001c */
[----:B------:R-:W-:-:S05]  /*11cf0*/  @P0 IMAD.MOV.U32 R9, RZ, RZ, R31 ;  /* 0x000000ffff090224 */ /* 0x000fca00078e001f */
[----:B------:R0:W4:Y:S02]  /*11d00*/  @P0 LDG.E.U8 R27, desc[UR22][R8.64] ;  /* 0x00000016081b0981 */ /* 0x000124000c1e1100 */
[----:B------:R-:W-:-:S05]  /*11d10*/  @!P3 IMAD.IADD R32, R32, 0x1, -R3 ;  /* 0x000000012020b824 */ /* 0x000fca00078e0a03 */
[----:B------:R-:W-:Y:S01]  /*11d20*/  ISETP.GT.U32.AND P3, PT, R3, R32, PT ;  /* 0x000000200300720c */ /* 0x000fe20003f64070 */
[----:B------:R-:W-:Y:S01]  /*11d30*/  IMAD R10, R10, UR9, RZ ;  /* 0x000000090a0a7c24 */ /* 0x000fe2000f8e02ff */
[----:B--2---:R-:W-:-:S11]  /*11d40*/  ISETP.GE.AND P2, PT, R80, RZ, PT ;  /* 0x000000ff5000720c */ /* 0x004fd60003f46270 */
[----:B------:R-:W-:Y:S01]  /*11d50*/  @!P3 IMAD.IADD R32, R32, 0x1, -R3 ;  /* 0x000000012020b824 */ /* 0x000fe200078e0a03 */
[----:B------:R-:W-:-:S04]  /*11d60*/  IADD3 R80, P3, PT, R10, R2, RZ ;  /* 0x000000020a507210 */ /* 0x000fc80007f7e0ff */
[----:B0-----:R-:W-:Y:S02]  /*11d70*/  LEA.HI.X.SX32 R8, R10, R0, 0x1, P3 ;  /* 0x000000000a087211 */ /* 0x001fe400018f0eff */
[----:B------:R-:W-:-:S03]  /*11d80*/  PRMT R11, RZ, 0x7610, R11 ;  /* 0x00007610ff0b7816 */ /* 0x000fc6000000000b */
[----:B------:R-:W-:Y:S01]  /*11d90*/  @P0 IMAD.MOV.U32 R9, RZ, RZ, R8 ;  /* 0x000000ffff090224 */ /* 0x000fe200078e0008 */
[----:B---3--:R0:W-:Y:S04]  /*11da0*/  STL [R1+0x74], R5 ;  /* 0x0000740501007387 */ /* 0x0081e80000100800 */
[----:B0-----:R-:W2:Y:S04]  /*11db0*/  LDL.LU R5, [R1+0xe94] ;  /* 0x000e940001057983 */ /* 0x001ea80000300800 */
[----:B------:R0:W-:Y:S04]  /*11dc0*/  STL [R1+0x6fc], R31 ;  /* 0x0006fc1f01007387 */ /* 0x0001e80000100800 */
[----:B0-----:R-:W3:Y:S04]  /*11dd0*/  LDL R31, [R1+0xba8] ;  /* 0x000ba800011f7983 */ /* 0x001ee80000100800 */
[----:B----4-:R0:W-:Y:S04]  /*11de0*/  STL [R1+0x70], R27 ;  /* 0x0000701b01007387 */ /* 0x0101e80000100800 */
[----:B0-----:R-:W4:Y:S04]  /*11df0*/  LDL.LU R27, [R1+0x2c] ;  /* 0x00002c00011b7983 */ /* 0x001f280000300800 */
[----:B------:R-:W2:Y:S04]  /*11e00*/  LDL.LU R28, [R1+0x20] ;  /* 0x00002000011c7983 */ /* 0x000ea80000300800 */
[----:B------:R-:W-:Y:S04]  /*11e10*/  STL [R1+0x720], R80 ;  /* 0x0007205001007387 */ /* 0x000fe80000100800 */
[----:B------:R0:W-:Y:S02]  /*11e20*/  STL [R1+0x71c], R8 ;  /* 0x00071c0801007387 */ /* 0x0001e40000100800 */
[----:B0-----:R-:W-:-:S05]  /*11e30*/  @P0 IMAD.MOV.U32 R8, RZ, RZ, R80 ;  /* 0x000000ffff080224 */ /* 0x001fca00078e0050 */
[----:B------:R-:W2:Y:S01]  /*11e40*/  @P0 LDG.E.U8 R11, desc[UR22][R8.64] ;  /* 0x00000016080b0981 */ /* 0x000ea2000c1e1100 */
[----:B------:R-:W-:Y:S01]  /*11e50*/  SEL R6, R38, R6, !P6 ;  /* 0x0000000626067207 */ /* 0x000fe20007000000 */
[----:B------:R-:W-:-:S04]  /*11e60*/  @!P2 IMAD.MOV R7, RZ, RZ, -R7 ;  /* 0x000000ffff07a224 */ /* 0x000fc800078e0a07 */
[----:B------:R-:W-:Y:S01]  /*11e70*/  IMAD R6, R6, UR4, RZ ;  /* 0x0000000406067c24 */ /* 0x000fe2000f8e02ff */
[----:B------:R-:W-:Y:S01]  /*11e80*/  ISETP.GE.AND P3, PT, R29, RZ, PT ;  /* 0x000000ff1d00720c */ /* 0x000fe20003f66270 */
[----:B------:R-:W0:Y:S01]  /*11e90*/  LDCU UR4, c[0x0][0x3b0] ;  /* 0x00007600ff0477ac */ /* 0x000e220008000800 */
[----:B------:R-:W3:Y:S02]  /*11ea0*/  LDL.LU R29, [R1+0x38] ;  /* 0x00003800011d7983 */ /* 0x000ee40000300800 */
[----:B------:R-:W-:Y:S02]  /*11eb0*/  IADD3 R10, P2, PT, R6, R2, RZ ;  /* 0x00000002060a7210 */ /* 0x000fe40007f5e0ff */
[----:B------:R-:W-:-:S03]  /*11ec0*/  PRMT R25, RZ, 0x7610, R25 ;  /* 0x00007610ff197816 */ /* 0x000fc60000000019 */
[----:B------:R-:W-:Y:S04]  /*11ed0*/  STL [R1+0x740], R10 ;  /* 0x0007400a01007387 */ /* 0x000fe80000100800 */
[----:B--2---:R1:W-:Y:S02]  /*11ee0*/  STL [R1+0x6c], R11 ;  /* 0x00006c0b01007387 */ /* 0x0043e40000100800 */
[----:B-1----:R-:W-:-:S05]  /*11ef0*/  LEA.HI.X.SX32 R11, R6, R0, 0x1, P2 ;  /* 0x00000000060b7211 */ /* 0x002fca00010f0eff */
[----:B------:R-:W2:Y:S01]  /*11f00*/  @P0 LDG.E.U8 R25, desc[UR22][R10.64] ;  /* 0x000000160a190981 */ /* 0x000ea2000c1e1100 */
[----:B------:R-:W-:Y:S01]  /*11f10*/  SEL R89, R38, R89, !P6 ;  /* 0x0000005926597207 */ /* 0x000fe20007000000 */
[----:B------:R-:W-:-:S04]  /*11f20*/  IMAD.MOV.U32 R8, RZ, RZ, R32 ;  /* 0x000000ffff087224 */ /* 0x000fc800078e0020 */
[----:B------:R-:W-:Y:S01]  /*11f30*/  IMAD R89, R89, UR5, RZ ;  /* 0x0000000559597c24 */ /* 0x000fe2000f8e02ff */
[----:B------:R-:W-:Y:S01]  /*11f40*/  STL [R1+0x73c], R11 ;  /* 0x00073c0b01007387 */ /* 0x000fe20000100800 */
[----:B------:R-:W-:Y:S01]  /*11f50*/  @!P3 IMAD.MOV R8, RZ, RZ, -R8 ;  /* 0x000000ffff08b224 */ /* 0x000fe200078e0a08 */
[----:B------:R-:W-:Y:S02]  /*11f60*/  PRMT R9, RZ, 0x7610, R9 ;  /* 0x00007610ff097816 */ /* 0x000fe40000000009 */
[----:B------:R-:W-:Y:S02]  /*11f70*/  ISETP.GT.U32.AND P1, PT, R3, R93, PT ;  /* 0x0000005d0300720c */ /* 0x000fe40003f24070 */
[----:B------:R-:W-:Y:S01]  /*11f80*/  SEL R87, R38, R87, !P6 ;  /* 0x0000005726577207 */ /* 0x000fe20007000000 */
[----:B------:R-:W-:Y:S01]  /*11f90*/  IMAD.MOV.U32 R6, RZ, RZ, R30 ;  /* 0x000000ffff067224 */ /* 0x000fe200078e001e */
[----:B------:R-:W-:Y:S01]  /*11fa0*/  PRMT R26, RZ, 0x7610, R26 ;  /* 0x00007610ff1a7816 */ /* 0x000fe2000000001a */
[----:B------:R-:W1:Y:S08]  /*11fb0*/  LDCU UR5, c[0x0][0x3b0] ;  /* 0x00007600ff0577ac */ /* 0x000e700008000800 */
[----:B------:R-:W-:Y:S01]  /*11fc0*/  @!P1 IMAD.IADD R93, R93, 0x1, -R3 ;  /* 0x000000015d5d9824 */ /* 0x000fe200078e0a03 */
[----:B--2---:R2:W-:Y:S02]  /*11fd0*/  STL [R1+0x68], R25 ;  /* 0x0000681901007387 */ /* 0x0045e40000100800 */
[----:B--2---:R-:W-:-:S04]  /*11fe0*/  IADD3 R25, P3, PT, R89, R2, RZ ;  /* 0x0000000259197210 */ /* 0x004fc80007f7e0ff */
[----:B------:R-:W-:Y:S01]  /*11ff0*/  LEA.HI.X.SX32 R10, R89, R0, 0x1, P3 ;  /* 0x00000000590a7211 */ /* 0x000fe200018f0eff */
[----:B------:R-:W-:Y:S04]  /*12000*/  STL [R1+0x760], R25 ;  /* 0x0007601901007387 */ /* 0x000fe80000100800 */
[----:B------:R2:W-:Y:S01]  /*12010*/  STL [R1+0x75c], R10 ;  /* 0x00075c0a01007387 */ /* 0x0005e20000100800 */
[----:B------:R-:W-:Y:S01]  /*12020*/  @P0 IMAD.MOV.U32 R11, RZ, RZ, R10 ;  /* 0x000000ffff0b0224 */ /* 0x000fe200078e000a */
[----:B------:R-:W-:Y:S02]  /*12030*/  ISETP.GT.U32.AND P2, PT, R3, R93, PT ;  /* 0x0000005d0300720c */ /* 0x000fe40003f44070 */
[----:B------:R-:W-:Y:S01]  /*12040*/  ISETP.GE.AND P1, PT, R92, RZ, PT ;  /* 0x000000ff5c00720c */ /* 0x000fe20003f26270 */
[----:B0-----:R-:W-:Y:S01]  /*12050*/  IMAD R87, R87, UR4, RZ ;  /* 0x0000000457577c24 */ /* 0x001fe2000f8e02ff */
[----:B------:R-:W3:Y:S01]  /*12060*/  LDL R32, [R1+0xba0] ;  /* 0x000ba00001207983 */ /* 0x000ee20000100800 */
[----:B------:R-:W-:Y:S01]  /*12070*/  ISETP.GT.U32.AND P3, PT, R3, R28, PT ;  /* 0x0000001c0300720c */ /* 0x000fe20003f64070 */
[----:B------:R-:W0:Y:S01]  /*12080*/  LDCU UR4, c[0x0][0x3b0] ;  /* 0x00007600ff0477ac */ /* 0x000e220008000800 */
[----:B--2---:R-:W-:-:S02]  /*12090*/  @P0 IMAD.MOV.U32 R10, RZ, RZ, R25 ;  /* 0x000000ffff0a0224 */ /* 0x004fc400078e0019 */
[----:B------:R-:W2:Y:S04]  /*120a0*/  LDL R25, [R1+0xb98] ;  /* 0x000b980001197983 */ /* 0x000ea80000100800 */
[----:B------:R0:W2:Y:S01]  /*120b0*/  @P0 LDG.E.U8 R9, desc[UR22][R10.64] ;  /* 0x000000160a090981 */ /* 0x0000a2000c1e1100 */
[--C-:B------:R-:W-:Y:S01]  /*120c0*/  @!P2 IMAD.IADD R93, R93, 0x1, -R3.reuse ;  /* 0x000000015d5da824 */ /* 0x100fe200078e0a03 */
[----:B----4-:R-:W-:Y:S01]  /*120d0*/  ISETP.GT.U32.AND P2, PT, R3, R27, PT ;  /* 0x0000001b0300720c */ /* 0x010fe20003f44070 */
[----:B------:R-:W-:Y:S01]  /*120e0*/  @!P1 IMAD.MOV R6, RZ, RZ, -R6 ;  /* 0x000000ffff069224 */ /* 0x000fe200078e0a06 */
[----:B---3--:R-:W-:Y:S02]  /*120f0*/  ISETP.GE.AND P1, PT, R31, RZ, PT ;  /* 0x000000ff1f00720c */ /* 0x008fe40003f26270 */
[----:B------:R-:W3:Y:S09]  /*12100*/  LDL.LU R31, [R1+0x3c] ;  /* 0x00003c00011f7983 */ /* 0x000ef20000300800 */
[----:B------:R-:W-:Y:S01]  /*12110*/  @!P2 IMAD.IADD R27, R27, 0x1, -R3 ;  /* 0x000000011b1ba824 */ /* 0x000fe200078e0a03 */
[----:B------:R-:W-:-:S04]  /*12120*/  IADD3 R30, P2, PT, R87, R2, RZ ;  /* 0x00000002571e7210 */ /* 0x000fc80007f5e0ff */
[----:B------:R-:W-:Y:S01]  /*12130*/  LEA.HI.X.SX32 R80, R87, R0, 0x1, P2 ;  /* 0x0000000057507211 */ /* 0x000fe200010f0eff */
[----:B------:R-:W-:Y:S01]  /*12140*/  STL [R1+0x780], R30 ;  /* 0x0007801e01007387 */ /* 0x000fe20000100800 */
[----:B0-----:R-:W-:-:S03]  /*12150*/  SEL R10, R38, R7, !P6 ;  /* 0x00000007260a7207 */ /* 0x001fc60007000000 */
[----:B------:R-:W-:Y:S01]  /*12160*/  STL [R1+0x77c], R80 ;  /* 0x00077c5001007387 */ /* 0x000fe20000100800 */
[----:B------:R-:W-:-:S03]  /*12170*/  @P0 IMAD.MOV.U32 R7, RZ, RZ, R80 ;  /* 0x000000ffff070224 */ /* 0x000fc600078e0050 */
[----:B--2---:R0:W-:Y:S02]  /*12180*/  STL [R1+0x64], R9 ;  /* 0x0000640901007387 */ /* 0x0041e40000100800 */
[----:B0-----:R-:W-:Y:S01]  /*12190*/  SEL R9, R38, R6, !P6 ;  /* 0x0000000626097207 */ /* 0x001fe20007000000 */
[----:B------:R-:W-:-:S05]  /*121a0*/  @P0 IMAD.MOV.U32 R6, RZ, RZ, R30 ;  /* 0x000000ffff060224 */ /* 0x000fca00078e001e */
[----:B------:R0:W2:Y:S01]  /*121b0*/  @P0 LDG.E.U8 R26, desc[UR22][R6.64] ;  /* 0x00000016061a0981 */ /* 0x0000a2000c1e1100 */
[----:B------:R-:W-:Y:S01]  /*121c0*/  @!P3 IMAD.IADD R28, R28, 0x1, -R3 ;  /* 0x000000011c1cb824 */ /* 0x000fe200078e0a03 */
[----:B------:R-:W-:-:S04]  /*121d0*/  ISETP.GT.U32.AND P3, PT, R3, R27, PT ;  /* 0x0000001b0300720c */ /* 0x000fc80003f64070 */
[----:B------:R-:W-:Y:S01]  /*121e0*/  ISETP.GT.U32.AND P2, PT, R3, R28, PT ;  /* 0x0000001c0300720c */ /* 0x000fe20003f44070 */
[----:B-1----:R-:W-:Y:S01]  /*121f0*/  IMAD R10, R10, UR5, RZ ;  /* 0x000000050a0a7c24 */ /* 0x002fe2000f8e02ff */
[----:B------:R-:W-:Y:S01]  /*12200*/  PRMT R81, RZ, 0x7610, R81 ;  /* 0x00007610ff517816 */ /* 0x000fe20000000051 */
[----:B------:R-:W-:Y:S01]  /*12210*/  IMAD R9, R9, UR4, RZ ;  /* 0x0000000409097c24 */ /* 0x000fe2000f8e02ff */
[----:B------:R-:W-:Y:S01]  /*12220*/  PRMT R23, RZ, 0x7610, R23 ;  /* 0x00007610ff177816 */ /* 0x000fe20000000017 */
[----:B------:R-:W-:-:S04]  /*12230*/  @!P1 IMAD.MOV R93, RZ, RZ, -R93 ;  /* 0x000000ffff5d9224 */ /* 0x000fc800078e0a5d */
[--C-:B------:R-:W-:Y:S01]  /*12240*/  @!P3 IMAD.IADD R27, R27, 0x1, -R3.reuse ;  /* 0x000000011b1bb824 */ /* 0x100fe200078e0a03 */
[-C--:B------:R-:W-:Y:S01]  /*12250*/  IADD3 R92, P3, PT, R10, R2.reuse, RZ ;  /* 0x000000020a5c7210 */ /* 0x080fe20007f7e0ff */
[----:B------:R-:W1:Y:S02]  /*12260*/  LDCU UR5, c[0x0][0x3b0] ;  /* 0x00007600ff0577ac */ /* 0x000e640008000800 */
[----:B------:R-:W-:Y:S01]  /*12270*/  @!P2 IMAD.IADD R28, R28, 0x1, -R3 ;  /* 0x000000011c1ca824 */ /* 0x000fe200078e0a03 */
[C---:B------:R-:W-:Y:S01]  /*12280*/  IADD3 R30, P2, PT, R9.reuse, R2, RZ ;  /* 0x00000002091e7210 */ /* 0x040fe20007f5e0ff */
[----:B0-----:R-:W-:Y:S01]  /*12290*/  @P0 IMAD.MOV.U32 R6, RZ, RZ, R92 ;  /* 0x000000ffff060224 */ /* 0x001fe200078e005c */
[-C--:B------:R-:W-:Y:S01]  /*122a0*/  LEA.HI.X.SX32 R7, R10, R0.reuse, 0x1, P3 ;  /* 0x000000000a077211 */ /* 0x080fe200018f0eff */
[----:B------:R-:W0:Y:S01]  /*122b0*/  LDCU UR4, c[0x0][0x3b0] ;  /* 0x00007600ff0477ac */ /* 0x000e220008000800 */
[----:B------:R-:W-:-:S03]  /*122c0*/  LEA.HI.X.SX32 R80, R9, R0, 0x1, P2 ;  /* 0x0000000009507211 */ /* 0x000fc600010f0eff */
[----:B------:R4:W3:Y:S02]  /*122d0*/  @P0 LDG.E.U8 R81, desc[UR22][R6.64] ;  /* 0x0000001606510981 */ /* 0x0008e4000c1e1100 */
[----:B----4-:R-:W-:Y:S02]  /*122e0*/  @P0 IMAD.MOV.U32 R6, RZ, RZ, R30 ;  /* 0x000000ffff060224 */ /* 0x010fe400078e001e */
[----:B--2---:R2:W-:Y:S04]  /*122f0*/  STL [R1+0x60], R26 ;  /* 0x0000601a01007387 */ /* 0x0045e80000100800 */
[----:B--2---:R-:W2:Y:S04]  /*12300*/  LDL R26, [R1+0xc70] ;  /* 0x000c7000011a7983 */ /* 0x004ea80000100800 */
[----:B------:R-:W-:Y:S04]  /*12310*/  STL [R1+0x7a0], R92 ;  /* 0x0007a05c01007387 */ /* 0x000fe80000100800 */
[----:B------:R-:W-:Y:S04]  /*12320*/  STL [R1+0x7c0], R30 ;  /* 0x0007c01e01007387 */ /* 0x000fe80000100800 */
[----:B------:R4:W-:Y:S02]  /*12330*/  STL [R1+0x79c], R7 ;  /* 0x00079c0701007387 */ /* 0x0009e40000100800 */
[----:B----4-:R-:W-:-:S05]  /*12340*/  @P0 IMAD.MOV.U32 R7, RZ, RZ, R80 ;  /* 0x000000ffff070224 */ /* 0x010fca00078e0050 */
[----:B------:R4:W2:Y:S01]  /*12350*/  @P0 LDG.E.U8 R23, desc[UR22][R6.64] ;  /* 0x0000001606170981 */ /* 0x0008a2000c1e1100 */
[C---:B------:R-:W-:Y:S02]  /*12360*/  ISETP.GT.U32.AND P1, PT, R3.reuse, R29, PT ;  /* 0x0000001d0300720c */ /* 0x040fe40003f24070 */
[----:B---3--:R-:W-:Y:S02]  /*12370*/  ISETP.GT.U32.AND P3, PT, R3, R31, PT ;  /* 0x0000001f0300720c */ /* 0x008fe40003f64070 */
[----:B------:R-:W-:-:S05]  /*12380*/  SEL R8, R38, R8, !P6 ;  /* 0x0000000826087207 */ /* 0x000fca0007000000 */
[----:B------:R-:W-:-:S04]  /*12390*/  IMAD R8, R8, UR16, RZ ;  /* 0x0000001008087c24 */ /* 0x000fc8000f8e02ff */
[--C-:B------:R-:W-:Y:S02]  /*123a0*/  @!P1 IMAD.IADD R29, R29, 0x1, -R3.reuse ;  /* 0x000000011d1d9824 */ /* 0x100fe400078e0a03 */
[--C-:B------:R-:W-:Y:S01]  /*123b0*/  @!P3 IMAD.IADD R31, R31, 0x1, -R3.reuse ;  /* 0x000000011f1fb824 */ /* 0x100fe200078e0a03 */
[----:B------:R-:W-:Y:S02]  /*123c0*/  IADD3 R9, P3, PT, R8, R2, RZ ;  /* 0x0000000208097210 */ /* 0x000fe40007f7e0ff */
[----:B------:R-:W-:Y:S02]  /*123d0*/  ISETP.GT.U32.AND P1, PT, R3, R29, PT ;  /* 0x0000001d0300720c */ /* 0x000fe40003f24070 */
[----:B------:R-:W-:Y:S02]  /*123e0*/  ISETP.GE.AND P2, PT, R32, RZ, PT ;  /* 0x000000ff2000720c */ /* 0x000fe40003f46270 */
[----:B------:R-:W-:Y:S01]  /*123f0*/  LEA.HI.X.SX32 R8, R8, R0, 0x1, P3 ;  /* 0x0000000008087211 */ /* 0x000fe200018f0eff */
[----:B------:R-:W3:Y:S04]  /*12400*/  LDL R32, [R1+0xb90] ;  /* 0x000b900001207983 */ /* 0x000ee80000100800 */
[----:B------:R-:W-:Y:S04]  /*12410*/  STL [R1+0x7bc], R80 ;  /* 0x0007bc5001007387 */ /* 0x000fe80000100800 */
[----:B------:R0:W-:Y:S01]  /*12420*/  STL [R1+0x7e0], R9 ;  /* 0x0007e00901007387 */ /* 0x0001e20000100800 */
[----:B------:R-:W-:Y:S01]  /*12430*/  @!P1 IMAD.IADD R29, R29, 0x1, -R3 ;  /* 0x000000011d1d9824 */ /* 0x000fe200078e0a03 */
[----:B------:R-:W-:-:S02]  /*12440*/  ISETP.GE.AND P1, PT, R25, RZ, PT ;  /* 0x000000ff1900720c */ /* 0x000fc40003f26270 */
[----:B0-----:R-:W-:Y:S02]  /*12450*/  @P0 LOP3.LUT R9, R9, R8, RZ, 0x3c, !PT ;  /* 0x0000000809090212 */ /* 0x001fe400078e3cff */
[----:B------:R-:W-:Y:S02]  /*12460*/  PRMT R10, RZ, 0x7610, R10 ;  /* 0x00007610ff0a7816 */ /* 0x000fe4000000000a */
[----:B------:R-:W-:Y:S01]  /*12470*/  SEL R93, R38, R93, !P6 ;  /* 0x0000005d265d7207 */ /* 0x000fe20007000000 */
[----:B----4-:R-:W-:-:S04]  /*12480*/  IMAD.MOV.U32 R6, RZ, RZ, R28 ;  /* 0x000000ffff067224 */ /* 0x010fc800078e001c */
[----:B-1----:R-:W-:Y:S01]  /*12490*/  IMAD R93, R93, UR5, RZ ;  /* 0x000000055d5d7c24 */ /* 0x002fe2000f8e02ff */
[----:B------:R-:W-:Y:S01]  /*124a0*/  PRMT R19, RZ, 0x7610, R19 ;  /* 0x00007610ff137816 */ /* 0x000fe20000000013 */
[----:B------:R-:W-:Y:S02]  /*124b0*/  @!P1 IMAD.MOV R6, RZ, RZ, -R6 ;  /* 0x000000ffff069224 */ /* 0x000fe400078e0a06 */
[----:B------:R-:W-:Y:S01]  /*124c0*/  IMAD.MOV.U32 R7, RZ, RZ, R27 ;  /* 0x000000ffff077224 */ /* 0x000fe200078e001b */
[----:B------:R-:W-:Y:S01]  /*124d0*/  ISETP.GT.U32.AND P3, PT, R3, R86, PT ;  /* 0x000000560300720c */ /* 0x000fe20003f64070 */
[----:B------:R-:W0:Y:S01]  /*124e0*/  LDCU UR5, c[0x0][0x3b0] ;  /* 0x00007600ff0577ac */ /* 0x000e220008000800 */
[----:B--2---:R-:W-:Y:S04]  /*124f0*/  STL [R1+0x58], R23 ;  /* 0x0000581701007387 */ /* 0x004fe80000100800 */
[----:B------:R1:W-:Y:S02]  /*12500*/  STL [R1+0x7dc], R8 ;  /* 0x0007dc0801007387 */ /* 0x0003e40000100800 */
[----:B-1----:R-:W-:-:S04]  /*12510*/  @P0 LOP3.LUT R8, R9, R8, RZ, 0x3c, !PT ;  /* 0x0000000809080212 */ /* 0x002fc800078e3cff */
[----:B------:R-:W-:-:S05]  /*12520*/  @P0 LOP3.LUT R9, R9, R8, RZ, 0x3c, !PT ;  /* 0x0000000809090212 */ /* 0x000fca00078e3cff */
[----:B------:R1:W2:Y:S01]  /*12530*/  @P0 LDG.E.U8 R10, desc[UR22][R8.64] ;  /* 0x00000016080a0981 */ /* 0x0002a2000c1e1100 */
[----:B------:R-:W-:-:S04]  /*12540*/  IADD3 R23, P1, PT, R93, R2, RZ ;  /* 0x000000025d177210 */ /* 0x000fc80007f3e0ff */
[----:B------:R-:W-:Y:S01]  /*12550*/  LEA.HI.X.SX32 R25, R93, R0, 0x1, P1 ;  /* 0x000000005d197211 */ /* 0x000fe200008f0eff */
[----:B-1----:R-:W-:-:S04]  /*12560*/  @P0 IMAD.MOV.U32 R8, RZ, RZ, R23 ;  /* 0x000000ffff080224 */ /* 0x002fc800078e0017 */
[----:B------:R-:W-:-:S05]  /*12570*/  @P0 IMAD.MOV.U32 R9, RZ, RZ, R25 ;  /* 0x000000ffff090224 */ /* 0x000fca00078e0019 */
[----:B------:R1:W4:Y:S01]  /*12580*/  @P0 LDG.E.U8 R19, desc[UR22][R8.64] ;  /* 0x0000001608130981 */ /* 0x000322000c1e1100 */
[----:B------:R-:W-:-:S03]  /*12590*/  @!P2 IMAD.MOV R7, RZ, RZ, -R7 ;  /* 0x000000ffff07a224 */ /* 0x000fc600078e0a07 */
[----:B------:R0:W-:Y:S01]  /*125a0*/  STL [R1+0x800], R23 ;  /* 0x0008001701007387 */ /* 0x0001e20000100800 */
[----:B---3--:R-:W-:-:S03]  /*125b0*/  ISETP.GE.AND P1, PT, R32, RZ, PT ;  /* 0x000000ff2000720c */ /* 0x008fc60003f26270 */
[----:B------:R-:W3:Y:S01]  /*125c0*/  LDL R27, [R1+0xb88] ;  /* 0x000b8800011b7983 */ /* 0x000ee20000100800 */
[----:B------:R-:W-:-:S03]  /*125d0*/  SEL R7, R38, R7, !P6 ;  /* 0x0000000726077207 */ /* 0x000fc60007000000 */
[----:B------:R-:W-:Y:S04]  /*125e0*/  STL [R1+0x5c], R81 ;  /* 0x00005c5101007387 */ /* 0x000fe80000100800 */
[----:B------:R-:W-:Y:S04]  /*125f0*/  STL [R1+0x7fc], R25 ;  /* 0x0007fc1901007387 */ /* 0x000fe80000100800 */
[----:B------:R-:W3:Y:S01]  /*12600*/  LDL R32, [R1+0xb80] ;  /* 0x000b800001207983 */ /* 0x000ee20000100800 */
[----:B-1----:R-:W-:Y:S02]  /*12610*/  IMAD R8, R7, UR4, RZ ;  /* 0x0000000407087c24 */ /* 0x002fe4000f8e02ff */
[----:B------:R-:W-:Y:S01]  /*12620*/  @!P3 IMAD.IADD R86, R86, 0x1, -R3 ;  /* 0x000000015656b824 */ /* 0x000fe200078e0a03 */
[----:B------:R-:W-:Y:S01]  /*12630*/  SEL R7, R38, R6, !P6 ;  /* 0x0000000626077207 */ /* 0x000fe20007000000 */
[----:B------:R-:W1:Y:S01]  /*12640*/  LDCU UR4, c[0x0][0x3b0] ;  /* 0x00007600ff0477ac */ /* 0x000e620008000800 */
[----:B0-----:R-:W-:Y:S01]  /*12650*/  IADD3 R23, P3, PT, R8, R2, RZ ;  /* 0x0000000208177210 */ /* 0x001fe20007f7e0ff */
[----:B------:R-:W-:Y:S01]  /*12660*/  IMAD.MOV.U32 R6, RZ, RZ, R29 ;  /* 0x000000ffff067224 */ /* 0x000fe200078e001d */
[----:B------:R-:W-:-:S02]  /*12670*/  ISETP.GE.AND P2, PT, R26, RZ, PT ;  /* 0x000000ff1a00720c */ /* 0x000fc40003f46270 */
[----:B------:R-:W-:Y:S01]  /*12680*/  LEA.HI.X.SX32 R8, R8, R0, 0x1, P3 ;  /* 0x0000000008087211 */ /* 0x000fe200018f0eff */
[----:B------:R-:W-:Y:S01]  /*12690*/  IMAD R7, R7, UR5, RZ ;  /* 0x0000000507077c24 */ /* 0x000fe2000f8e02ff */
[----:B------:R-:W-:Y:S01]  /*126a0*/  PRMT R22, RZ, 0x7610, R22 ;  /* 0x00007610ff167816 */ /* 0x000fe20000000016 */
[----:B------:R-:W-:Y:S01]  /*126b0*/  @!P1 IMAD.MOV R6, RZ, RZ, -R6 ;  /* 0x000000ffff069224 */ /* 0x000fe200078e0a06 */
[----:B------:R-:W-:Y:S01]  /*126c0*/  PRMT R11, RZ, 0x7610, R11 ;  /* 0x00007610ff0b7816 */ /* 0x000fe2000000000b */
[----:B------:R-:W-:Y:S01]  /*126d0*/  @P0 IMAD.MOV.U32 R9, RZ, RZ, R8 ;  /* 0x000000ffff090224 */ /* 0x000fe200078e0008 */
[----:B--2---:R0:W-:Y:S01]  /*126e0*/  STL [R1+0x54], R10 ;  /* 0x0000540a01007387 */ /* 0x0041e20000100800 */
[----:B------:R-:W-:Y:S01]  /*126f0*/  ISETP.GT.U32.AND P3, PT, R3, R86, PT ;  /* 0x000000560300720c */ /* 0x000fe20003f64070 */
[----:B------:R-:W2:Y:S02]  /*12700*/  LDCU UR5, c[0x0][0x3b0] ;  /* 0x00007600ff0577ac */ /* 0x000ea40008000800 */
[----:B0-----:R-:W2:Y:S04]  /*12710*/  LDL.LU R10, [R1+0x24c] ;  /* 0x00024c00010a7983 */ /* 0x001ea80000300800 */
[----:B------:R-:W2:Y:S04]  /*12720*/  LDL.LU R28, [R1+0x288] ;  /* 0x00028800011c7983 */ /* 0x000ea80000300800 */
[----:B------:R-:W2:Y:S04]  /*12730*/  LDL.LU R26, [R1+0x28c] ;  /* 0x00028c00011a7983 */ /* 0x000ea80000300800 */
[----:B------:R-:W2:Y:S04]  /*12740*/  LDL R29, [R1+0xc3c] ;  /* 0x000c3c00011d7983 */ /* 0x000ea80000100800 */
[----:B------:R-:W-:Y:S04]  /*12750*/  STL [R1+0x820], R23 ;  /* 0x0008201701007387 */ /* 0x000fe80000100800 */
[----:B------:R0:W-:Y:S04]  /*12760*/  STL [R1+0x81c], R8 ;  /* 0x00081c0801007387 */ /* 0x0001e80000100800 */
[----:B----4-:R4:W-:Y:S01]  /*12770*/  STL [R1+0x50], R19 ;  /* 0x0000501301007387 */ /* 0x0109e20000100800 */
[----:B0-----:R-:W-:Y:S01]  /*12780*/  @P0 IMAD.MOV.U32 R8, RZ, RZ, R23 ;  /* 0x000000ffff080224 */ /* 0x001fe200078e0017 */
[----:B----4-:R-:W-:-:S04]  /*12790*/  IADD3 R19, P1, PT, R7, R2, RZ ;  /* 0x0000000207137210 */ /* 0x010fc80007f3e0ff */
[----:B------:R0:W4:Y:S01]  /*127a0*/  @P0 LDG.E.U8 R22, desc[UR22][R8.64] ;  /* 0x0000001608160981 */ /* 0x000122000c1e1100 */
[----:B------:R-:W-:Y:S02]  /*127b0*/  LEA.HI.X.SX32 R7, R7, R0, 0x1, P1 ;  /* 0x0000000007077211 */ /* 0x000fe400008f0eff */
[----:B0-----:R-:W-:Y:S01]  /*127c0*/  SEL R8, R38, R6, !P6 ;  /* 0x0000000626087207 */ /* 0x001fe20007000000 */
[----:B------:R-:W-:-:S05]  /*127d0*/  @P0 IMAD.MOV.U32 R6, RZ, RZ, R19 ;  /* 0x000000ffff060224 */ /* 0x000fca00078e0013 */
[----:B------:R0:W4:Y:S01]  /*127e0*/  @P0 LDG.E.U8 R11, desc[UR22][R6.64] ;  /* 0x00000016060b0981 */ /* 0x000122000c1e1100 */
[----:B-1----:R-:W-:Y:S02]  /*127f0*/  IMAD R8, R8, UR4, RZ ;  /* 0x0000000408087c24 */ /* 0x002fe4000f8e02ff */
[----:B------:R-:W-:Y:S01]  /*12800*/  @!P3 IMAD.IADD R86, R86, 0x1, -R3 ;  /* 0x000000015656b824 */ /* 0x000fe200078e0a03 */
[----:B------:R-:W-:Y:S01]  /*12810*/  STL [R1+0x840], R19 ;  /* 0x0008401301007387 */ /* 0x000fe20000100800 */
[----:B---3--:R-:W-:Y:S01]  /*12820*/  ISETP.GE.AND P1, PT, R32, RZ, PT ;  /* 0x000000ff2000720c */ /* 0x008fe20003f26270 */
[----:B------:R-:W1:Y:S02]  /*12830*/  LDCU UR4, c[0x0][0x3b0] ;  /* 0x00007600ff0477ac */ /* 0x000e640008000800 */
[----:B------:R0:W-:Y:S04]  /*12840*/  STL [R1+0x83c], R7 ;  /* 0x00083c0701007387 */ /* 0x0001e80000100800 */
[----:B------:R-:W3:Y:S01]  /*12850*/  LDL.LU R32, [R1+0x280] ;  /* 0x0002800001207983 */ /* 0x000ee20000300800 */
[----:B0-----:R-:W-:-:S02]  /*12860*/  IADD3 R7, P3, PT, R8, R2, RZ ;  /* 0x0000000208077210 */ /* 0x001fc40007f7e0ff */
[----:B------:R-:W-:Y:S01]  /*12870*/  PRMT R9, RZ, 0x7610, R9 ;  /* 0x00007610ff097816 */ /* 0x000fe20000000009 */
[----:B--2---:R-:W-:Y:S01]  /*12880*/  @!P2 IMAD.MOV R10, RZ, RZ, -R10 ;  /* 0x000000ffff0aa224 */ /* 0x004fe200078e0a0a */
[----:B------:R-:W-:-:S13]  /*12890*/  ISETP.GT.U32.AND P2, PT, R3, R31, PT ;  /* 0x0000001f0300720c */ /* 0x000fda0003f44070 */
[----:B------:R-:W-:Y:S01]  /*128a0*/  @!P2 IMAD.IADD R31, R31, 0x1, -R3 ;  /* 0x000000011f1fa824 */ /* 0x000fe200078e0a03 */
[----:B------:R-:W-:Y:S02]  /*128b0*/  ISETP.GE.AND P2, PT, R27, RZ, PT ;  /* 0x000000ff1b00720c */ /* 0x000fe40003f46270 */
[----:B------:R-:W2:Y:S01]  /*128c0*/  LDL.LU R27, [R1+0x44] ;  /* 0x00004400011b7983 */ /* 0x000ea20000300800 */
[----:B------:R-:W-:-:S03]  /*128d0*/  IMAD.MOV.U32 R6, RZ, RZ, R31 ;  /* 0x000000ffff067224 */ /* 0x000fc600078e001f */
[----:B------:R-:W2:Y:S04]  /*128e0*/  LDL.LU R31, [R1+0x40] ;  /* 0x00004000011f7983 */ /* 0x000ea80000300800 */
[----:B------:R-:W-:Y:S03]  /*128f0*/  STL [R1+0x858], R7 ;  /* 0x0008580701007387 */ /* 0x000fe60000100800 */
[----:B------:R-:W-:Y:S01]  /*12900*/  @!P2 IMAD.MOV R6, RZ, RZ, -R6 ;  /* 0x000000ffff06a224 */ /* 0x000fe200078e0a06 */
[----:B----4-:R0:W-:Y:S02]  /*12910*/  STL [R1+0x30], R11 ;  /* 0x0000300b01007387 */ /* 0x0101e40000100800 */
[----:B0-----:R-:W-:-:S02]  /*12920*/  LEA.HI.X.SX32 R11, R8, R0, 0x1, P3 ;  /* 0x00000000080b7211 */ /* 0x001fc400018f0eff */
[----:B------:R-:W-:Y:S01]  /*12930*/  SEL R8, R38, R6, !P6 ;  /* 0x0000000626087207 */ /* 0x000fe20007000000 */
[----:B------:R-:W-:Y:S02]  /*12940*/  @P0 IMAD.MOV.U32 R6, RZ, RZ, R7 ;  /* 0x000000ffff060224 */ /* 0x000fe400078e0007 */
[----:B------:R-:W-:-:S05]  /*12950*/  @P0 IMAD.MOV.U32 R7, RZ, RZ, R11 ;  /* 0x000000ffff070224 */ /* 0x000fca00078e000b */
[----:B------:R0:W4:Y:S01]  /*12960*/  @P0 LDG.E.U8 R9, desc[UR22][R6.64] ;  /* 0x0000001606090981 */ /* 0x000122000c1e1100 */
[C---:B------:R-:W-:Y:S01]  /*12970*/  ISETP.GT.U32.AND P2, PT, R3.reuse, R28, PT ;  /* 0x0000001c0300720c */ /* 0x040fe20003f44070 */
[----:B------:R-:W-:Y:S01]  /*12980*/  @!P1 IMAD.MOV R86, RZ, RZ, -R86 ;  /* 0x000000ffff569224 */ /* 0x000fe200078e0a56 */
[----:B------:R-:W-:Y:S01]  /*12990*/  ISETP.GT.U32.AND P1, PT, R3, R26, PT ;  /* 0x0000001a0300720c */ /* 0x000fe20003f24070 */
[----:B------:R-:W-:-:S03]  /*129a0*/  IMAD R8, R8, UR5, RZ ;  /* 0x0000000508087c24 */ /* 0x000fc6000f8e02ff */
[----:B------:R-:W-:Y:S01]  /*129b0*/  SEL R86, R38, R86, !P6 ;  /* 0x0000005626567207 */ /* 0x000fe20007000000 */
[----:B------:R-:W-:Y:S04]  /*129c0*/  STL [R1+0x854], R11 ;  /* 0x0008540b01007387 */ /* 0x000fe80000100800 */
[----:B------:R3:W-:Y:S01]  /*129d0*/  STL [R1+0x34], R22 ;  /* 0x0000341601007387 */ /* 0x0007e20000100800 */
[----:B-1----:R-:W-:Y:S02]  /*129e0*/  IMAD R86, R86, UR4, RZ ;  /* 0x0000000456567c24 */ /* 0x002fe4000f8e02ff */
[----:B------:R-:W-:Y:S01]  /*129f0*/  @!P2 IMAD.IADD R28, R28, 0x1, -R3 ;  /* 0x000000011c1ca824 */ /* 0x000fe200078e0a03 */
[----:B------:R-:W2:Y:S01]  /*12a00*/  LDL.LU R23, [R1+0x2a8] ;  /* 0x0002a80001177983 */ /* 0x000ea20000300800 */
[----:B0-----:R-:W-:-:S03]  /*12a10*/  IADD3 R7, P2, PT, R8, R2, RZ ;  /* 0x0000000208077210 */ /* 0x001fc60007f5e0ff */
[----:B------:R-:W2:Y:S01]  /*12a20*/  LDL.LU R6, [R1+0x260] ;  /* 0x0002600001067983 */ /* 0x000ea20000300800 */
[----:B------:R-:W-:Y:S01]  /*12a30*/  ISETP.GE.AND P3, PT, R29, RZ, PT ;  /* 0x000000ff1d00720c */ /* 0x000fe20003f66270 */
[----:B------:R-:W-:Y:S01]  /*12a40*/  @!P1 IMAD.IADD R26, R26, 0x1, -R3 ;  /* 0x000000011a1a9824 */ /* 0x000fe200078e0a03 */
[----:B------:R-:W-:Y:S01]  /*12a50*/  IADD3 R19, P1, PT, R86, R2, RZ ;  /* 0x0000000256137210 */ /* 0x000fe20007f3e0ff */
[----:B------:R-:W2:Y:S01]  /*12a60*/  LDL R29, [R1+0xd84] ;  /* 0x000d8400011d7983 */ /* 0x000ea20000100800 */
[----:B------:R-:W-:-:S03]  /*12a70*/  PRMT R24, RZ, 0x7610, R24 ;  /* 0x00007610ff187816 */ /* 0x000fc60000000018 */
[----:B------:R-:W-:Y:S01]  /*12a80*/  STL [R1+0x870], R7 ;  /* 0x0008700701007387 */ /* 0x000fe20000100800 */
[-C--:B---3--:R-:W-:Y:S02]  /*12a90*/  LEA.HI.X.SX32 R22, R86, R0.reuse, 0x1, P1 ;  /* 0x0000000056167211 */ /* 0x088fe400008f0eff */
[----:B------:R-:W-:Y:S01]  /*12aa0*/  PRMT R17, RZ, 0x7610, R17 ;  /* 0x00007610ff117816 */ /* 0x000fe20000000011 */
[----:B----4-:R0:W-:Y:S04]  /*12ab0*/  STL [R1+0x2c], R9 ;  /* 0x00002c0901007387 */ /* 0x0101e80000100800 */
[----:B------:R-:W-:Y:S01]  /*12ac0*/  STL [R1+0x888], R19 ;  /* 0x0008881301007387 */ /* 0x000fe20000100800 */
[----:B0-----:R-:W-:Y:S01]  /*12ad0*/  LEA.HI.X.SX32 R9, R8, R0, 0x1, P2 ;  /* 0x0000000008097211 */ /* 0x001fe200010f0eff */
[----:B------:R-:W-:-:S04]  /*12ae0*/  @P0 IMAD.MOV.U32 R8, RZ, RZ, R7 ;  /* 0x000000ffff080224 */ /* 0x000fc800078e0007 */
[----:B------:R0:W-:Y:S04]  /*12af0*/  STL [R1+0x86c], R9 ;  /* 0x00086c0901007387 */ /* 0x0001e80000100800 */
[----:B------:R1:W3:Y:S02]  /*12b00*/  @P0 LDG.E.U8 R24, desc[UR22][R8.64] ;  /* 0x0000001608180981 */ /* 0x0002e4000c1e1100 */
[----:B-1----:R-:W-:Y:S02]  /*12b10*/  @P0 IMAD.MOV.U32 R8, RZ, RZ, R19 ;  /* 0x000000ffff080224 */ /* 0x002fe400078e0013 */
[----:B0-----:R-:W-:-:S05]  /*12b20*/  @P0 IMAD.MOV.U32 R9, RZ, RZ, R22 ;  /* 0x000000ffff090224 */ /* 0x001fca00078e0016 */
[----:B------:R0:W4:Y:S01]  /*12b30*/  @P0 LDG.E.U8 R17, desc[UR22][R8.64] ;  /* 0x0000001608110981 */ /* 0x000122000c1e1100 */
[----:B--2---:R-:W-:Y:S01]  /*12b40*/  @!P3 IMAD.MOV R6, RZ, RZ, -R6 ;  /* 0x000000ffff06b224 */ /* 0x004fe200078e0a06 */
[C---:B------:R-:W-:Y:S02]  /*12b50*/  ISETP.GT.U32.AND P3, PT, R3.reuse, R32, PT ;  /* 0x000000200300720c */ /* 0x040fe40003f64070 */
[----:B------:R-:W-:Y:S02]  /*12b60*/  ISETP.GT.U32.AND P2, PT, R3, R28, PT ;  /* 0x0000001c0300720c */ /* 0x000fe40003f44070 */
[C---:B------:R-:W-:Y:S02]  /*12b70*/  SEL R11, R38.reuse, R27, !P6 ;  /* 0x0000001b260b7207 */ /* 0x040fe40007000000 */
[----:B------:R-:W-:Y:S01]  /*12b80*/  SEL R7, R38, R31, !P6 ;  /* 0x0000001f26077207 */ /* 0x000fe20007000000 */
[----:B------:R-:W2:Y:S02]  /*12b90*/  LDL.LU R27, [R1+0x2ac] ;  /* 0x0002ac00011b7983 */ /* 0x000ea40000300800 */
[----:B------:R-:W-:-:S02]  /*12ba0*/  IMAD R11, R11, UR9, RZ ;  /* 0x000000090b0b7c24 */ /* 0x000fc4000f8e02ff */
[----:B------:R1:W-:Y:S01]  /*12bb0*/  STL [R1+0x884], R22 ;  /* 0x0008841601007387 */ /* 0x0003e20000100800 */
[----:B0-----:R-:W-:Y:S02]  /*12bc0*/  IMAD R8, R7, UR9, RZ ;  /* 0x0000000907087c24 */ /* 0x001fe4000f8e02ff */
[--C-:B------:R-:W-:Y:S02]  /*12bd0*/  @!P3 IMAD.IADD R32, R32, 0x1, -R3.reuse ;  /* 0x000000012020b824 */ /* 0x100fe400078e0a03 */
[----:B------:R-:W-:Y:S01]  /*12be0*/  @!P2 IMAD.IADD R28, R28, 0x1, -R3 ;  /* 0x000000011c1ca824 */ /* 0x000fe200078e0a03 */
[----:B-1----:R-:W-:-:S04]  /*12bf0*/  IADD3 R22, P3, PT, R11, R2, RZ ;  /* 0x000000020b167210 */ /* 0x002fc80007f7e0ff */
[----:B------:R-:W-:Y:S02]  /*12c00*/  LEA.HI.X.SX32 R30, R11, R0, 0x1, P3 ;  /* 0x000000000b1e7211 */ /* 0x000fe400018f0eff */
[----:B------:R-:W-:-:S03]  /*12c10*/  PRMT R21, RZ, 0x7610, R21 ;  /* 0x00007610ff157816 */ /* 0x000fc60000000015 */
[----:B------:R-:W-:Y:S01]  /*12c20*/  @P0 IMAD.MOV.U32 R9, RZ, RZ, R30 ;  /* 0x000000ffff090224 */ /* 0x000fe200078e001e */
[----:B------:R-:W-:Y:S01]  /*12c30*/  PRMT R13, RZ, 0x7610, R13 ;  /* 0x00007610ff0d7816 */ /* 0x000fe2000000000d */
[----:B---3--:R0:W-:Y:S04]  /*12c40*/  STL [R1+0x28], R24 ;  /* 0x0000281801007387 */ /* 0x0081e80000100800 */
[----:B------:R-:W3:Y:S04]  /*12c50*/  LDL R25, [R1+0xce0] ;  /* 0x000ce00001197983 */ /* 0x000ee80000100800 */
[----:B0-----:R-:W2:Y:S04]  /*12c60*/  LDL R24, [R1+0xd4c] ;  /* 0x000d4c0001187983 */ /* 0x001ea80000100800 */
[----:B------:R-:W2:Y:S04]  /*12c70*/  LDL.LU R31, [R1+0x4c] ;  /* 0x00004c00011f7983 */ /* 0x000ea80000300800 */
[----:B----4-:R0:W-:Y:S02]  /*12c80*/  STL [R1+0x24], R17 ;  /* 0x0000241101007387 */ /* 0x0101e40000100800 */
[----:B0-----:R-:W-:-:S04]  /*12c90*/  IADD3 R17, P2, PT, R8, R2, RZ ;  /* 0x0000000208117210 */ /* 0x001fc80007f5e0ff */
[----:B------:R-:W-:Y:S01]  /*12ca0*/  LEA.HI.X.SX32 R19, R8, R0, 0x1, P2 ;  /* 0x0000000008137211 */ /* 0x000fe200010f0eff */
[----:B------:R-:W-:-:S05]  /*12cb0*/  @P0 IMAD.MOV.U32 R8, RZ, RZ, R22 ;  /* 0x000000ffff080224 */ /* 0x000fca00078e0016 */
[----:B------:R0:W4:Y:S02]  /*12cc0*/  @P0 LDG.E.U8 R21, desc[UR22][R8.64] ;  /* 0x0000001608150981 */ /* 0x000124000c1e1100 */
[----:B0-----:R-:W-:Y:S02]  /*12cd0*/  @P0 IMAD.MOV.U32 R8, RZ, RZ, R17 ;  /* 0x000000ffff080224 */ /* 0x001fe400078e0011 */
[----:B------:R-:W-:-:S05]  /*12ce0*/  @P0 IMAD.MOV.U32 R9, RZ, RZ, R19 ;  /* 0x000000ffff090224 */ /* 0x000fca00078e0013 */
[----:B------:R-:W2:Y:S01]  /*12cf0*/  @P0 LDG.E.U8 R13, desc[UR22][R8.64] ;  /* 0x00000016080d0981 */ /* 0x000ea2000c1e1100 */
[----:B------:R-:W-:Y:S02]  /*12d00*/  ISETP.GT.U32.AND P1, PT, R3, R26, PT ;  /* 0x0000001a0300720c */ /* 0x000fe40003f24070 */
[----:B------:R-:W-:Y:S01]  /*12d10*/  SEL R7, R38, R41, !P6 ;  /* 0x0000002926077207 */ /* 0x000fe20007000000 */
[----:B------:R-:W-:Y:S01]  /*12d20*/  STL [R1+0x204], R22 ;  /* 0x0002041601007387 */ /* 0x000fe20000100800 */
[----:B------:R-:W-:-:S03]  /*12d30*/  ISETP.GE.AND P2, PT, R29, RZ, PT ;  /* 0x000000ff1d00720c */ /* 0x000fc60003f46270 */
[----:B------:R-:W-:Y:S01]  /*12d40*/  STL [R1+0x224], R17 ;  /* 0x0002241101007387 */ /* 0x000fe20000100800 */
[----:B------:R-:W-:-:S03]  /*12d50*/  IMAD R11, R7, UR9, RZ ;  /* 0x00000009070b7c24 */ /* 0x000fc6000f8e02ff */
[----:B------:R-:W-:Y:S02]  /*12d60*/  STL [R1+0x200], R30 ;  /* 0x0002001e01007387 */ /* 0x000fe40000100800 */
[----:B------:R-:W-:Y:S02]  /*12d70*/  @!P1 IMAD.IADD R26, R26, 0x1, -R3 ;  /* 0x000000011a1a9824 */ /* 0x000fe400078e0a03 */
[----:B------:R-:W3:Y:S04]  /*12d80*/  LDL.LU R29, [R1+0x2c4] ;  /* 0x0002c400011d7983 */ /* 0x000ee80000300800 */
[----:B------:R-:W-:Y:S01]  /*12d90*/  STL [R1+0x220], R19 ;  /* 0x0002201301007387 */ /* 0x000fe20000100800 */
[----:B------:R-:W-:-:S03]  /*12da0*/  PRMT R12, RZ, 0x7610, R12 ;  /* 0x00007610ff0c7816 */ /* 0x000fc6000000000c */
[----:B--2---:R0:W-:Y:S04]  /*12db0*/  STL [R1+0x1c], R13 ;  /* 0x00001c0d01007387 */ /* 0x0041e80000100800 */
[----:B------:R-:W2:Y:S01]  /*12dc0*/  LDL.LU R7, [R1+0x264] ;  /* 0x0002640001077983 */ /* 0x000ea20000300800 */
[----:B0-----:R-:W-:-:S04]  /*12dd0*/  IADD3 R13, P1, PT, R11, R2, RZ ;  /* 0x000000020b0d7210 */ /* 0x001fc80007f3e0ff */
[----:B------:R-:W-:Y:S01]  /*12de0*/  LEA.HI.X.SX32 R8, R11, R0, 0x1, P1 ;  /* 0x000000000b087211 */ /* 0x000fe200008f0eff */
[----:B------:R-:W-:Y:S04]  /*12df0*/  STL [R1+0x244], R13 ;  /* 0x0002440d01007387 */ /* 0x000fe80000100800 */
[----:B------:R0:W-:Y:S01]  /*12e00*/  STL [R1+0x240], R8 ;  /* 0x0002400801007387 */ /* 0x0001e20000100800 */
[----:B------:R-:W-:Y:S01]  /*12e10*/  @P0 IMAD.MOV.U32 R9, RZ, RZ, R8 ;  /* 0x000000ffff090224 */ /* 0x000fe200078e0008 */
[----:B------:R-:W-:Y:S02]  /*12e20*/  SEL R11, R38, R82, !P6 ;  /* 0x00000052260b7207 */ /* 0x000fe40007000000 */
[----:B------:R-:W4:Y:S01]  /*12e30*/  LDL.LU R82, [R1+0xe90] ;  /* 0x000e900001527983 */ /* 0x000f220000300800 */
[----:B0-----:R-:W-:-:S05]  /*12e40*/  @P0 IMAD.MOV.U32 R8, RZ, RZ, R13 ;  /* 0x000000ffff080224 */ /* 0x001fca00078e000d */
[----:B------:R0:W4:Y:S02]  /*12e50*/  @P0 LDG.E.U8 R12, desc[UR22][R8.64] ;  /* 0x00000016080c0981 */ /* 0x000124000c1e1100 */
[----:B0-----:R-:W-:Y:S02]  /*12e60*/  SEL R8, R38, R31, !P6 ;  /* 0x0000001f26087207 */ /* 0x001fe40007000000 */
[----:B------:R-:W4:Y:S04]  /*12e70*/  LDL.LU R31, [R1+0x2c8] ;  /* 0x0002c800011f7983 */ /* 0x000f280000300800 */
[----:B------:R-:W4:Y:S01]  /*12e80*/  LDL.LU R9, [R1+0x26c] ;  /* 0x00026c0001097983 */ /* 0x000f220000300800 */
[----:B------:R-:W-:Y:S01]  /*12e90*/  ISETP.GT.U32.AND P3, PT, R3, R23, PT ;  /* 0x000000170300720c */ /* 0x000fe20003f64070 */
[----:B------:R-:W-:-:S12]  /*12ea0*/  IMAD R11, R11, UR9, RZ ;  /* 0x000000090b0b7c24 */ /* 0x000fd8000f8e02ff */
[----:B------:R-:W-:Y:S01]  /*12eb0*/  @!P3 IMAD.IADD R23, R23, 0x1, -R3 ;  /* 0x000000011717b824 */ /* 0x000fe200078e0a03 */
[----:B---3--:R-:W-:Y:S02]  /*12ec0*/  ISETP.GE.AND P3, PT, R25, RZ, PT ;  /* 0x000000ff1900720c */ /* 0x008fe40003f66270 */
[----:B------:R-:W-:Y:S02]  /*12ed0*/  PRMT R20, RZ, 0x7610, R20 ;  /* 0x00007610ff147816 */ /* 0x000fe40000000014 */
[----:B------:R-:W-:Y:S01]  /*12ee0*/  PRMT R16, RZ, 0x7610, R16 ;  /* 0x00007610ff107816 */ /* 0x000fe20000000010 */
[----:B--2---:R-:W-:Y:S01]  /*12ef0*/  @!P2 IMAD.MOV R7, RZ, RZ, -R7 ;  /* 0x000000ffff07a224 */ /* 0x004fe200078e0a07 */
[----:B------:R-:W-:Y:S01]  /*12f00*/  ISETP.GE.AND P2, PT, R24, RZ, PT ;  /* 0x000000ff1800720c */ /* 0x000fe20003f46270 */
[----:B----4-:R0:W-:Y:S04]  /*12f10*/  STL [R1+0x18], R12 ;  /* 0x0000180c01007387 */ /* 0x0101e80000100800 */
[----:B------:R-:W2:Y:S04]  /*12f20*/  LDL R24, [R1+0xc68] ;  /* 0x000c680001187983 */ /* 0x000ea80000100800 */
[----:B------:R-:W3:Y:S01]  /*12f30*/  LDL R25, [R1+0xc38] ;  /* 0x000c380001197983 */ /* 0x000ee20000100800 */
[----:B0-----:R-:W-:-:S02]  /*12f40*/  IMAD R12, R8, UR9, RZ ;  /* 0x00000009080c7c24 */ /* 0x001fc4000f8e02ff */
[----:B------:R-:W-:Y:S02]  /*12f50*/  IMAD.MOV.U32 R8, RZ, RZ, R32 ;  /* 0x000000ffff087224 */ /* 0x000fe400078e0020 */
[----:B------:R-:W-:Y:S01]  /*12f60*/  @!P2 IMAD.MOV R9, RZ, RZ, -R9 ;  /* 0x000000ffff09a224 */ /* 0x000fe200078e0a09 */
[CC--:B------:R-:W-:Y:S01]  /*12f70*/  IADD3 R13, P2, PT, R12.reuse, R2.reuse, RZ ;  /* 0x000000020c0d7210 */ /* 0x0c0fe20007f5e0ff */
[----:B------:R0:W-:Y:S01]  /*12f80*/  STL [R1+0x20], R21 ;  /* 0x0000201501007387 */ /* 0x0001e20000100800 */
[----:B------:R-:W-:Y:S01]  /*12f90*/  @!P3 IMAD.MOV R8, RZ, RZ, -R8 ;  /* 0x000000ffff08b224 */ /* 0x000fe200078e0a08 */
[C---:B------:R-:W-:Y:S02]  /*12fa0*/  IADD3 R17, P3, PT, R11.reuse, R2, RZ ;  /* 0x000000020b117210 */ /* 0x040fe40007f7e0ff */
[----:B------:R1:W-:Y:S01]  /*12fb0*/  STL [R1+0x264], R13 ;  /* 0x0002640d01007387 */ /* 0x0003e20000100800 */
[-C--:B0-----:R-:W-:Y:S01]  /*12fc0*/  LEA.HI.X.SX32 R21, R12, R0.reuse, 0x1, P2 ;  /* 0x000000000c157211 */ /* 0x081fe200010f0eff */
[----:B------:R-:W-:Y:S01]  /*12fd0*/  @P0 IMAD.MOV.U32 R12, RZ, RZ, R13 ;  /* 0x000000ffff0c0224 */ /* 0x000fe200078e000d */
[----:B------:R-:W-:-:S03]  /*12fe0*/  LEA.HI.X.SX32 R19, R11, R0, 0x1, P3 ;  /* 0x000000000b137211 */ /* 0x000fc600018f0eff */
[----:B-1----:R-:W-:-:S05]  /*12ff0*/  @P0 IMAD.MOV.U32 R13, RZ, RZ, R21 ;  /* 0x000000ffff0d0224 */ /* 0x002fca00078e0015 */
[----:B------:R0:W4:Y:S02]  /*13000*/  @P0 LDG.E.U8 R20, desc[UR22][R12.64] ;  /* 0x000000160c140981 */ /* 0x000124000c1e1100 */
[----:B0-----:R-:W-:Y:S02]  /*13010*/  @P0 IMAD.MOV.U32 R12, RZ, RZ, R17 ;  /* 0x000000ffff0c0224 */ /* 0x001fe400078e0011 */
[----:B------:R-:W-:-:S05]  /*13020*/  @P0 IMAD.MOV.U32 R13, RZ, RZ, R19 ;  /* 0x000000ffff0d0224 */ /* 0x000fca00078e0013 */
[----:B------:R0:W2:Y:S01]  /*13030*/  @P0 LDG.E.U8 R16, desc[UR22][R12.64] ;  /* 0x000000160c100981 */ /* 0x0000a2000c1e1100 */
[C---:B------:R-:W-:Y:S02]  /*13040*/  ISETP.GT.U32.AND P1, PT, R3.reuse, R27, PT ;  /* 0x0000001b0300720c */ /* 0x040fe40003f24070 */
[----:B------:R-:W-:Y:S02]  /*13050*/  ISETP.GT.U32.AND P2, PT, R3, R23, PT ;  /* 0x000000170300720c */ /* 0x000fe40003f44070 */
[----:B------:R-:W-:Y:S01]  /*13060*/  SEL R11, R38, R44, !P6 ;  /* 0x0000002c260b7207 */ /* 0x000fe20007000000 */
[----:B------:R-:W-:Y:S08]  /*13070*/  STL [R1+0x284], R17 ;  /* 0x0002841101007387 */ /* 0x000ff00000100800 */
[----:B------:R-:W-:-:S02]  /*13080*/  @!P1 IMAD.IADD R27, R27, 0x1, -R3 ;  /* 0x000000011b1b9824 */ /* 0x000fc400078e0a03 */
[----:B------:R-:W-:-:S03]  /*13090*/  IMAD R11, R11, UR9, RZ ;  /* 0x000000090b0b7c24 */ /* 0x000fc6000f8e02ff */
[----:B------:R-:W-:Y:S01]  /*130a0*/  ISETP.GT.U32.AND P3, PT, R3, R27, PT ;  /* 0x0000001b0300720c */ /* 0x000fe20003f64070 */
[----:B------:R-:W-:Y:S01]  /*130b0*/  STL [R1+0x260], R21 ;  /* 0x0002601501007387 */ /* 0x000fe20000100800 */
[----:B------:R-:W-:Y:S01]  /*130c0*/  SEL R15, R38, R15, !P6 ;  /* 0x0000000f260f7207 */ /* 0x000fe20007000000 */
[----:B------:R-:W-:Y:S02]  /*130d0*/  @!P2 IMAD.IADD R23, R23, 0x1, -R3 ;  /* 0x000000011717a824 */ /* 0x000fe400078e0a03 */
[----:B------:R1:W-:Y:S02]  /*130e0*/  STL [R1+0x280], R19 ;  /* 0x0002801301007387 */ /* 0x0003e40000100800 */
[----:B------:R-:W-:Y:S02]  /*130f0*/  IMAD R15, R15, UR9, RZ ;  /* 0x000000090f0f7c24 */ /* 0x000fe4000f8e02ff */
[----:B------:R-:W3:Y:S01]  /*13100*/  LDL R32, [R1+0xd94] ;  /* 0x000d940001207983 */ /* 0x000ee20000100800 */
[----:B-1----:R-:W-:-:S03]  /*13110*/  IADD3 R19, P2, PT, R11, R2, RZ ;  /* 0x000000020b137210 */ /* 0x002fc60007f5e0ff */
[----:B------:R-:W-:Y:S01]  /*13120*/  @!P3 IMAD.IADD R27, R27, 0x1, -R3 ;  /* 0x000000011b1bb824 */ /* 0x000fe200078e0a03 */
[----:B------:R-:W-:Y:S01]  /*13130*/  PRMT R18, RZ, 0x7610, R18 ;  /* 0x00007610ff127816 */ /* 0x000fe20000000012 */
[----:B0-----:R-:W-:Y:S01]  /*13140*/  @P0 IMAD.MOV.U32 R12, RZ, RZ, R19 ;  /* 0x000000ffff0c0224 */ /* 0x001fe200078e0013 */
[----:B------:R-:W-:Y:S01]  /*13150*/  PRMT R14, RZ, 0x7610, R14 ;  /* 0x00007610ff0e7816 */ /* 0x000fe2000000000e */
[----:B--2---:R0:W-:Y:S04]  /*13160*/  STL [R1+0x10], R16 ;  /* 0x0000101001007387 */ /* 0x0041e80000100800 */
[----:B------:R-:W-:Y:S04]  /*13170*/  STL [R1+0x2a4], R19 ;  /* 0x0002a41301007387 */ /* 0x000fe80000100800 */
[----:B----4-:R1:W-:Y:S01]  /*13180*/  STL [R1+0x14], R20 ;  /* 0x0000141401007387 */ /* 0x0103e20000100800 */
[----:B0-----:R-:W-:-:S02]  /*13190*/  IADD3 R16, P3, PT, R15, R2, RZ ;  /* 0x000000020f107210 */ /* 0x001fc40007f7e0ff */
[-C--:B-1----:R-:W-:Y:S02]  /*131a0*/  LEA.HI.X.SX32 R20, R11, R0.reuse, 0x1, P2 ;  /* 0x000000000b147211 */ /* 0x082fe400010f0eff */
[----:B------:R-:W-:-:S03]  /*131b0*/  LEA.HI.X.SX32 R17, R15, R0, 0x1, P3 ;  /* 0x000000000f117211 */ /* 0x000fc600018f0eff */
[----:B------:R-:W-:-:S05]  /*131c0*/  @P0 IMAD.MOV.U32 R13, RZ, RZ, R20 ;  /* 0x000000ffff0d0224 */ /* 0x000fca00078e0014 */
[----:B------:R0:W2:Y:S02]  /*131d0*/  @P0 LDG.E.U8 R18, desc[UR22][R12.64] ;  /* 0x000000160c120981 */ /* 0x0000a4000c1e1100 */
[----:B0-----:R-:W-:Y:S02]  /*131e0*/  @P0 IMAD.MOV.U32 R12, RZ, RZ, R16 ;  /* 0x000000ffff0c0224 */ /* 0x001fe400078e0010 */
[----:B------:R-:W-:-:S05]  /*131f0*/  @P0 IMAD.MOV.U32 R13, RZ, RZ, R17 ;  /* 0x000000ffff0d0224 */ /* 0x000fca00078e0011 */
[----:B------:R0:W4:Y:S01]  /*13200*/  @P0 LDG.E.U8 R14, desc[UR22][R12.64] ;  /* 0x000000160c0e0981 */ /* 0x000122000c1e1100 */
[----:B------:R-:W-:Y:S02]  /*13210*/  ISETP.GT.U32.AND P1, PT, R3, R29, PT ;  /* 0x0000001d0300720c */ /* 0x000fe40003f24070 */
[----:B---3--:R-:W-:Y:S02]  /*13220*/  ISETP.GE.AND P3, PT, R25, RZ, PT ;  /* 0x000000ff1900720c */ /* 0x008fe40003f66270 */
[----:B------:R-:W-:Y:S02]  /*13230*/  ISETP.GE.AND P2, PT, R24, RZ, PT ;  /* 0x000000ff1800720c */ /* 0x000fe40003f46270 */
[----:B0-----:R-:W-:-:S07]  /*13240*/  SEL R12, R38, R10, !P6 ;  /* 0x0000000a260c7207 */ /* 0x001fce0007000000 */
[----:B------:R-:W-:Y:S01]  /*13250*/  @!P1 IMAD.IADD R29, R29, 0x1, -R3 ;  /* 0x000000011d1d9824 */ /* 0x000fe200078e0a03 */
[----:B------:R-:W-:Y:S01]  /*13260*/  ISETP.GT.U32.AND P1, PT, R3, R31, PT ;  /* 0x0000001f0300720c */ /* 0x000fe20003f24070 */
[----:B------:R-:W-:Y:S01]  /*13270*/  IMAD R12, R12, UR9, RZ ;  /* 0x000000090c0c7c24 */ /* 0x000fe2000f8e02ff */
[----:B------:R-:W-:Y:S01]  /*13280*/  SEL R11, R38, R6, !P6 ;  /* 0x00000006260b7207 */ /* 0x000fe20007000000 */
[----:B------:R-:W-:Y:S01]  /*13290*/  IMAD.MOV.U32 R6, RZ, RZ, R26 ;  /* 0x000000ffff067224 */ /* 0x000fe200078e001a */
[----:B------:R0:W-:Y:S01]  /*132a0*/  STL [R1+0x2c0], R16 ;  /* 0x0002c01001007387 */ /* 0x0001e20000100800 */
[----:B------:R-:W-:Y:S02]  /*132b0*/  IMAD.MOV.U32 R10, RZ, RZ, R28 ;  /* 0x000000ffff0a7224 */ /* 0x000fe400078e001c */
[----:B------:R-:W-:Y:S01]  /*132c0*/  @!P3 IMAD.MOV R6, RZ, RZ, -R6 ;  /* 0x000000ffff06b224 */ /* 0x000fe200078e0a06 */
[----:B------:R-:W-:Y:S01]  /*132d0*/  IADD3 R13, P3, PT, R12, R2, RZ ;  /* 0x000000020c0d7210 */ /* 0x000fe20007f7e0ff */
[----:B------:R1:W-:Y:S01]  /*132e0*/  STL [R1+0x2a0], R20 ;  /* 0x0002a01401007387 */ /* 0x0003e20000100800 */
[----:B------:R-:W-:-:S03]  /*132f0*/  IMAD R11, R11, UR9, RZ ;  /* 0x000000090b0b7c24 */ /* 0x000fc6000f8e02ff */
[----:B------:R-:W-:Y:S01]  /*13300*/  STL [R1+0x2bc], R17 ;  /* 0x0002bc1101007387 */ /* 0x000fe20000100800 */
[----:B0-----:R-:W-:Y:S01]  /*13310*/  LEA.HI.X.SX32 R16, R12, R0, 0x1, P3 ;  /* 0x000000000c107211 */ /* 0x001fe200018f0eff */
[----:B------:R-:W-:Y:S02]  /*13320*/  @!P1 IMAD.IADD R31, R31, 0x1, -R3 ;  /* 0x000000011f1f9824 */ /* 0x000fe400078e0a03 */
[----:B------:R-:W3:Y:S01]  /*13330*/  LDL.LU R28, [R1+0x2e0] ;  /* 0x0002e000011c7983 */ /* 0x000ee20000300800 */
[----:B------:R-:W-:Y:S01]  /*13340*/  @!P2 IMAD.MOV R10, RZ, RZ, -R10 ;  /* 0x000000ffff0aa224 */ /* 0x000fe200078e0a0a */
[----:B------:R-:W-:Y:S02]  /*13350*/  ISETP.GT.U32.AND P2, PT, R3, R29, PT ;  /* 0x0000001d0300720c */ /* 0x000fe40003f44070 */
[----:B-1----:R-:W2:Y:S04]  /*13360*/  LDL R20, [R1+0xd28] ;  /* 0x000d280001147983 */ /* 0x002ea80000100800 */
[----:B------:R-:W2:Y:S01]  /*13370*/  LDL R24, [R1+0xcfc] ;  /* 0x000cfc0001187983 */ /* 0x000ea20000100800 */
[----:B------:R-:W-:Y:S01]  /*13380*/  PRMT R93, RZ, 0x7610, R93 ;  /* 0x00007610ff5d7816 */ /* 0x000fe2000000005d */
[----:B------:R-:W-:Y:S01]  /*13390*/  @P0 IMAD.MOV.U32 R12, RZ, RZ, R13 ;  /* 0x000000ffff0c0224 */ /* 0x000fe200078e000d */
[----:B------:R-:W-:-:S02]  /*133a0*/  SEL R7, R38, R7, !P6 ;  /* 0x0000000726077207 */ /* 0x000fc40007000000 */
[----:B------:R-:W-:-:S03]  /*133b0*/  PRMT R91, RZ, 0x7610, R91 ;  /* 0x00007610ff5b7816 */ /* 0x000fc6000000005b */
[----:B------:R-:W-:Y:S02]  /*133c0*/  IMAD R7, R7, UR9, RZ ;  /* 0x0000000907077c24 */ /* 0x000fe4000f8e02ff */
[----:B------:R-:W-:Y:S01]  /*133d0*/  @!P2 IMAD.IADD R29, R29, 0x1, -R3 ;  /* 0x000000011d1da824 */ /* 0x000fe200078e0a03 */
[----:B------:R-:W-:Y:S01]  /*133e0*/  PRMT R90, RZ, 0x7610, R90 ;  /* 0x00007610ff5a7816 */ /* 0x000fe2000000005a */
[----:B----4-:R0:W-:Y:S04]  /*133f0*/  STL [R1+0x8], R14 ;  /* 0x0000080e01007387 */ /* 0x0101e80000100800 */
[----:B------:R1:W-:Y:S01]  /*13400*/  STL [R1+0x2d8], R13 ;  /* 0x0002d80d01007387 */ /* 0x0003e20000100800 */
[----:B0-----:R-:W-:Y:S01]  /*13410*/  IADD3 R14, P1, PT, R11, R2, RZ ;  /* 0x000000020b0e7210 */ /* 0x001fe20007f3e0ff */
[----:B-1----:R-:W-:-:S03]  /*13420*/  @P0 IMAD.MOV.U32 R13, RZ, RZ, R16 ;  /* 0x000000ffff0d0224 */ /* 0x002fc600078e0010 */
[----:B------:R-:W-:Y:S02]  /*13430*/  LEA.HI.X.SX32 R15, R11, R0, 0x1, P1 ;  /* 0x000000000b0f7211 */ /* 0x000fe400008f0eff */
[----:B------:R0:W4:Y:S04]  /*13440*/  @P0 LDG.E.U8 R93, desc[UR22][R12.64] ;  /* 0x000000160c5d0981 */ /* 0x000128000c1e1100 */
[----:B------:R1:W-:Y:S01]  /*13450*/  STL [R1+0x2f8], R14 ;  /* 0x0002f80e01007387 */ /* 0x0003e20000100800 */
[----:B0-----:R-:W-:Y:S02]  /*13460*/  @P0 IMAD.MOV.U32 R12, RZ, RZ, R14 ;  /* 0x000000ffff0c0224 */ /* 0x001fe400078e000e */
[----:B------:R-:W-:Y:S01]  /*13470*/  @P0 IMAD.MOV.U32 R13, RZ, RZ, R15 ;  /* 0x000000ffff0d0224 */ /* 0x000fe200078e000f */
[----:B-1----:R-:W-:-:S04]  /*13480*/  IADD3 R14, P2, PT, R7, R2, RZ ;  /* 0x00000002070e7210 */ /* 0x002fc80007f5e0ff */
[----:B------:R0:W3:Y:S01]  /*13490*/  @P0 LDG.E.U8 R91, desc[UR22][R12.64] ;  /* 0x000000160c5b0981 */ /* 0x0000e2000c1e1100 */
[----:B------:R-:W-:Y:S01]  /*134a0*/  LEA.HI.X.SX32 R7, R7, R0, 0x1, P2 ;  /* 0x0000000007077211 */ /* 0x000fe200010f0eff */
[----:B0-----:R-:W-:-:S04]  /*134b0*/  @P0 IMAD.MOV.U32 R12, RZ, RZ, R14 ;  /* 0x000000ffff0c0224 */ /* 0x001fc800078e000e */
[----:B------:R-:W-:-:S05]  /*134c0*/  @P0 IMAD.MOV.U32 R13, RZ, RZ, R7 ;  /* 0x000000ffff0d0224 */ /* 0x000fca00078e0007 */
[----:B------:R0:W3:Y:S01]  /*134d0*/  @P0 LDG.E.U8 R90, desc[UR22][R12.64] ;  /* 0x000000160c5a0981 */ /* 0x0000e2000c1e1100 */
[----:B------:R-:W-:Y:S02]  /*134e0*/  ISETP.GE.AND P1, PT, R32, RZ, PT ;  /* 0x000000ff2000720c */ /* 0x000fe40003f26270 */
[----:B------:R-:W-:Y:S01]  /*134f0*/  ISETP.GT.U32.AND P3, PT, R3, R31, PT ;  /* 0x0000001f0300720c */ /* 0x000fe20003f64070 */
[----:B------:R-:W-:Y:S01]  /*13500*/  IMAD.MOV.U32 R11, RZ, RZ, R23 ;  /* 0x000000ffff0b7224 */ /* 0x000fe200078e0017 */
[----:B------:R-:W-:Y:S04]  /*13510*/  STL [R1+0x2d4], R16 ;  /* 0x0002d41001007387 */ /* 0x000fe80000100800 */
[----:B------:R-:W-:Y:S05]  /*13520*/  STL [R1+0x2f4], R15 ;  /* 0x0002f40f01007387 */ /* 0x000fea0000100800 */
[----:B------:R-:W-:Y:S01]  /*13530*/  @!P1 IMAD.MOV R11, RZ, RZ, -R11 ;  /* 0x000000ffff0b9224 */ /* 0x000fe200078e0a0b */
[----:B--2---:R-:W-:Y:S01]  /*13540*/  ISETP.GE.AND P1, PT, R20, RZ, PT ;  /* 0x000000ff1400720c */ /* 0x004fe20003f26270 */
[----:B------:R-:W-:Y:S01]  /*13550*/  STL [R1+0xc], R18 ;  /* 0x00000c1201007387 */ /* 0x000fe20000100800 */
[----:B------:R-:W-:Y:S01]  /*13560*/  @!P3 IMAD.IADD R31, R31, 0x1, -R3 ;  /* 0x000000011f1fb824 */ /* 0x000fe200078e0a03 */
[----:B0-----:R-:W-:-:S02]  /*13570*/  SEL R12, R38, R9, !P6 ;  /* 0x00000009260c7207 */ /* 0x001fc40007000000 */
[----:B------:R-:W-:Y:S02]  /*13580*/  ISETP.GE.AND P3, PT, R24, RZ, PT ;  /* 0x000000ff1800720c */ /* 0x000fe40003f66270 */
[----:B------:R-:W-:Y:S01]  /*13590*/  SEL R9, R38, R8, !P6 ;  /* 0x0000000826097207 */ /* 0x000fe20007000000 */
[----:B------:R-:W-:Y:S02]  /*135a0*/  IMAD R12, R12, UR9, RZ ;  /* 0x000000090c0c7c24 */ /* 0x000fe4000f8e02ff */
[----:B------:R-:W-:Y:S02]  /*135b0*/  IMAD.MOV.U32 R8, RZ, RZ, R29 ;  /* 0x000000ffff087224 */ /* 0x000fe400078e001d */
[----:B------:R-:W-:-:S06]  /*135c0*/  IMAD R9, R9, UR9, RZ ;  /* 0x0000000909097c24 */ /* 0x000fcc000f8e02ff */
[----:B------:R-:W-:Y:S01]  /*135d0*/  @!P3 IMAD.MOV R8, RZ, RZ, -R8 ;  /* 0x000000ffff08b224 */ /* 0x000fe200078e0a08 */
[----:B------:R-:W-:Y:S01]  /*135e0*/  PRMT R89, RZ, 0x7610, R89 ;  /* 0x00007610ff597816 */ /* 0x000fe20000000059 */
[----:B----4-:R-:W-:Y:S04]  /*135f0*/  STL [R1+0xe60], R93 ;  /* 0x000e605d01007387 */ /* 0x010fe80000100800 */
[----:B------:R-:W2:Y:S04]  /*13600*/  LDL R26, [R1+0xc60] ;  /* 0x000c6000011a7983 */ /* 0x000ea80000100800 */
[----:B------:R-:W4:Y:S04]  /*13610*/  LDL.LU R25, [R1+0x2fc] ;  /* 0x0002fc0001197983 */ /* 0x000f280000300800 */
[----:B------:R-:W2:Y:S04]  /*13620*/  LDL.LU R32, [R1+0x300] ;  /* 0x0003000001207983 */ /* 0x000ea80000300800 */
[----:B---3--:R-:W-:Y:S04]  /*13630*/  STL [R1+0xe64], R91 ;  /* 0x000e645b01007387 */ /* 0x008fe80000100800 */
[----:B------:R-:W-:Y:S04]  /*13640*/  STL [R1+0x310], R14 ;  /* 0x0003100e01007387 */ /* 0x000fe80000100800 */
[----:B------:R0:W-:Y:S02]  /*13650*/  STL [R1+0x30c], R7 ;  /* 0x00030c0701007387 */ /* 0x0001e40000100800 */
[----:B0-----:R-:W-:-:S04]  /*13660*/  IMAD.MOV.U32 R7, RZ, RZ, R27 ;  /* 0x000000ffff077224 */ /* 0x001fc800078e001b */
[----:B------:R-:W-:Y:S01]  /*13670*/  @!P1 IMAD.MOV R7, RZ, RZ, -R7 ;  /* 0x000000ffff079224 */ /* 0x000fe200078e0a07 */
[CC--:B------:R-:W-:Y:S01]  /*13680*/  IADD3 R13, P1, PT, R12.reuse, R2.reuse, RZ ;  /* 0x000000020c0d7210 */ /* 0x0c0fe20007f3e0ff */
[----:B------:R-:W-:Y:S01]  /*13690*/  STL [R1+0xe68], R90 ;  /* 0x000e685a01007387 */ /* 0x000fe20000100800 */
[----:B------:R-:W-:Y:S02]  /*136a0*/  IADD3 R14, P3, PT, R9, R2, RZ ;  /* 0x00000002090e7210 */ /* 0x000fe40007f7e0ff */
[----:B------:R-:W-:Y:S01]  /*136b0*/  LEA.HI.X.SX32 R12, R12, R0, 0x1, P1 ;  /* 0x000000000c0c7211 */ /* 0x000fe200008f0eff */
[----:B------:R0:W-:Y:S04]  /*136c0*/  STL [R1+0x328], R13 ;  /* 0x0003280d01007387 */ /* 0x0001e80000100800 */
[----:B------:R-:W-:Y:S01]  /*136d0*/  STL [R1+0x348], R14 ;  /* 0x0003480e01007387 */ /* 0x000fe20000100800 */
[----:B0-----:R-:W-:-:S03]  /*136e0*/  @P0 LOP3.LUT R13, R13, R12, RZ, 0x3c, !PT ;  /* 0x0000000c0d0d0212 */ /* 0x001fc600078e3cff */
[----:B------:R0:W-:Y:S02]  /*136f0*/  STL [R1+0x324], R12 ;  /* 0x0003240c01007387 */ /* 0x0001e40000100800 */
[----:B0-----:R-:W-:-:S04]  /*13700*/  @P0 LOP3.LUT R12, R13, R12, RZ, 0x3c, !PT ;  /* 0x0000000c0d0c0212 */ /* 0x001fc800078e3cff */
[----:B------:R-:W-:-:S05]  /*13710*/  @P0 LOP3.LUT R13, R13, R12, RZ, 0x3c, !PT ;  /* 0x0000000c0d0d0212 */ /* 0x000fca00078e3cff */
[----:B------:R0:W3:Y:S01]  /*13720*/  @P0 LDG.E.U8 R89, desc[UR22][R12.64] ;  /* 0x000000160c590981 */ /* 0x0000e2000c1e1100 */
[----:B------:R-:W-:Y:S02]  /*13730*/  LEA.HI.X.SX32 R9, R9, R0, 0x1, P3 ;  /* 0x0000000009097211 */ /* 0x000fe400018f0eff */
[C---:B------:R-:W-:Y:S02]  /*13740*/  SEL R10, R38.reuse, R10, !P6 ;  /* 0x0000000a260a7207 */ /* 0x040fe40007000000 */
[----:B------:R-:W-:Y:S02]  /*13750*/  SEL R6, R38, R6, !P6 ;  /* 0x0000000626067207 */ /* 0x000fe40007000000 */
[----:B------:R-:W-:Y:S01]  /*13760*/  PRMT R88, RZ, 0x7610, R88 ;  /* 0x00007610ff587816 */ /* 0x000fe20000000058 */
[----:B------:R-:W-:Y:S02]  /*13770*/  IMAD R10, R10, UR9, RZ ;  /* 0x000000090a0a7c24 */ /* 0x000fe4000f8e02ff */
[----:B0-----:R-:W-:-:S02]  /*13780*/  @P0 IMAD.MOV.U32 R12, RZ, RZ, R14 ;  /* 0x000000ffff0c0224 */ /* 0x001fc400078e000e */
[----:B------:R-:W-:Y:S02]  /*13790*/  @P0 IMAD.MOV.U32 R13, RZ, RZ, R9 ;  /* 0x000000ffff0d0224 */ /* 0x000fe400078e0009 */
[----:B------:R-:W-:Y:S01]  /*137a0*/  IMAD R6, R6, UR9, RZ ;  /* 0x0000000906067c24 */ /* 0x000fe2000f8e02ff */
[C---:B------:R-:W-:Y:S02]  /*137b0*/  ISETP.GT.U32.AND P2, PT, R3.reuse, R28, PT ;  /* 0x0000001c0300720c */ /* 0x040fe40003f44070 */
[----:B------:R0:W3:Y:S01]  /*137c0*/  @P0 LDG.E.U8 R88, desc[UR22][R12.64] ;  /* 0x000000160c580981 */ /* 0x0000e2000c1e1100 */
[----:B------:R-:W-:Y:S02]  /*137d0*/  PRMT R87, RZ, 0x7610, R87 ;  /* 0x00007610ff577816 */ /* 0x000fe40000000057 */
[----:B------:R-:W-:Y:S01]  /*137e0*/  PRMT R86, RZ, 0x7610, R86 ;  /* 0x00007610ff567816 */ /* 0x000fe20000000056 */
[----:B------:R1:W-:Y:S07]  /*137f0*/  STL [R1+0x344], R9 ;  /* 0x0003440901007387 */ /* 0x0003ee0000100800 */
[----:B------:R-:W-:Y:S01]  /*13800*/  @!P2 IMAD.IADD R28, R28, 0x1, -R3 ;  /* 0x000000011c1ca824 */ /* 0x000fe200078e0a03 */
[----:B----4-:R-:W-:-:S02]  /*13810*/  ISETP.GT.U32.AND P1, PT, R3, R25, PT ;  /* 0x000000190300720c */ /* 0x010fc40003f24070 */
[----:B--2---:R-:W-:-:S11]  /*13820*/  ISETP.GT.U32.AND P3, PT, R3, R32, PT ;  /* 0x000000200300720c */ /* 0x004fd60003f64070 */
[--C-:B------:R-:W-:Y:S01]  /*13830*/  @!P1 IMAD.IADD R25, R25, 0x1, -R3.reuse ;  /* 0x0000000119199824 */ /* 0x100fe200078e0a03 */
[-C--:B0-----:R-:W-:Y:S01]  /*13840*/  IADD3 R12, P1, PT, R10, R2.reuse, RZ ;  /* 0x000000020a0c7210 */ /* 0x081fe20007f3e0ff */
[----:B------:R-:W-:Y:S01]  /*13850*/  @!P3 IMAD.IADD R32, R32, 0x1, -R3 ;  /* 0x000000012020b824 */ /* 0x000fe200078e0a03 */
[----:B------:R-:W-:Y:S02]  /*13860*/  IADD3 R14, P3, PT, R6, R2, RZ ;  /* 0x00000002060e7210 */ /* 0x000fe40007f7e0ff */
[-C--:B------:R-:W-:Y:S02]  /*13870*/  LEA.HI.X.SX32 R13, R10, R0.reuse, 0x1, P1 ;  /* 0x000000000a0d7211 */ /* 0x080fe400008f0eff */
[----:B------:R-:W-:Y:S01]  /*13880*/  LEA.HI.X.SX32 R15, R6, R0, 0x1, P3 ;  /* 0x00000000060f7211 */ /* 0x000fe200018f0eff */
[----:B------:R-:W-:Y:S01]  /*13890*/  @P0 IMAD.MOV.U32 R10, RZ, RZ, R14 ;  /* 0x000000ffff0a0224 */ /* 0x000fe200078e000e */
[----:B------:R-:W-:Y:S01]  /*138a0*/  SEL R6, R38, R11, !P6 ;  /* 0x0000000b26067207 */ /* 0x000fe20007000000 */
[----:B------:R-:W2:Y:S02]  /*138b0*/  @P0 LDG.E.U8 R87, desc[UR22][R12.64] ;  /* 0x000000160c570981 */ /* 0x000ea4000c1e1100 */
[----:B------:R-:W-:Y:S01]  /*138c0*/  @P0 IMAD.MOV.U32 R11, RZ, RZ, R15 ;  /* 0x000000ffff0b0224 */ /* 0x000fe200078e000f */
[----:B------:R-:W-:-:S04]  /*138d0*/  ISETP.GE.AND P2, PT, R26, RZ, PT ;  /* 0x000000ff1a00720c */ /* 0x000fc80003f46270 */
[----:B------:R0:W4:Y:S04]  /*138e0*/  @P0 LDG.E.U8 R86, desc[UR22][R10.64] ;  /* 0x000000160a560981 */ /* 0x000128000c1e1100 */
[----:B---3--:R-:W-:Y:S04]  /*138f0*/  STL [R1+0xe6c], R89 ;  /* 0x000e6c5901007387 */ /* 0x008fe80000100800 */
[----:B------:R-:W3:Y:S01]  /*13900*/  LDL R26, [R1+0xc2c] ;  /* 0x000c2c00011a7983 */ /* 0x000ee20000100800 */
[C---:B------:R-:W-:Y:S02]  /*13910*/  ISETP.GT.U32.AND P1, PT, R3.reuse, R25, PT ;  /* 0x000000190300720c */ /* 0x040fe40003f24070 */
[----:B------:R-:W-:Y:S01]  /*13920*/  ISETP.GT.U32.AND P3, PT, R3, R32, PT ;  /* 0x000000200300720c */ /* 0x000fe20003f64070 */
[----:B-1----:R-:W-:Y:S01]  /*13930*/  IMAD.MOV.U32 R9, RZ, RZ, R31 ;  /* 0x000000ffff097224 */ /* 0x002fe200078e001f */
[----:B------:R-:W-:Y:S01]  /*13940*/  SEL R7, R38, R7, !P6 ;  /* 0x0000000726077207 */ /* 0x000fe20007000000 */
[----:B------:R-:W-:-:S02]  /*13950*/  IMAD R6, R6, UR9, RZ ;  /* 0x0000000906067c24 */ /* 0x000fc4000f8e02ff */
[----:B------:R-:W-:Y:S01]  /*13960*/  @!P2 IMAD.MOV R9, RZ, RZ, -R9 ;  /* 0x000000ffff09a224 */ /* 0x000fe200078e0a09 */
[----:B------:R-:W-:Y:S01]  /*13970*/  ISETP.GT.U32.AND P2, PT, R3, R28, PT ;  /* 0x0000001c0300720c */ /* 0x000fe20003f44070 */
[----:B------:R-:W-:Y:S01]  /*13980*/  IMAD R7, R7, UR9, RZ ;  /* 0x0000000907077c24 */ /* 0x000fe2000f8e02ff */
[----:B------:R-:W-:Y:S03]  /*13990*/  STL [R1+0xe70], R88 ;  /* 0x000e705801007387 */ /* 0x000fe60000100800 */
[--C-:B------:R-:W-:Y:S01]  /*139a0*/  @!P1 IMAD.IADD R25, R25, 0x1, -R3.reuse ;  /* 0x0000000119199824 */ /* 0x100fe200078e0a03 */
[----:B------:R-:W3:Y:S04]  /*139b0*/  LDL.LU R27, [R1+0x32c] ;  /* 0x00032c00011b7983 */ /* 0x000ee80000300800 */
[----:B------:R1:W-:Y:S01]  /*139c0*/  STL [R1+0x360], R12 ;  /* 0x0003600c01007387 */ /* 0x0003e20000100800 */
[----:B------:R-:W-:Y:S01]  /*139d0*/  @!P3 IMAD.IADD R32, R32, 0x1, -R3 ;  /* 0x000000012020b824 */ /* 0x000fe200078e0a03 */
[----:B0-----:R-:W-:-:S02]  /*139e0*/  IADD3 R10, P3, PT, R7, R2, RZ ;  /* 0x00000002070a7210 */ /* 0x001fc40007f7e0ff */
[----:B------:R-:W-:Y:S01]  /*139f0*/  STL [R1+0x378], R14 ;  /* 0x0003780e01007387 */ /* 0x000fe20000100800 */
[----:B-1----:R-:W-:-:S03]  /*13a00*/  IADD3 R12, P1, PT, R6, R2, RZ ;  /* 0x00000002060c7210 */ /* 0x002fc60007f3e0ff */
[----:B------:R0:W-:Y:S01]  /*13a10*/  STL [R1+0x35c], R13 ;  /* 0x00035c0d01007387 */ /* 0x0001e20000100800 */
[----:B------:R-:W-:Y:S02]  /*13a20*/  SEL R8, R38, R8, !P6 ;  /* 0x0000000826087207 */ /* 0x000fe40007000000 */
[----:B------:R-:W-:Y:S02]  /*13a30*/  PRMT R85, RZ, 0x7610, R85 ;  /* 0x00007610ff557816 */ /* 0x000fe40000000055 */
[-C--:B------:R-:W-:Y:S02]  /*13a40*/  LEA.HI.X.SX32 R11, R7, R0.reuse, 0x1, P3 ;  /* 0x00000000070b7211 */ /* 0x080fe400018f0eff */
[----:B0-----:R-:W-:Y:S01]  /*13a50*/  LEA.HI.X.SX32 R13, R6, R0, 0x1, P1 ;  /* 0x00000000060d7211 */ /* 0x001fe200008f0eff */
[----:B------:R-:W-:Y:S01]  /*13a60*/  @P0 IMAD.MOV.U32 R6, RZ, RZ, R12 ;  /* 0x000000ffff060224 */ /* 0x000fe200078e000c */
[----:B------:R-:W-:-:S03]  /*13a70*/  PRMT R84, RZ, 0x7610, R84 ;  /* 0x00007610ff547816 */ /* 0x000fc60000000054 */
[----:B------:R-:W-:Y:S02]  /*13a80*/  @P0 IMAD.MOV.U32 R7, RZ, RZ, R13 ;  /* 0x000000ffff070224 */ /* 0x000fe400078e000d */
[----:B------:R-:W-:Y:S01]  /*13a90*/  IMAD R8, R8, UR9, RZ ;  /* 0x0000000908087c24 */ /* 0x000fe2000f8e02ff */
[----:B------:R-:W3:Y:S01]  /*13aa0*/  @P0 LDG.E.U8 R84, desc[UR22][R10.64] ;  /* 0x000000160a540981 */ /* 0x000ee2000c1e1100 */
[----:B------:R-:W-:-:S03]  /*13ab0*/  @!P2 IMAD.IADD R28, R28, 0x1, -R3 ;  /* 0x000000011c1ca824 */ /* 0x000fc600078e0a03 */
[----:B------:R0:W3:Y:S01]  /*13ac0*/  @P0 LDG.E.U8 R85, desc[UR22][R6.64] ;  /* 0x0000001606550981 */ /* 0x0000e2000c1e1100 */
[----:B------:R-:W-:-:S03]  /*13ad0*/  PRMT R83, RZ, 0x7610, R83 ;  /* 0x00007610ff537816 */ /* 0x000fc60000000053 */
[----:B--2---:R-:W-:Y:S04]  /*13ae0*/  STL [R1+0xe74], R87 ;  /* 0x000e745701007387 */ /* 0x004fe80000100800 */
[----:B------:R-:W-:Y:S04]  /*13af0*/  STL [R1+0x374], R15 ;  /* 0x0003740f01007387 */ /* 0x000fe80000100800 */
[----:B------:R-:W2:Y:S04]  /*13b00*/  LDL R31, [R1+0xd90] ;  /* 0x000d9000011f7983 */ /* 0x000ea80000100800 */
[----:B------:R-:W2:Y:S04]  /*13b10*/  LDL.LU R29, [R1+0x330] ;  /* 0x00033000011d7983 */ /* 0x000ea80000300800 */
[----:B----4-:R-:W-:Y:S01]  /*13b20*/  STL [R1+0xe78], R86 ;  /* 0x000e785601007387 */ /* 0x010fe20000100800 */
[----:B---3--:R-:W-:-:S03]  /*13b30*/  ISETP.GE.AND P2, PT, R26, RZ, PT ;  /* 0x000000ff1a00720c */ /* 0x008fc60003f46270 */
[----:B------:R-:W3:Y:S04]  /*13b40*/  LDL.LU R26, [R1+0x350] ;  /* 0x00035000011a7983 */ /* 0x000ee80000300800 */
[----:B------:R1:W-:Y:S04]  /*13b50*/  STL [R1+0x398], R12 ;  /* 0x0003980c01007387 */ /* 0x0003e80000100800 */
[----:B------:R4:W-:Y:S01]  /*13b60*/  STL [R1+0x3b0], R10 ;  /* 0x0003b00a01007387 */ /* 0x0009e20000100800 */
[----:B-1----:R-:W-:-:S03]  /*13b70*/  IADD3 R12, P3, PT, R8, R2, RZ ;  /* 0x00000002080c7210 */ /* 0x002fc60007f7e0ff */
[----:B------:R-:W-:Y:S01]  /*13b80*/  STL [R1+0x394], R13 ;  /* 0x0003940d01007387 */ /* 0x000fe20000100800 */
[----:B0-----:R-:W-:-:S03]  /*13b90*/  LEA.HI.X.SX32 R7, R8, R0, 0x1, P3 ;  /* 0x0000000008077211 */ /* 0x001fc600018f0eff */
[----:B------:R-:W3:Y:S01]  /*13ba0*/  LDL.LU R80, [R1+0x368] ;  /* 0x0003680001507983 */ /* 0x000ee20000300800 */
[----:B----4-:R-:W-:-:S03]  /*13bb0*/  @P0 IMAD.MOV.U32 R10, RZ, RZ, R12 ;  /* 0x000000ffff0a0224 */ /* 0x010fc600078e000c */
[----:B------:R0:W-:Y:S02]  /*13bc0*/  STL [R1+0x3ac], R11 ;  /* 0x0003ac0b01007387 */ /* 0x0001e40000100800 */
[----:B0-----:R-:W-:-:S05]  /*13bd0*/  @P0 IMAD.MOV.U32 R11, RZ, RZ, R7 ;  /* 0x000000ffff0b0224 */ /* 0x001fca00078e0007 */
[----:B------:R0:W4:Y:S01]  /*13be0*/  @P0 LDG.E.U8 R83, desc[UR22][R10.64] ;  /* 0x000000160a530981 */ /* 0x000122000c1e1100 */
[----:B------:R-:W-:Y:S01]  /*13bf0*/  ISETP.GT.U32.AND P1, PT, R3, R27, PT ;  /* 0x0000001b0300720c */ /* 0x000fe20003f24070 */
[----:B------:R-:W-:Y:S01]  /*13c00*/  IMAD.MOV.U32 R6, RZ, RZ, R28 ;  /* 0x000000ffff067224 */ /* 0x000fe200078e001c */
[----:B------:R-:W-:-:S03]  /*13c10*/  SEL R9, R38, R9, !P6 ;  /* 0x0000000926097207 */ /* 0x000fc60007000000 */
[----:B------:R-:W-:Y:S02]  /*13c20*/  @!P2 IMAD.MOV R6, RZ, RZ, -R6 ;  /* 0x000000ffff06a224 */ /* 0x000fe400078e0a06 */
[----:B------:R-:W-:Y:S01]  /*13c30*/  IMAD R9, R9, UR9, RZ ;  /* 0x0000000909097c24 */ /* 0x000fe2000f8e02ff */
[----:B------:R-:W-:Y:S05]  /*13c40*/  STL [R1+0xe7c], R85 ;  /* 0x000e7c5501007387 */ /* 0x000fea0000100800 */
[----:B------:R-:W-:Y:S01]  /*13c50*/  @!P1 IMAD.IADD R27, R27, 0x1, -R3 ;  /* 0x000000011b1b9824 */ /* 0x000fe200078e0a03 */
[----:B------:R-:W-:Y:S04]  /*13c60*/  STL [R1+0x3c8], R12 ;  /* 0x0003c80c01007387 */ /* 0x000fe80000100800 */
[----:B------:R-:W-:Y:S04]  /*13c70*/  STL [R1+0xe80], R84 ;  /* 0x000e805401007387 */ /* 0x000fe80000100800 */
[----:B------:R1:W-:Y:S01]  /*13c80*/  STL [R1+0x3c4], R7 ;  /* 0x0003c40701007387 */ /* 0x0003e20000100800 */
[----:B------:R-:W-:-:S03]  /*13c90*/  PRMT R79, RZ, 0x7610, R79 ;  /* 0x00007610ff4f7816 */ /* 0x000fc6000000004f */
[----:B------:R-:W4:Y:S01]  /*13ca0*/  LDL.LU R28, [R1+0x37c] ;  /* 0x00037c00011c7983 */ /* 0x000f220000300800 */
[----:B-1----:R-:W-:Y:S01]  /*13cb0*/  SEL R7, R38, R6, !P6 ;  /* 0x0000000626077207 */ /* 0x002fe20007000000 */
[----:B------:R-:W-:-:S04]  /*13cc0*/  IMAD.MOV.U32 R6, RZ, RZ, R25 ;  /* 0x000000ffff067224 */ /* 0x000fc800078e0019 */
[----:B------:R-:W-:Y:S01]  /*13cd0*/  IMAD R7, R7, UR9, RZ ;  /* 0x0000000907077c24 */ /* 0x000fe2000f8e02ff */
[----:B------:R-:W-:Y:S02]  /*13ce0*/  PRMT R78, RZ, 0x7610, R78 ;  /* 0x00007610ff4e7816 */ /* 0x000fe4000000004e */
[----:B--2---:R-:W-:-:S13]  /*13cf0*/  ISETP.GE.AND P3, PT, R31, RZ, PT ;  /* 0x000000ff1f00720c */ /* 0x004fda0003f66270 */
[----:B------:R-:W-:Y:S01]  /*13d00*/  @!P3 IMAD.MOV R6, RZ, RZ, -R6 ;  /* 0x000000ffff06b224 */ /* 0x000fe200078e0a06 */
[----:B------:R-:W-:-:S04]  /*13d10*/  IADD3 R8, P3, PT, R9, R2, RZ ;  /* 0x0000000209087210 */ /* 0x000fc80007f7e0ff */
[----:B------:R-:W-:-:S05]  /*13d20*/  LEA.HI.X.SX32 R14, R9, R0, 0x1, P3 ;  /* 0x00000000090e7211 */ /* 0x000fca00018f0eff */
[----:B------:R-:W-:-:S05]  /*13d30*/  @P0 IMAD.MOV.U32 R9, RZ, RZ, R14 ;  /* 0x000000ffff090224 */ /* 0x000fca00078e000e */
[----:B------:R1:W2:Y:S01]  /*13d40*/  @P0 LDG.E.U8 R79, desc[UR22][R8.64] ;  /* 0x00000016084f0981 */ /* 0x0002a2000c1e1100 */
[----:B---3--:R-:W-:-:S13]  /*13d50*/  ISETP.GT.U32.AND P1, PT, R3, R26, PT ;  /* 0x0000001a0300720c */ /* 0x008fda0003f24070 */
[----:B------:R-:W-:Y:S01]  /*13d60*/  @!P1 IMAD.IADD R26, R26, 0x1, -R3 ;  /* 0x000000011a1a9824 */ /* 0x000fe200078e0a03 */
[----:B0-----:R-:W-:-:S04]  /*13d70*/  IADD3 R10, P1, PT, R7, R2, RZ ;  /* 0x00000002070a7210 */ /* 0x001fc80007f3e0ff */
[----:B------:R-:W-:-:S05]  /*13d80*/  LEA.HI.X.SX32 R11, R7, R0, 0x1, P1 ;  /* 0x00000000070b7211 */ /* 0x000fca00008f0eff */
[----:B-1----:R-:W-:Y:S01]  /*13d90*/  @P0 IMAD.MOV.U32 R9, RZ, RZ, R11 ;  /* 0x000000ffff090224 */ /* 0x002fe200078e000b */
[----:B----4-:R-:W-:Y:S04]  /*13da0*/  STL [R1+0xe84], R83 ;  /* 0x000e845301007387 */ /* 0x010fe80000100800 */
[----:B------:R-:W3:Y:S04]  /*13db0*/  LDL R19, [R1+0x8c] ;  /* 0x00008c0001137983 */ /* 0x000ee80000100800 */
[----:B------:R-:W4:Y:S04]  /*13dc0*/  LDL R21, [R1+0x90] ;  /* 0x0000900001157983 */ /* 0x000f280000100800 */
[----:B------:R-:W4:Y:S04]  /*13dd0*/  LDL R22, [R1+0xac] ;  /* 0x0000ac0001167983 */ /* 0x000f280000100800 */
[----:B------:R-:W4:Y:S04]  /*13de0*/  LDL R23, [R1+0x988] ;  /* 0x0009880001177983 */ /* 0x000f280000100800 */
[----:B------:R-:W4:Y:S04]  /*13df0*/  LDL R24, [R1+0xd8c] ;  /* 0x000d8c0001187983 */ /* 0x000f280000100800 */
[----:B------:R-:W4:Y:S04]  /*13e00*/  LDL R20, [R1+0xb8] ;  /* 0x0000b80001147983 */ /* 0x000f280000100800 */
[----:B------:R-:W4:Y:S04]  /*13e10*/  LDL R25, [R1+0x978] ;  /* 0x0009780001197983 */ /* 0x000f280000100800 */
[----:B------:R0:W-:Y:S02]  /*13e20*/  STL [R1+0x3e8], R8 ;  /* 0x0003e80801007387 */ /* 0x0001e40000100800 */
[----:B0-----:R-:W-:-:S05]  /*13e30*/  @P0 IMAD.MOV.U32 R8, RZ, RZ, R10 ;  /* 0x000000ffff080224 */ /* 0x001fca00078e000a */
[----:B------:R3:W4:Y:S01]  /*13e40*/  @P0 LDG.E.U8 R78, desc[UR22][R8.64] ;  /* 0x00000016084e0981 */ /* 0x000722000c1e1100 */
[----:B------:R-:W0:Y:S01]  /*13e50*/  S2R R12, SR_TID.X ;  /* 0x00000000000c7919 */ /* 0x000e220000002100 */
[----:B------:R-:W-:Y:S02]  /*13e60*/  PLOP3.LUT P3, PT, PT, PT, UP1, 0x80, 0x8 ;  /* 0x000000000008781c */ /* 0x000fe40003f6f018 */
[----:B------:R-:W-:Y:S02]  /*13e70*/  PRMT R75, RZ, 0x7610, R75 ;  /* 0x00007610ff4b7816 */ /* 0x000fe4000000004b */
[----:B------:R-:W-:Y:S02]  /*13e80*/  PRMT R74, RZ, 0x7610, R74 ;  /* 0x00007610ff4a7816 */ /* 0x000fe4000000004a */
[----:B0-----:R-:W-:-:S04]  /*13e90*/  SHF.R.U32.HI R31, RZ, 0x6, R12 ;  /* 0x00000006ff1f7819 */ /* 0x001fc8000001160c */
[----:B------:R-:W-:-:S04]  /*13ea0*/  SGXT.U32 R31, R31, 0x1 ;  /* 0x000000011f1f781a */ /* 0x000fc80000000000 */
[----:B------:R-:W-:-:S04]  /*13eb0*/  LOP3.LUT R15, R31, 0x8, RZ, 0xfc, !PT ;  /* 0x000000081f0f7812 */ /* 0x000fc800078efcff */
[----:B------:R-:W-:Y:S01]  /*13ec0*/  ISETP.LT.AND P3, PT, R15, UR13, P3 ;  /* 0x0000000d0f007c0c */ /* 0x000fe20009f61270 */
[----:B------:R-:W-:Y:S04]  /*13ed0*/  STL [R1+0x408], R10 ;  /* 0x0004080a01007387 */ /* 0x000fe80000100800 */
[----:B------:R-:W-:Y:S04]  /*13ee0*/  STL [R1+0x3e4], R14 ;  /* 0x0003e40e01007387 */ /* 0x000fe80000100800 */
[----:B------:R0:W-:Y:S01]  /*13ef0*/  STL [R1+0x404], R11 ;  /* 0x0004040b01007387 */ /* 0x0001e20000100800 */
[----:B------:R-:W-:Y:S01]  /*13f00*/  SEL R7, R38, R6, !P6 ;  /* 0x0000000626077207 */ /* 0x000fe20007000000 */
[----:B------:R-:W-:Y:S01]  /*13f10*/  IMAD.MOV.U32 R6, RZ, RZ, R32 ;  /* 0x000000ffff067224 */ /* 0x000fe200078e0020 */
[----:B------:R-:W-:-:S02]  /*13f20*/  LOP3.LUT R13, R31, 0x10, RZ, 0xfc, !PT ;  /* 0x000000101f0d7812 */ /* 0x000fc400078efcff */
[----:B------:R-:W-:-:S04]  /*13f30*/  PLOP3.LUT P1, PT, PT, PT, UP1, 0x80, 0x8 ;  /* 0x000000000008781c */ /* 0x000fc80003f2f018 */
[----:B------:R-:W-:Y:S01]  /*13f40*/  ISETP.LT.AND P1, PT, R13, UR13, P1 ;  /* 0x0000000d0d007c0c */ /* 0x000fe20008f21270 */
[----:B--2---:R-:W-:Y:S01]  /*13f50*/  STL [R1+0xe88], R79 ;  /* 0x000e884f01007387 */ /* 0x004fe20000100800 */
[----:B---3--:R-:W-:Y:S02]  /*13f60*/  @P4 IMAD.MOV.U32 R9, RZ, RZ, R19 ;  /* 0x000000ffff094224 */ /* 0x008fe400078e0013 */
[----:B----4-:R-:W-:-:S05]  /*13f70*/  @P4 IMAD.MOV.U32 R8, RZ, RZ, R21 ;  /* 0x000000ffff084224 */ /* 0x010fca00078e0015 */
[----:B------:R1:W2:Y:S02]  /*13f80*/  @P4 LDG.E.U8 R75, desc[UR22][R8.64] ;  /* 0x00000016084b4981 */ /* 0x0002a4000c1e1100 */
[----:B-1----:R-:W-:Y:S02]  /*13f90*/  @P3 IMAD.MOV.U32 R8, RZ, RZ, R23 ;  /* 0x000000ffff083224 */ /* 0x002fe400078e0017 */
[----:B------:R-:W-:-:S05]  /*13fa0*/  @P3 IMAD.MOV.U32 R9, RZ, RZ, R22 ;  /* 0x000000ffff093224 */ /* 0x000fca00078e0016 */
[----:B------:R1:W3:Y:S01]  /*13fb0*/  @P3 LDG.E.U8 R74, desc[UR22][R8.64] ;  /* 0x00000016084a3981 */ /* 0x0002e2000c1e1100 */
[----:B------:R-:W-:-:S03]  /*13fc0*/  ISETP.GE.AND P3, PT, R24, RZ, PT ;  /* 0x000000ff1800720c */ /* 0x000fc60003f66270 */
[----:B------:R-:W-:Y:S04]  /*13fd0*/  STL [R1+0xe8c], R78 ;  /* 0x000e8c4e01007387 */ /* 0x000fe80000100800 */
[----:B------:R-:W4:Y:S04]  /*13fe0*/  LDL.LU R24, [R1+0x364] ;  /* 0x0003640001187983 */ /* 0x000f280000300800 */
[----:B------:R-:W2:Y:S04]  /*13ff0*/  LDL R30, [R1+0xc8] ;  /* 0x0000c800011e7983 */ /* 0x000ea80000100800 */
[----:B------:R-:W3:Y:S04]  /*14000*/  LDL R18, [R1+0x964] ;  /* 0x0009640001127983 */ /* 0x000ee80000100800 */
[----:B------:R-:W4:Y:S04]  /*14010*/  LDL R19, [R1+0x8e8] ;  /* 0x0008e80001137983 */ /* 0x000f280000100800 */
[----:B------:R-:W4:Y:S04]  /*14020*/  LDL R21, [R1+0x8ec] ;  /* 0x0008ec0001157983 */ /* 0x000f280000100800 */
[----:B------:R-:W4:Y:S04]  /*14030*/  LDL R22, [R1+0x908] ;  /* 0x0009080001167983 */ /* 0x000f280000100800 */
[----:B------:R-:W4:Y:S04]  /*14040*/  LDL R23, [R1+0x90c] ;  /* 0x00090c0001177983 */ /* 0x000f280000100800 */
[----:B------:R-:W4:Y:S01]  /*14050*/  LDL R32, [R1+0xd1c] ;  /* 0x000d1c0001207983 */ /* 0x000f220000100800 */
[----:B-1----:R-:W-:-:S03]  /*14060*/  @P1 IMAD.MOV.U32 R9, RZ, RZ, R20 ;  /* 0x000000ffff091224 */ /* 0x002fc600078e0014 */
[----:B------:R-:W4:Y:S01]  /*14070*/  LDL R20, [R1+0x928] ;  /* 0x0009280001147983 */ /* 0x000f220000100800 */
[----:B------:R-:W-:-:S03]  /*14080*/  @P1 IMAD.MOV.U32 R8, RZ, RZ, R25 ;  /* 0x000000ffff081224 */ /* 0x000fc600078e0019 */
[----:B------:R-:W4:Y:S01]  /*14090*/  LDL R25, [R1+0x92c] ;  /* 0x00092c0001197983 */ /* 0x000f220000100800 */
[----:B------:R-:W-:-:S13]  /*140a0*/  ISETP.GT.U32.AND P2, PT, R3, R29, PT ;  /* 0x0000001d0300720c */ /* 0x000fda0003f44070 */
[----:B------:R-:W-:Y:S01]  /*140b0*/  @!P2 IMAD.IADD R29, R29, 0x1, -R3 ;  /* 0x000000011d1da824 */ /* 0x000fe200078e0a03 */
[C---:B------:R-:W-:Y:S02]  /*140c0*/  ISETP.GT.U32.AND P2, PT, R3.reuse, R80, PT ;  /* 0x000000500300720c */ /* 0x040fe40003f44070 */
[----:B------:R-:W-:-:S11]  /*140d0*/  ISETP.GT.U32.AND P4, PT, R3, R27, PT ;  /* 0x0000001b0300720c */ /* 0x000fd60003f84070 */
[----:B------:R-:W-:Y:S01]  /*140e0*/  @!P2 IMAD.IADD R80, R80, 0x1, -R3 ;  /* 0x000000015050a824 */ /* 0x000fe200078e0a03 */
[----:B------:R-:W-:Y:S02]  /*140f0*/  ISETP.GT.U32.AND P2, PT, R3, R28, PT ;  /* 0x0000001c0300720c */ /* 0x000fe40003f44070 */
[----:B------:R-:W-:Y:S01]  /*14100*/  PRMT R73, RZ, 0x7610, R73 ;  /* 0x00007610ff497816 */ /* 0x000fe20000000049 */
[----:B------:R-:W-:Y:S01]  /*14110*/  IMAD R7, R7, UR9, RZ ;  /* 0x0000000907077c24 */ /* 0x000fe2000f8e02ff */
[----:B0-----:R-:W-:-:S04]  /*14120*/  LOP3.LUT R11, R31, 0x18, RZ, 0xfc, !PT ;  /* 0x000000181f0b7812 */ /* 0x001fc800078efcff */
[----:B------:R0:W4:Y:S05]  /*14130*/  @P1 LDG.E.U8 R73, desc[UR22][R8.64] ;  /* 0x0000001608491981 */ /* 0x00012a000c1e1100 */
[--C-:B------:R-:W-:Y:S01]  /*14140*/  @!P2 IMAD.IADD R28, R28, 0x1, -R3.reuse ;  /* 0x000000011c1ca824 */ /* 0x100fe200078e0a03 */
[----:B------:R-:W-:Y:S01]  /*14150*/  PLOP3.LUT P2, PT, PT, PT, UP1, 0x80, 0x8 ;  /* 0x000000000008781c */ /* 0x000fe20003f4f018 */
[----:B------:R-:W-:Y:S01]  /*14160*/  @!P4 IMAD.IADD R27, R27, 0x1, -R3 ;  /* 0x000000011b1bc824 */ /* 0x000fe200078e0a03 */
[----:B0-----:R-:W-:Y:S01]  /*14170*/  IADD3 R8, P1, PT, R7, R2, RZ ;  /* 0x0000000207087210 */ /* 0x001fe20007f3e0ff */
[----:B------:R-:W-:Y:S01]  /*14180*/  @!P3 IMAD.MOV R6, RZ, RZ, -R6 ;  /* 0x000000ffff06b224 */ /* 0x000fe200078e0a06 */
[----:B------:R-:W-:-:S02]  /*14190*/  ISETP.LT.AND P2, PT, R11, UR13, P2 ;  /* 0x0000000d0b007c0c */ /* 0x000fc40009741270 */
[C---:B------:R-:W-:Y:S02]  /*141a0*/  LOP3.LUT R10, R31.reuse, 0x20, RZ, 0xfc, !PT ;  /* 0x000000201f0a7812 */ /* 0x040fe400078efcff */
[----:B------:R-:W-:Y:S02]  /*141b0*/  PLOP3.LUT P4, PT, PT, PT, UP1, 0x80, 0x8 ;  /* 0x000000000008781c */ /* 0x000fe40003f8f018 */
[----:B------:R-:W-:Y:S02]  /*141c0*/  LOP3.LUT R9, R31, 0x28, RZ, 0xfc, !PT ;  /* 0x000000281f097812 */ /* 0x000fe400078efcff */
[----:B------:R-:W-:Y:S02]  /*141d0*/  PLOP3.LUT P3, PT, PT, PT, UP1, 0x80, 0x8 ;  /* 0x000000000008781c */ /* 0x000fe40003f6f018 */
[----:B------:R-:W-:Y:S02]  /*141e0*/  LEA.HI.X.SX32 R7, R7, R0, 0x1, P1 ;  /* 0x0000000007077211 */ /* 0x000fe400008f0eff */
[----:B------:R-:W-:-:S02]  /*141f0*/  ISETP.LT.AND P4, PT, R10, UR13, P4 ;  /* 0x0000000d0a007c0c */ /* 0x000fc4000a781270 */
[----:B------:R-:W-:Y:S02]  /*14200*/  PRMT R77, RZ, 0x7610, R77 ;  /* 0x00007610ff4d7816 */ /* 0x000fe4000000004d */
[----:B------:R-:W-:Y:S01]  /*14210*/  ISETP.LT.AND P3, PT, R9, UR13, P3 ;  /* 0x0000000d09007c0c */ /* 0x000fe20009f61270 */
[----:B------:R-:W-:Y:S01]  /*14220*/  @P0 IMAD.MOV.U32 R9, RZ, RZ, R7 ;  /* 0x000000ffff090224 */ /* 0x000fe200078e0007 */
[----:B------:R-:W-:Y:S01]  /*14230*/  PRMT R72, RZ, 0x7610, R72 ;  /* 0x00007610ff487816 */ /* 0x000fe20000000048 */
[----:B------:R-:W-:Y:S04]  /*14240*/  STL [R1+0x428], R8 ;  /* 0x0004280801007387 */ /* 0x000fe80000100800 */
[----:B------:R2:W4:Y:S01]  /*14250*/  @P0 LDG.E.U8 R77, desc[UR22][R8.64] ;  /* 0x00000016084d0981 */ /* 0x000522000c1e1100 */
[----:B------:R-:W-:-:S02]  /*14260*/  PRMT R66, RZ, 0x7610, R66 ;  /* 0x00007610ff427816 */ /* 0x000fc40000000042 */
[----:B------:R-:W-:Y:S01]  /*14270*/  PRMT R65, RZ, 0x7610, R65 ;  /* 0x00007610ff417816 */ /* 0x000fe20000000041 */
[----:B------:R0:W-:Y:S01]  /*14280*/  STL [R1+0x424], R7 ;  /* 0x0004240701007387 */ /* 0x0001e20000100800 */
[----:B------:R-:W-:Y:S02]  /*14290*/  LOP3.LUT R10, R31, 0x30, RZ, 0xfc, !PT ;  /* 0x000000301f0a7812 */ /* 0x000fe400078efcff */
[----:B------:R-:W-:-:S04]  /*142a0*/  PLOP3.LUT P1, PT, PT, PT, UP1, 0x80, 0x8 ;  /* 0x000000000008781c */ /* 0x000fc80003f2f018 */
[----:B------:R-:W-:Y:S02]  /*142b0*/  ISETP.LT.AND P1, PT, R10, UR13, P1 ;  /* 0x0000000d0a007c0c */ /* 0x000fe40008f21270 */
[----:B0-----:R-:W-:Y:S01]  /*142c0*/  SEL R7, R38, R6, !P6 ;  /* 0x0000000626077207 */ /* 0x001fe20007000000 */
[----:B------:R-:W-:Y:S02]  /*142d0*/  IMAD.MOV.U32 R6, RZ, RZ, R27 ;  /* 0x000000ffff067224 */ /* 0x000fe400078e001b */
[----:B--2---:R-:W-:Y:S02]  /*142e0*/  @P2 IMAD.MOV.U32 R9, RZ, RZ, R30 ;  /* 0x000000ffff092224 */ /* 0x004fe400078e001e */
[----:B---3--:R-:W-:-:S05]  /*142f0*/  @P2 IMAD.MOV.U32 R8, RZ, RZ, R18 ;  /* 0x000000ffff082224 */ /* 0x008fca00078e0012 */
[----:B------:R4:W2:Y:S02]  /*14300*/  @P2 LDG.E.U8 R72, desc[UR22][R8.64] ;  /* 0x0000001608482981 */ /* 0x0008a4000c1e1100 */
[----:B----4-:R-:W-:Y:S02]  /*14310*/  @P4 IMAD.MOV.U32 R8, RZ, RZ, R21 ;  /* 0x000000ffff084224 */ /* 0x010fe400078e0015 */
[----:B------:R-:W-:-:S05]  /*14320*/  @P4 IMAD.MOV.U32 R9, RZ, RZ, R19 ;  /* 0x000000ffff094224 */ /* 0x000fca00078e0013 */
[----:B------:R0:W3:Y:S02]  /*14330*/  @P4 LDG.E.U8 R66, desc[UR22][R8.64] ;  /* 0x0000001608424981 */ /* 0x0000e4000c1e1100 */
[----:B0-----:R-:W-:Y:S02]  /*14340*/  @P3 IMAD.MOV.U32 R8, RZ, RZ, R23 ;  /* 0x000000ffff083224 */ /* 0x001fe400078e0017 */
[----:B------:R-:W-:-:S05]  /*14350*/  @P3 IMAD.MOV.U32 R9, RZ, RZ, R22 ;  /* 0x000000ffff093224 */ /* 0x000fca00078e0016 */
[----:B------:R0:W4:Y:S01]  /*14360*/  @P3 LDG.E.U8 R65, desc[UR22][R8.64] ;  /* 0x0000001608413981 */ /* 0x000122000c1e1100 */
[----:B------:R-:W-:-:S03]  /*14370*/  ISETP.GE.AND P3, PT, R32, RZ, PT ;  /* 0x000000ff2000720c */ /* 0x000fc60003f66270 */
[----:B------:R-:W2:Y:S04]  /*14380*/  LDL.LU R32, [R1+0x34c] ;  /* 0x00034c0001207983 */ /* 0x000ea80000300800 */
[----:B------:R-:W2:Y:S04]  /*14390*/  LDL R30, [R1+0x948] ;  /* 0x00094800011e7983 */ /* 0x000ea80000100800 */
[----:B------:R-:W3:Y:S04]  /*143a0*/  LDL R18, [R1+0x94c] ;  /* 0x00094c0001127983 */ /* 0x000ee80000100800 */
[----:B------:R-:W4:Y:S04]  /*143b0*/  LDL R19, [R1+0x94] ;  /* 0x0000940001137983 */ /* 0x000f280000100800 */
[----:B------:R-:W4:Y:S04]  /*143c0*/  LDL R21, [R1+0x98] ;  /* 0x0000980001157983 */ /* 0x000f280000100800 */
[----:B------:R-:W4:Y:S04]  /*143d0*/  LDL R22, [R1+0xb0] ;  /* 0x0000b00001167983 */ /* 0x000f280000100800 */
[----:B------:R-:W4:Y:S01]  /*143e0*/  LDL R23, [R1+0x984] ;  /* 0x0009840001177983 */ /* 0x000f220000100800 */
[----:B0-----:R-:W-:-:S03]  /*143f0*/  @P1 IMAD.MOV.U32 R9, RZ, RZ, R20 ;  /* 0x000000ffff091224 */ /* 0x001fc600078e0014 */
[----:B------:R-:W4:Y:S01]  /*14400*/  LDL R20, [R1+0xcec] ;  /* 0x000cec0001147983 */ /* 0x000f220000100800 */
[----:B------:R-:W-:-:S03]  /*14410*/  @P1 IMAD.MOV.U32 R8, RZ, RZ, R25 ;  /* 0x000000ffff081224 */ /* 0x000fc600078e0019 */
[----:B------:R-:W4:Y:S04]  /*14420*/  LDL R25, [R1+0xbc] ;  /* 0x0000bc0001197983 */ /* 0x000f280000100800 */
[----:B------:R-:W4:Y:S01]  /*14430*/  LDL R27, [R1+0x970] ;  /* 0x00097000011b7983 */ /* 0x000f220000100800 */
[C---:B------:R-:W-:Y:S02]  /*14440*/  ISETP.GT.U32.AND P2, PT, R3.reuse, R24, PT ;  /* 0x000000180300720c */ /* 0x040fe40003f44070 */
[----:B------:R-:W-:Y:S02]  /*14450*/  ISETP.GT.U32.AND P4, PT, R3, R29, PT ;  /* 0x0000001d0300720c */ /* 0x000fe40003f84070 */
[----:B------:R-:W-:Y:S01]  /*14460*/  PRMT R64, RZ, 0x7610, R64 ;  /* 0x00007610ff407816 */ /* 0x000fe20000000040 */
[----:B------:R-:W-:Y:S01]  /*14470*/  IMAD R7, R7, UR9, RZ ;  /* 0x0000000907077c24 */ /* 0x000fe2000f8e02ff */
[----:B------:R-:W-:-:S04]  /*14480*/  LOP3.LUT R11, R31, 0x38, RZ, 0xfc, !PT ;  /* 0x000000381f0b7812 */ /* 0x000fc800078efcff */
[----:B------:R0:W4:Y:S03]  /*14490*/  @P1 LDG.E.U8 R64, desc[UR22][R8.64] ;  /* 0x0000001608401981 */ /* 0x000126000c1e1100 */
[--C-:B------:R-:W-:Y:S01]  /*144a0*/  @!P2 IMAD.IADD R24, R24, 0x1, -R3.reuse ;  /* 0x000000011818a824 */ /* 0x100fe200078e0a03 */
[----:B------:R-:W-:Y:S01]  /*144b0*/  PLOP3.LUT P2, PT, PT, PT, UP1, 0x80, 0x8 ;  /* 0x000000000008781c */ /* 0x000fe20003f4f018 */
[----:B------:R-:W-:Y:S01]  /*144c0*/  @!P4 IMAD.IADD R29, R29, 0x1, -R3 ;  /* 0x000000011d1dc824 */ /* 0x000fe200078e0a03 */
[----:B------:R-:W-:Y:S01]  /*144d0*/  LOP3.LUT R10, R31, 0x2, RZ, 0xfc, !PT ;  /* 0x000000021f0a7812 */ /* 0x000fe200078efcff */
[----:B------:R-:W-:Y:S01]  /*144e0*/  @!P3 IMAD.MOV R6, RZ, RZ, -R6 ;  /* 0x000000ffff06b224 */ /* 0x000fe200078e0a06 */
[----:B------:R-:W-:Y:S02]  /*144f0*/  ISETP.LT.AND P2, PT, R11, UR13, P2 ;  /* 0x0000000d0b007c0c */ /* 0x000fe40009741270 */
[----:B0-----:R-:W-:-:S02]  /*14500*/  IADD3 R8, P1, PT, R7, R2, RZ ;  /* 0x0000000207087210 */ /* 0x001fc40007f3e0ff */
[----:B------:R-:W-:Y:S02]  /*14510*/  PLOP3.LUT P4, PT, PT, PT, UP1, 0x80, 0x8 ;  /* 0x000000000008781c */ /* 0x000fe40003f8f018 */
[----:B------:R-:W-:Y:S02]  /*14520*/  LOP3.LUT R9, R31, 0xa, RZ, 0xfc, !PT ;  /* 0x0000000a1f097812 */ /* 0x000fe400078efcff */
[----:B------:R-:W-:Y:S02]  /*14530*/  PLOP3.LUT P3, PT, PT, PT, UP1, 0x80, 0x8 ;  /* 0x000000000008781c */ /* 0x000fe40003f6f018 */
[----:B------:R-:W-:Y:S02]  /*14540*/  LEA.HI.X.SX32 R7, R7, R0, 0x1, P1 ;  /* 0x0000000007077211 */ /* 0x000fe400008f0eff */
[----:B------:R-:W-:Y:S02]  /*14550*/  ISETP.LT.AND P4, PT, R10, UR13, P4 ;  /* 0x0000000d0a007c0c */ /* 0x000fe4000a781270 */
[----:B------:R-:W-:-:S02]  /*14560*/  PRMT R76, RZ, 0x7610, R76 ;  /* 0x00007610ff4c7816 */ /* 0x000fc4000000004c */
[----:B------:R-:W-:Y:S01]  /*14570*/  ISETP.LT.AND P3, PT, R9, UR13, P3 ;  /* 0x0000000d09007c0c */ /* 0x000fe20009f61270 */
[----:B------:R-:W-:Y:S01]  /*14580*/  @P0 IMAD.MOV.U32 R9, RZ, RZ, R7 ;  /* 0x000000ffff090224 */ /* 0x000fe200078e0007 */
[----:B------:R-:W-:Y:S01]  /*14590*/  PRMT R63, RZ, 0x7610, R63 ;  /* 0x00007610ff3f7816 */ /* 0x000fe2000000003f */
[----:B------:R-:W-:Y:S04]  /*145a0*/  STL [R1+0x448], R8 ;  /* 0x0004480801007387 */ /* 0x000fe80000100800 */
[----:B------:R2:W4:Y:S01]  /*145b0*/  @P0 LDG.E.U8 R76, desc[UR22][R8.64] ;  /* 0x00000016084c0981 */ /* 0x000522000c1e1100 */
[----:B------:R-:W-:Y:S02]  /*145c0*/  PRMT R70, RZ, 0x7610, R70 ;  /* 0x00007610ff467816 */ /* 0x000fe40000000046 */
[----:B------:R-:W-:Y:S01]  /*145d0*/  PRMT R69, RZ, 0x7610, R69 ;  /* 0x00007610ff457816 */ /* 0x000fe20000000045 */
[----:B------:R0:W-:Y:S02]  /*145e0*/  STL [R1+0x444], R7 ;  /* 0x0004440701007387 */ /* 0x0001e40000100800 */
[----:B0-----:R-:W-:Y:S01]  /*145f0*/  SEL R7, R38, R6, !P6 ;  /* 0x0000000626077207 */ /* 0x001fe20007000000 */
[----:B------:R-:W-:Y:S01]  /*14600*/  IMAD.MOV.U32 R6, RZ, RZ, R29 ;  /* 0x000000ffff067224 */ /* 0x000fe200078e001d */
[----:B------:R-:W-:-:S02]  /*14610*/  LOP3.LUT R10, R31, 0x12, RZ, 0xfc, !PT ;  /* 0x000000121f0a7812 */ /* 0x000fc400078efcff */
[----:B------:R-:W-:-:S04]  /*14620*/  PLOP3.LUT P1, PT, PT, PT, UP1, 0x80, 0x8 ;  /* 0x000000000008781c */ /* 0x000fc80003f2f018 */
[----:B------:R-:W-:Y:S01]  /*14630*/  ISETP.LT.AND P1, PT, R10, UR13, P1 ;  /* 0x0000000d0a007c0c */ /* 0x000fe20008f21270 */
        /* <DEDUP_REMOVED lines=16> */
[----:B------:R-:W4:Y:S04]  /*14740*/  LDL R23, [R1+0x914] ;  /* 0x0009140001177983 */ /* 0x000f280000100800 */
[----:B------:R-:W4:Y:S01]  /*14750*/  LDL R29, [R1+0xc94] ;  /* 0x000c9400011d7983 */ /* 0x000f220000100800 */
[----:B0-----:R-:W-:-:S02]  /*14760*/  @P1 IMAD.MOV.U32 R8, RZ, RZ, R27 ;  /* 0x000000ffff081224 */ /* 0x001fc400078e001b */
[----:B------:R-:W-:Y:S01]  /*14770*/  @P1 IMAD.MOV.U32 R9, RZ, RZ, R25 ;  /* 0x000000ffff091224 */ /* 0x000fe200078e0019 */
[----:B------:R-:W4:Y:S04]  /*14780*/  LDL R27, [R1+0x934] ;  /* 0x00093400011b7983 */ /* 0x000f280000100800 */
[----:B------:R-:W4:Y:S01]  /*14790*/  LDL R25, [R1+0x930] ;  /* 0x0009300001197983 */ /* 0x000f220000100800 */
[C---:B------:R-:W-:Y:S02]  /*147a0*/  ISETP.GT.U32.AND P2, PT, R3.reuse, R32, PT ;  /* 0x000000200300720c */ /* 0x040fe40003f44070 */
[----:B------:R-:W-:Y:S02]  /*147b0*/  ISETP.GT.U32.AND P4, PT, R3, R26, PT ;  /* 0x0000001a0300720c */ /* 0x000fe40003f84070 */
[----:B------:R-:W-:Y:S01]  /*147c0*/  PRMT R68, RZ, 0x7610, R68 ;  /* 0x00007610ff447816 */ /* 0x000fe20000000044 */
[----:B------:R-:W-:Y:S01]  /*147d0*/  IMAD R7, R7, UR9, RZ ;  /* 0x0000000907077c24 */ /* 0x000fe2000f8e02ff */
[----:B------:R-:W-:Y:S01]  /*147e0*/  LOP3.LUT R11, R31, 0x1a, RZ, 0xfc, !PT ;  /* 0x0000001a1f0b7812 */ /* 0x000fe200078efcff */
[----:B------:R-:W-:-:S03]  /*147f0*/  @!P3 IMAD.MOV R6, RZ, RZ, -R6 ;  /* 0x000000ffff06b224 */ /* 0x000fc600078e0a06 */
[----:B------:R0:W4:Y:S01]  /*14800*/  @P1 LDG.E.U8 R68, desc[UR22][R8.64] ;  /* 0x0000001608441981 */ /* 0x000122000c1e1100 */
[----:B------:R-:W-:Y:S02]  /*14810*/  PLOP3.LUT P1, PT, PT, PT, UP1, 0x80, 0x8 ;  /* 0x000000000008781c */ /* 0x000fe40003f2f018 */
[--C-:B------:R-:W-:Y:S02]  /*14820*/  @!P2 IMAD.IADD R32, R32, 0x1, -R3.reuse ;  /* 0x000000012020a824 */ /* 0x100fe400078e0a03 */
[----:B------:R-:W-:Y:S01]  /*14830*/  ISETP.LT.AND P1, PT, R11, UR13, P1 ;  /* 0x0000000d0b007c0c */ /* 0x000fe20008f21270 */
[----:B------:R-:W-:Y:S01]  /*14840*/  @!P4 IMAD.IADD R26, R26, 0x1, -R3 ;  /* 0x000000011a1ac824 */ /* 0x000fe200078e0a03 */
[----:B0-----:R-:W-:Y:S02]  /*14850*/  IADD3 R8, P3, PT, R7, R2, RZ ;  /* 0x0000000207087210 */ /* 0x001fe40007f7e0ff */
[----:B------:R-:W-:Y:S02]  /*14860*/  LOP3.LUT R10, R31, 0x22, RZ, 0xfc, !PT ;  /* 0x000000221f0a7812 */ /* 0x000fe400078efcff */
[----:B------:R-:W-:-:S02]  /*14870*/  PLOP3.LUT P2, PT, PT, PT, UP1, 0x80, 0x8 ;  /* 0x000000000008781c */ /* 0x000fc40003f4f018 */
[----:B------:R-:W-:Y:S02]  /*14880*/  LOP3.LUT R9, R31, 0x2a, RZ, 0xfc, !PT ;  /* 0x0000002a1f097812 */ /* 0x000fe400078efcff */
[----:B------:R-:W-:Y:S02]  /*14890*/  PLOP3.LUT P4, PT, PT, PT, UP1, 0x80, 0x8 ;  /* 0x000000000008781c */ /* 0x000fe40003f8f018 */
[----:B------:R-:W-:Y:S02]  /*148a0*/  LEA.HI.X.SX32 R7, R7, R0, 0x1, P3 ;  /* 0x0000000007077211 */ /* 0x000fe400018f0eff */
[----:B------:R-:W-:Y:S02]  /*148b0*/  ISETP.LT.AND P2, PT, R10, UR13, P2 ;  /* 0x0000000d0a007c0c */ /* 0x000fe40009741270 */
        /* <DEDUP_REMOVED lines=10> */
[----:B0-----:R-:W-:Y:S01]  /*14960*/  SEL R7, R38, R6, !P6 ;  /* 0x0000000626077207 */ /* 0x001fe20007000000 */
[----:B------:R-:W-:Y:S01]  /*14970*/  IMAD.MOV.U32 R6, RZ, RZ, R26 ;  /* 0x000000ffff067224 */ /* 0x000fe200078e001a */
        /* <DEDUP_REMOVED lines=46> */
[----:B------:R3:W-:Y:S04]  /*14c60*/  STL [R1+0x488], R8 ;  /* 0x0004880801007387 */ /* 0x0007e80000100800 */
[----:B------:R2:W4:Y:S01]  /*14c70*/  @P0 LDG.E.U8 R62, desc[UR22][R8.64] ;  /* 0x00000016083e0981 */ /* 0x000522000c1e1100 */
[----:B------:R-:W-:-:S02]  /*14c80*/  PRMT R61, RZ, 0x7610, R61 ;  /* 0x00007610ff3d7816 */ /* 0x000fc4000000003d */
[----:B------:R-:W-:Y:S01]  /*14c90*/  PRMT R60, RZ, 0x7610, R60 ;  /* 0x00007610ff3c7816 */ /* 0x000fe2000000003c */
[----:B------:R0:W-:Y:S01]  /*14ca0*/  STL [R1+0x484], R7 ;  /* 0x0004840701007387 */ /* 0x0001e20000100800 */
[----:B------:R-:W-:Y:S02]  /*14cb0*/  LOP3.LUT R10, R31, 0x14, RZ, 0xfc, !PT ;  /* 0x000000141f0a7812 */ /* 0x000fe400078efcff */
        /* <DEDUP_REMOVED lines=8> */
[----:B-1----:R-:W-:Y:S02]  /*14d40*/  @P3 IMAD.MOV.U32 R8, RZ, RZ, R23 ;  /* 0x000000ffff083224 */ /* 0x002fe400078e0017 */
        /* <DEDUP_REMOVED lines=11> */
[----:B-1----:R-:W-:-:S02]  /*14e00*/  @P4 IMAD.MOV.U32 R8, RZ, RZ, R27 ;  /* 0x000000ffff084224 */ /* 0x002fc400078e001b */
[----:B------:R-:W-:Y:S01]  /*14e10*/  @P4 IMAD.MOV.U32 R9, RZ, RZ, R25 ;  /* 0x000000ffff094224 */ /* 0x000fe200078e0019 */
[----:B------:R-:W4:Y:S04]  /*14e20*/  LDL R27, [R1+0x93c] ;  /* 0x00093c00011b7983 */ /* 0x000f280000100800 */
[----:B------:R-:W4:Y:S01]  /*14e30*/  LDL R25, [R1+0x938] ;  /* 0x0009380001197983 */ /* 0x000f220000100800 */
[C---:B------:R-:W-:Y:S02]  /*14e40*/  ISETP.GT.U32.AND P2, PT, R3.reuse, R29, PT ;  /* 0x0000001d0300720c */ /* 0x040fe40003f44070 */
[----:B------:R-:W-:Y:S02]  /*14e50*/  ISETP.GT.U32.AND P1, PT, R3, R28, PT ;  /* 0x0000001c0300720c */ /* 0x000fe40003f24070 */
[----:B0-----:R-:W-:-:S02]  /*14e60*/  SEL R7, R38, R6, !P6 ;  /* 0x0000000626077207 */ /* 0x001fc40007000000 */
[----:B------:R-:W-:-:S03]  /*14e70*/  PRMT R59, RZ, 0x7610, R59 ;  /* 0x00007610ff3b7816 */ /* 0x000fc6000000003b */
[----:B------:R-:W-:Y:S01]  /*14e80*/  IMAD R7, R7, UR9, RZ ;  /* 0x0000000907077c24 */ /* 0x000fe2000f8e02ff */
[----:B------:R-:W-:Y:S01]  /*14e90*/  LOP3.LUT R11, R31, 0x1c, RZ, 0xfc, !PT ;  /* 0x0000001c1f0b7812 */ /* 0x000fe200078efcff */
[----:B------:R-:W-:Y:S01]  /*14ea0*/  IMAD.MOV.U32 R6, RZ, RZ, R80 ;  /* 0x000000ffff067224 */ /* 0x000fe200078e0050 */
[----:B------:R0:W4:Y:S01]  /*14eb0*/  @P4 LDG.E.U8 R59, desc[UR22][R8.64] ;  /* 0x00000016083b4981 */ /* 0x000122000c1e1100 */
        /* <DEDUP_REMOVED lines=19> */
[----:B------:R-:W-:Y:S01]  /*14ff0*/  LOP3.LUT R10, R31, 0x34, RZ, 0xfc, !PT ;  /* 0x000000341f0a7812 */ /* 0x000fe200078efcff */
[----:B------:R0:W-:Y:S01]  /*15000*/  STL [R1+0x4a4], R7 ;  /* 0x0004a40701007387 */ /* 0x0001e20000100800 */
[----:B------:R-:W-:-:S02]  /*15010*/  PLOP3.LUT P4, PT, PT, PT, UP1, 0x80, 0x8 ;  /* 0x000000000008781c */ /* 0x000fc40003f8f018 */
[----:B------:R-:W-:Y:S02]  /*15020*/  PRMT R47, RZ, 0x7610, R47 ;  /* 0x00007610ff2f7816 */ /* 0x000fe4000000002f */
[----:B------:R-:W-:Y:S02]  /*15030*/  ISETP.LT.AND P4, PT, R10, UR13, P4 ;  /* 0x0000000d0a007c0c */ /* 0x000fe4000a781270 */
[----:B0-----:R-:W-:Y:S01]  /*15040*/  SEL R7, R38, R6, !P6 ;  /* 0x0000000626077207 */ /* 0x001fe20007000000 */
[----:B------:R-:W-:Y:S02]  /*15050*/  IMAD.MOV.U32 R6, RZ, RZ, R28 ;  /* 0x000000ffff067224 */ /* 0x000fe400078e001c */
[----:B------:R-:W4:Y:S01]  /*15060*/  LDL R28, [R1+0xcf4] ;  /* 0x000cf400011c7983 */ /* 0x000f220000100800 */
[----:B--2---:R-:W-:-:S03]  /*15070*/  @P2 IMAD.MOV.U32 R9, RZ, RZ, R92 ;  /* 0x000000ffff092224 */ /* 0x004fc600078e005c */
[----:B------:R-:W2:Y:S01]  /*15080*/  LDL R92, [R1+0x8d0] ;  /* 0x0008d000015c7983 */ /* 0x000ea20000100800 */
[----:B---3--:R-:W-:-:S03]  /*15090*/  @P2 IMAD.MOV.U32 R8, RZ, RZ, R30 ;  /* 0x000000ffff082224 */ /* 0x008fc600078e001e */
[----:B------:R-:W3:Y:S04]  /*150a0*/  LDL R30, [R1+0x958] ;  /* 0x00095800011e7983 */ /* 0x000ee80000100800 */
[----:B------:R4:W3:Y:S02]  /*150b0*/  @P2 LDG.E.U8 R58, desc[UR22][R8.64] ;  /* 0x00000016083a2981 */ /* 0x0008e4000c1e1100 */
[----:B----4-:R-:W-:Y:S02]  /*150c0*/  @P1 IMAD.MOV.U32 R8, RZ, RZ, R19 ;  /* 0x000000ffff081224 */ /* 0x010fe400078e0013 */
[----:B------:R-:W-:Y:S01]  /*150d0*/  @P1 IMAD.MOV.U32 R9, RZ, RZ, R18 ;  /* 0x000000ffff091224 */ /* 0x000fe200078e0012 */
[----:B------:R-:W4:Y:S04]  /*150e0*/  LDL R19, [R1+0xa4] ;  /* 0x0000a40001137983 */ /* 0x000f280000100800 */
[----:B------:R0:W4:Y:S04]  /*150f0*/  @P1 LDG.E.U8 R48, desc[UR22][R8.64] ;  /* 0x0000001608301981 */ /* 0x000128000c1e1100 */
[----:B------:R-:W4:Y:S01]  /*15100*/  LDL R18, [R1+0xd48] ;  /* 0x000d480001127983 */ /* 0x000f220000100800 */
[----:B0-----:R-:W-:-:S02]  /*15110*/  @P3 IMAD.MOV.U32 R8, RZ, RZ, R22 ;  /* 0x000000ffff083224 */ /* 0x001fc400078e0016 */
[----:B------:R-:W-:Y:S01]  /*15120*/  @P3 IMAD.MOV.U32 R9, RZ, RZ, R21 ;  /* 0x000000ffff093224 */ /* 0x000fe200078e0015 */
[----:B------:R-:W4:Y:S04]  /*15130*/  LDL R22, [R1+0x96c] ;  /* 0x00096c0001167983 */ /* 0x000f280000100800 */
[----:B------:R-:W4:Y:S04]  /*15140*/  LDL R21, [R1+0xa8] ;  /* 0x0000a80001157983 */ /* 0x000f280000100800 */
[----:B------:R0:W4:Y:S01]  /*15150*/  @P3 LDG.E.U8 R47, desc[UR22][R8.64] ;  /* 0x00000016082f3981 */ /* 0x000122000c1e1100 */
[----:B------:R-:W-:-:S03]  /*15160*/  ISETP.GE.AND P3, PT, R23, RZ, PT ;  /* 0x000000ff1700720c */ /* 0x000fc60003f66270 */
[----:B------:R-:W4:Y:S01]  /*15170*/  LDL R23, [R1+0x97c] ;  /* 0x00097c0001177983 */ /* 0x000f220000100800 */
[----:B0-----:R-:W-:Y:S02]  /*15180*/  @P4 IMAD.MOV.U32 R8, RZ, RZ, R27 ;  /* 0x000000ffff084224 */ /* 0x001fe400078e001b */
[----:B------:R-:W-:Y:S01]  /*15190*/  @P4 IMAD.MOV.U32 R9, RZ, RZ, R25 ;  /* 0x000000ffff094224 */ /* 0x000fe200078e0019 */
[----:B------:R-:W4:Y:S04]  /*151a0*/  LDL R27, [R1+0x968] ;  /* 0x00096800011b7983 */ /* 0x000f280000100800 */
[----:B------:R-:W4:Y:S01]  /*151b0*/  LDL R25, [R1+0xc4] ;  /* 0x0000c40001197983 */ /* 0x000f220000100800 */
[----:B------:R-:W0:Y:S01]  /*151c0*/  S2R R80, SR_TID.X ;  /* 0x0000000000507919 */ /* 0x000e220000002100 */
[----:B------:R-:W-:-:S02]  /*151d0*/  ISETP.GT.U32.AND P2, PT, R3, R26, PT ;  /* 0x0000001a0300720c */ /* 0x000fc40003f44070 */
        /* <DEDUP_REMOVED lines=8> */
[----:B------:R-:W-:Y:S02]  /*15260*/  LOP3.LUT R10, R31, 0x6, RZ, 0xfc, !PT ;  /* 0x000000061f0a7812 */ /* 0x000fe400078efcff */
[----:B------:R-:W-:Y:S02]  /*15270*/  ISETP.LT.AND P2, PT, R11, UR13, P2 ;  /* 0x0000000d0b007c0c */ /* 0x000fe40009741270 */
[----:B-1----:R-:W-:-:S02]  /*15280*/  IADD3 R8, P4, PT, R7, R2, RZ ;  /* 0x0000000207087210 */ /* 0x002fc40007f9e0ff */
[----:B------:R-:W-:Y:S02]  /*15290*/  PLOP3.LUT P1, PT, PT, PT, UP1, 0x80, 0x8 ;  /* 0x000000000008781c */ /* 0x000fe40003f2f018 */
[----:B------:R-:W-:Y:S01]  /*152a0*/  LEA.HI.X.SX32 R7, R7, R0, 0x1, P4 ;  /* 0x0000000007077211 */ /* 0x000fe200020f0eff */
[----:B------:R-:W-:Y:S01]  /*152b0*/  @!P3 IMAD.MOV R6, RZ, RZ, -R6 ;  /* 0x000000ffff06b224 */ /* 0x000fe200078e0a06 */
[----:B------:R-:W-:Y:S02]  /*152c0*/  ISETP.LT.AND P1, PT, R10, UR13, P1 ;  /* 0x0000000d0a007c0c */ /* 0x000fe40008f21270 */
[----:B------:R-:W-:Y:S01]  /*152d0*/  PRMT R52, RZ, 0x7610, R52 ;  /* 0x00007610ff347816 */ /* 0x000fe20000000034 */
[----:B------:R-:W-:Y:S01]  /*152e0*/  @P0 IMAD.MOV.U32 R9, RZ, RZ, R7 ;  /* 0x000000ffff090224 */ /* 0x000fe200078e0007 */
[----:B------:R-:W-:Y:S02]  /*152f0*/  PLOP3.LUT P3, PT, PT, PT, UP1, 0x80, 0x8 ;  /* 0x000000000008781c */ /* 0x000fe40003f6f018 */
[----:B0-----:R-:W-:Y:S01]  /*15300*/  LEA.HI R80, R80, 0xe, RZ, 0x1a ;  /* 0x0000000e50507811 */ /* 0x001fe200078fd0ff */
[----:B------:R-:W-:Y:S01]  /*15310*/  STL [R1+0x4c8], R8 ;  /* 0x0004c80801007387 */ /* 0x000fe20000100800 */
[----:B------:R-:W-:-:S02]  /*15320*/  PRMT R44, RZ, 0x7610, R44 ;  /* 0x00007610ff2c7816 */ /* 0x000fc4000000002c */
[----:B------:R-:W-:Y:S01]  /*15330*/  ISETP.LT.AND P3, PT, R80, UR13, P3 ;  /* 0x0000000d50007c0c */ /* 0x000fe20009f61270 */
[----:B------:R2:W4:Y:S01]  /*15340*/  @P0 LDG.E.U8 R52, desc[UR22][R8.64] ;  /* 0x0000001608340981 */ /* 0x000522000c1e1100 */
[----:B------:R-:W-:Y:S02]  /*15350*/  LOP3.LUT R10, R31, 0x16, RZ, 0xfc, !PT ;  /* 0x000000161f0a7812 */ /* 0x000fe400078efcff */
[----:B------:R-:W-:Y:S02]  /*15360*/  PLOP3.LUT P4, PT, PT, PT, UP1, 0x80, 0x8 ;  /* 0x000000000008781c */ /* 0x000fe40003f8f018 */
[----:B------:R-:W-:Y:S02]  /*15370*/  PRMT R51, RZ, 0x7610, R51 ;  /* 0x00007610ff337816 */ /* 0x000fe40000000033 */
[----:B------:R-:W-:Y:S02]  /*15380*/  ISETP.LT.AND P4, PT, R10, UR13, P4 ;  /* 0x0000000d0a007c0c */ /* 0x000fe4000a781270 */
[----:B------:R-:W-:Y:S01]  /*15390*/  PRMT R50, RZ, 0x7610, R50 ;  /* 0x00007610ff327816 */ /* 0x000fe20000000032 */
[----:B------:R0:W-:Y:S01]  /*153a0*/  STL [R1+0x4c4], R7 ;  /* 0x0004c40701007387 */ /* 0x0001e20000100800 */
[----:B------:R-:W-:-:S02]  /*153b0*/  PRMT R49, RZ, 0x7610, R49 ;  /* 0x00007610ff317816 */ /* 0x000fc40000000031 */
[----:B------:R-:W-:Y:S01]  /*153c0*/  SEL R6, R38, R6, !P6 ;  /* 0x0000000626067207 */ /* 0x000fe20007000000 */
[----:B0-----:R-:W-:Y:S02]  /*153d0*/  IMAD.MOV.U32 R7, RZ, RZ, R24 ;  /* 0x000000ffff077224 */ /* 0x001fe400078e0018 */
[----:B--2---:R-:W-:Y:S02]  /*153e0*/  @P2 IMAD.MOV.U32 R9, RZ, RZ, R92 ;  /* 0x000000ffff092224 */ /* 0x004fe400078e005c */
[----:B---3--:R-:W-:-:S05]  /*153f0*/  @P2 IMAD.MOV.U32 R8, RZ, RZ, R30 ;  /* 0x000000ffff082224 */ /* 0x008fca00078e001e */
[----:B------:R4:W2:Y:S02]  /*15400*/  @P2 LDG.E.U8 R44, desc[UR22][R8.64] ;  /* 0x00000016082c2981 */ /* 0x0008a4000c1e1100 */
[----:B----4-:R-:W-:Y:S02]  /*15410*/  @P1 IMAD.MOV.U32 R9, RZ, RZ, R19 ;  /* 0x000000ffff091224 */ /* 0x010fe400078e0013 */
[----:B------:R-:W3:Y:S01]  /*15420*/  LDL R19, [R1+0xc74] ;  /* 0x000c740001137983 */ /* 0x000ee20000100800 */
[----:B------:R-:W-:Y:S01]  /*15430*/  ISETP.GE.AND P2, PT, R18, RZ, PT ;  /* 0x000000ff1200720c */ /* 0x000fe20003f46270 */
[----:B------:R-:W-:-:S12]  /*15440*/  @P1 IMAD.MOV.U32 R8, RZ, RZ, R21 ;  /* 0x000000ffff081224 */ /* 0x000fd800078e0015 */
[----:B------:R-:W-:Y:S01]  /*15450*/  @!P2 IMAD.MOV R7, RZ, RZ, -R7 ;  /* 0x000000ffff07a224 */ /* 0x000fe200078e0a07 */
[----:B------:R-:W4:Y:S04]  /*15460*/  LDL R21, [R1+0x900] ;  /* 0x0009000001157983 */ /* 0x000f280000100800 */
[----:B------:R0:W2:Y:S01]  /*15470*/  @P1 LDG.E.U8 R51, desc[UR22][R8.64] ;  /* 0x0000001608331981 */ /* 0x0000a2000c1e1100 */
[----:B------:R-:W-:Y:S01]  /*15480*/  ISETP.GT.U32.AND P1, PT, R3, R32, PT ;  /* 0x000000200300720c */ /* 0x000fe20003f24070 */
[----:B0-----:R-:W-:Y:S02]  /*15490*/  @P3 IMAD.MOV.U32 R8, RZ, RZ, R23 ;  /* 0x000000ffff083224 */ /* 0x001fe400078e0017 */
[----:B------:R-:W-:-:S05]  /*154a0*/  @P3 IMAD.MOV.U32 R9, RZ, RZ, R22 ;  /* 0x000000ffff093224 */ /* 0x000fca00078e0016 */
[----:B------:R0:W2:Y:S01]  /*154b0*/  @P3 LDG.E.U8 R50, desc[UR22][R8.64] ;  /* 0x0000001608323981 */ /* 0x0000a2000c1e1100 */
[----:B------:R-:W-:-:S03]  /*154c0*/  ISETP.GE.AND P2, PT, R28, RZ, PT ;  /* 0x000000ff1c00720c */ /* 0x000fc60003f46270 */
[----:B------:R-:W2:Y:S01]  /*154d0*/  LDL R28, [R1+0x8e4] ;  /* 0x0008e400011c7983 */ /* 0x000ea20000100800 */
[----:B0-----:R-:W-:Y:S02]  /*154e0*/  @P4 IMAD.MOV.U32 R8, RZ, RZ, R27 ;  /* 0x000000ffff084224 */ /* 0x001fe400078e001b */
[----:B------:R-:W-:Y:S01]  /*154f0*/  @P4 IMAD.MOV.U32 R9, RZ, RZ, R25 ;  /* 0x000000ffff094224 */ /* 0x000fe200078e0019 */
[----:B------:R-:W3:Y:S04]  /*15500*/  LDL R27, [R1+0x8e0] ;  /* 0x0008e000011b7983 */ /* 0x000ee80000100800 */
[----:B------:R0:W4:Y:S01]  /*15510*/  @P4 LDG.E.U8 R49, desc[UR22][R8.64] ;  /* 0x0000001608314981 */ /* 0x000122000c1e1100 */
[----:B------:R-:W-:Y:S02]  /*15520*/  @!P1 IMAD.IADD R32, R32, 0x1, -R3 ;  /* 0x0000000120209824 */ /* 0x000fe400078e0a03 */
[----:B0-----:R-:W-:-:S05]  /*15530*/  IMAD R8, R6, UR9, RZ ;  /* 0x0000000906087c24 */ /* 0x001fca000f8e02ff */
[----:B------:R-:W-:Y:S01]  /*15540*/  IADD3 R9, P4, PT, R8, R2, RZ ;  /* 0x0000000208097210 */ /* 0x000fe20007f9e0ff */
[----:B------:R-:W-:-:S04]  /*15550*/  IMAD.MOV.U32 R6, RZ, RZ, R32 ;  /* 0x000000ffff067224 */ /* 0x000fc800078e0020 */
[----:B------:R0:W-:Y:S04]  /*15560*/  STL [R1+0x4e8], R9 ;  /* 0x0004e80901007387 */ /* 0x0001e80000100800 */
[----:B------:R-:W4:Y:S01]  /*15570*/  LDL R32, [R1+0x904] ;  /* 0x0009040001207983 */ /* 0x000f220000100800 */
[----:B------:R-:W1:Y:S01]  /*15580*/  S2R R25, SR_TID.X ;  /* 0x0000000000197919 */ /* 0x000e620000002100 */
[----:B------:R-:W-:Y:S01]  /*15590*/  SEL R7, R38, R7, !P6 ;  /* 0x0000000726077207 */ /* 0x000fe20007000000 */
[----:B------:R-:W-:Y:S01]  /*155a0*/  @!P2 IMAD.MOV R6, RZ, RZ, -R6 ;  /* 0x000000ffff06a224 */ /* 0x000fe200078e0a06 */
[----:B------:R-:W-:Y:S01]  /*155b0*/  LEA.HI.X.SX32 R8, R8, R0, 0x1, P4 ;  /* 0x0000000008087211 */ /* 0x000fe200020f0eff */
[----:B------:R-:W4:Y:S02]  /*155c0*/  LDL R22, [R1+0x920] ;  /* 0x0009200001167983 */ /* 0x000f240000100800 */
[----:B------:R-:W-:Y:S01]  /*155d0*/  IMAD R7, R7, UR9, RZ ;  /* 0x0000000907077c24 */ /* 0x000fe2000f8e02ff */
[----:B------:R-:W-:Y:S01]  /*155e0*/  PLOP3.LUT P1, PT, PT, PT, UP1, 0x80, 0x8 ;  /* 0x000000000008781c */ /* 0x000fe20003f2f018 */
[----:B------:R-:W4:Y:S03]  /*155f0*/  LDL R23, [R1+0x924] ;  /* 0x0009240001177983 */ /* 0x000f260000100800 */
[----:B------:R-:W-:Y:S01]  /*15600*/  IADD3 R10, P2, PT, R7, R2, RZ ;  /* 0x00000002070a7210 */ /* 0x000fe20007f5e0ff */
[----:B------:R0:W-:Y:S04]  /*15610*/  STL [R1+0x4e4], R8 ;  /* 0x0004e40801007387 */ /* 0x0001e80000100800 */
[----:B------:R-:W-:Y:S01]  /*15620*/  STL [R1+0x508], R10 ;  /* 0x0005080a01007387 */ /* 0x000fe20000100800 */
[----:B-1----:R-:W-:-:S04]  /*15630*/  LEA.HI R25, R25, 0x1e, RZ, 0x1a ;  /* 0x0000001e19197811 */ /* 0x002fc800078fd0ff */
[----:B------:R-:W-:Y:S02]  /*15640*/  ISETP.LT.AND P1, PT, R25, UR13, P1 ;  /* 0x0000000d19007c0c */ /* 0x000fe40008f21270 */
[----:B------:R-:W4:Y:S01]  /*15650*/  LDL R25, [R1+0xdc0] ;  /* 0x000dc00001197983 */ /* 0x000f220000100800 */
[----:B0-----:R-:W-:Y:S02]  /*15660*/  @P0 LOP3.LUT R9, R9, R8, RZ, 0x3c, !PT ;  /* 0x0000000809090212 */ /* 0x001fe400078e3cff */
[----:B------:R-:W-:Y:S02]  /*15670*/  ISETP.GT.U32.AND P3, PT, R3, R20, PT ;  /* 0x000000140300720c */ /* 0x000fe40003f64070 */
[C---:B------:R-:W-:Y:S02]  /*15680*/  @P0 LOP3.LUT R8, R9.reuse, R8, RZ, 0x3c, !PT ;  /* 0x0000000809080212 */ /* 0x040fe400078e3cff */
[----:B------:R-:W-:Y:S02]  /*15690*/  PRMT R45, RZ, 0x7610, R45 ;  /* 0x00007610ff2d7816 */ /* 0x000fe4000000002d */
[----:B------:R-:W-:-:S02]  /*156a0*/  @P0 LOP3.LUT R9, R9, R8, RZ, 0x3c, !PT ;  /* 0x0000000809090212 */ /* 0x000fc400078e3cff */
[----:B------:R-:W-:Y:S02]  /*156b0*/  LEA.HI.X.SX32 R7, R7, R0, 0x1, P2 ;  /* 0x0000000007077211 */ /* 0x000fe400010f0eff */
[----:B------:R-:W-:Y:S01]  /*156c0*/  PRMT R43, RZ, 0x7610, R43 ;  /* 0x00007610ff2b7816 */ /* 0x000fe2000000002b */
[----:B------:R0:W4:Y:S01]  /*156d0*/  @P0 LDG.E.U8 R45, desc[UR22][R8.64] ;  /* 0x00000016082d0981 */ /* 0x000122000c1e1100 */
[----:B------:R-:W-:Y:S01]  /*156e0*/  LOP3.LUT R11, R31, 0x26, RZ, 0xfc, !PT ;  /* 0x000000261f0b7812 */ /* 0x000fe200078efcff */
[----:B------:R-:W-:Y:S01]  /*156f0*/  @!P3 IMAD.IADD R20, R20, 0x1, -R3 ;  /* 0x000000011414b824 */ /* 0x000fe200078e0a03 */
[----:B------:R-:W-:Y:S01]  /*15700*/  PLOP3.LUT P3, PT, PT, PT, UP1, 0x80, 0x8 ;  /* 0x000000000008781c */ /* 0x000fe20003f6f018 */
[----:B------:R1:W-:Y:S01]  /*15710*/  STL [R1+0x504], R7 ;  /* 0x0005040701007387 */ /* 0x0003e20000100800 */
[----:B------:R-:W-:Y:S01]  /*15720*/  LEA.HI R24, R12, 0x2e, RZ, 0x1a ;  /* 0x0000002e0c187811 */ /* 0x000fe200078fd0ff */
[----:B0-----:R-:W-:Y:S02]  /*15730*/  @P0 IMAD.MOV.U32 R8, RZ, RZ, R10 ;  /* 0x000000ffff080224 */ /* 0x001fe400078e000a */
[----:B------:R-:W-:Y:S01]  /*15740*/  @P0 IMAD.MOV.U32 R9, RZ, RZ, R7 ;  /* 0x000000ffff090224 */ /* 0x000fe200078e0007 */
[----:B------:R-:W-:-:S02]  /*15750*/  ISETP.LT.AND P3, PT, R11, UR13, P3 ;  /* 0x0000000d0b007c0c */ /* 0x000fc40009f61270 */
[----:B------:R-:W-:Y:S02]  /*15760*/  PLOP3.LUT P2, PT, PT, PT, UP1, 0x80, 0x8 ;  /* 0x000000000008781c */ /* 0x000fe40003f4f018 */
[----:B------:R2:W4:Y:S01]  /*15770*/  @P0 LDG.E.U8 R43, desc[UR22][R8.64] ;  /* 0x00000016082b0981 */ /* 0x000522000c1e1100 */
[----:B------:R-:W-:Y:S02]  /*15780*/  PRMT R42, RZ, 0x7610, R42 ;  /* 0x00007610ff2a7816 */ /* 0x000fe4000000002a */
[----:B------:R-:W-:Y:S02]  /*15790*/  ISETP.LT.AND P2, PT, R24, UR13, P2 ;  /* 0x0000000d18007c0c */ /* 0x000fe40009741270 */
[----:B------:R-:W4:Y:S01]  /*157a0*/  LDL R24, [R1+0xd98] ;  /* 0x000d980001187983 */ /* 0x000f220000100800 */
[----:B--2---:R-:W-:-:S03]  /*157b0*/  @P1 IMAD.MOV.U32 R8, RZ, RZ, R28 ;  /* 0x000000ffff081224 */ /* 0x004fc600078e001c */
[----:B------:R-:W2:Y:S01]  /*157c0*/  LDL R28, [R1+0x944] ;  /* 0x00094400011c7983 */ /* 0x000ea20000100800 */
[----:B---3--:R-:W-:-:S03]  /*157d0*/  @P1 IMAD.MOV.U32 R9, RZ, RZ, R27 ;  /* 0x000000ffff091224 */ /* 0x008fc600078e001b */
[----:B------:R-:W3:Y:S04]  /*157e0*/  LDL R27, [R1+0x940] ;  /* 0x00094000011b7983 */ /* 0x000ee80000100800 */
[----:B------:R0:W3:Y:S02]  /*157f0*/  @P1 LDG.E.U8 R42, desc[UR22][R8.64] ;  /* 0x00000016082a1981 */ /* 0x0000e4000c1e1100 */
[----:B0-----:R-:W-:Y:S02]  /*15800*/  SEL R8, R38, R6, !P6 ;  /* 0x0000000626087207 */ /* 0x001fe40007000000 */
[----:B------:R-:W-:Y:S02]  /*15810*/  LOP3.LUT R9, R31, 0x36, RZ, 0xfc, !PT ;  /* 0x000000361f097812 */ /* 0x000fe400078efcff */
[----:B------:R-:W3:Y:S01]  /*15820*/  LDL R31, [R1+0x8d8] ;  /* 0x0008d800011f7983 */ /* 0x000ee20000100800 */
[----:B----4-:R-:W-:-:S03]  /*15830*/  @P3 IMAD.MOV.U32 R6, RZ, RZ, R32 ;  /* 0x000000ffff063224 */ /* 0x010fc600078e0020 */
[----:B------:R-:W4:Y:S01]  /*15840*/  LDL R32, [R1+0x8d4] ;  /* 0x0008d40001207983 */ /* 0x000f220000100800 */
[----:B------:R-:W-:-:S13]  /*15850*/  ISETP.GT.U32.AND P4, PT, R3, R29, PT ;  /* 0x0000001d0300720c */ /* 0x000fda0003f84070 */
[----:B------:R-:W-:Y:S01]  /*15860*/  @!P4 IMAD.IADD R29, R29, 0x1, -R3 ;  /* 0x000000011d1dc824 */ /* 0x000fe200078e0a03 */
[----:B------:R-:W-:Y:S01]  /*15870*/  ISETP.GT.U32.AND P4, PT, R3, R26, PT ;  /* 0x0000001a0300720c */ /* 0x000fe20003f84070 */
[----:B-1----:R-:W-:Y:S01]  /*15880*/  @P3 IMAD.MOV.U32 R7, RZ, RZ, R21 ;  /* 0x000000ffff073224 */ /* 0x002fe200078e0015 */
[----:B------:R-:W-:Y:S02]  /*15890*/  PRMT R41, RZ, 0x7610, R41 ;  /* 0x00007610ff297816 */ /* 0x000fe40000000029 */
[----:B------:R-:W-:Y:S01]  /*158a0*/  PRMT R39, RZ, 0x7610, R39 ;  /* 0x00007610ff277816 */ /* 0x000fe20000000027 */
[----:B------:R-:W-:-:S03]  /*158b0*/  IMAD R8, R8, UR9, RZ ;  /* 0x0000000908087c24 */ /* 0x000fc6000f8e02ff */
[----:B------:R0:W4:Y:S05]  /*158c0*/  @P3 LDG.E.U8 R41, desc[UR22][R6.64] ;  /* 0x0000001606293981 */ /* 0x00012a000c1e1100 */
[----:B------:R-:W-:Y:S01]  /*158d0*/  @!P4 IMAD.IADD R26, R26, 0x1, -R3 ;  /* 0x000000011a1ac824 */ /* 0x000fe200078e0a03 */
[----:B------:R-:W-:Y:S02]  /*158e0*/  ISETP.GE.AND P4, PT, R25, RZ, PT ;  /* 0x000000ff1900720c */ /* 0x000fe40003f86270 */
[----:B------:R-:W1:Y:S01]  /*158f0*/  S2R R25, SR_TID.X ;  /* 0x0000000000197919 */ /* 0x000e620000002100 */
[----:B0-----:R-:W-:Y:S02]  /*15900*/  @P2 IMAD.MOV.U32 R6, RZ, RZ, R23 ;  /* 0x000000ffff062224 */ /* 0x001fe400078e0017 */
[----:B------:R-:W-:Y:S01]  /*15910*/  @P2 IMAD.MOV.U32 R7, RZ, RZ, R22 ;  /* 0x000000ffff072224 */ /* 0x000fe200078e0016 */
[----:B------:R-:W-:-:S02]  /*15920*/  PLOP3.LUT P3, PT, PT, PT, UP1, 0x80, 0x8 ;  /* 0x000000000008781c */ /* 0x000fc40003f6f018 */
[----:B------:R-:W-:Y:S02]  /*15930*/  ISETP.GE.AND P1, PT, R19, RZ, PT ;  /* 0x000000ff1300720c */ /* 0x000fe40003f26270 */
[----:B------:R0:W4:Y:S01]  /*15940*/  @P2 LDG.E.U8 R39, desc[UR22][R6.64] ;  /* 0x0000001606272981 */ /* 0x000122000c1e1100 */
[----:B------:R-:W-:Y:S02]  /*15950*/  ISETP.LT.AND P2, PT, R9, UR13, P3 ;  /* 0x0000000d09007c0c */ /* 0x000fe40009f41270 */
[----:B0-----:R-:W-:Y:S01]  /*15960*/  IADD3 R7, P3, PT, R8, R2, RZ ;  /* 0x0000000208077210 */ /* 0x001fe20007f7e0ff */
[----:B------:R-:W-:-:S03]  /*15970*/  IMAD.MOV.U32 R6, RZ, RZ, R20 ;  /* 0x000000ffff067224 */ /* 0x000fc600078e0014 */
[----:B------:R-:W-:Y:S01]  /*15980*/  LEA.HI.X.SX32 R8, R8, R0, 0x1, P3 ;  /* 0x0000000008087211 */ /* 0x000fe200018f0eff */
[----:B------:R-:W-:Y:S01]  /*15990*/  STL [R1+0x528], R7 ;  /* 0x0005280701007387 */ /* 0x000fe20000100800 */
[----:B------:R-:W-:Y:S02]  /*159a0*/  PRMT R40, RZ, 0x7610, R40 ;  /* 0x00007610ff287816 */ /* 0x000fe40000000028 */
[----:B------:R-:W-:Y:S01]  /*159b0*/  @!P1 IMAD.MOV R6, RZ, RZ, -R6 ;  /* 0x000000ffff069224 */ /* 0x000fe200078e0a06 */
[----:B------:R0:W-:Y:S01]  /*159c0*/  STL [R1+0x524], R8 ;  /* 0x0005240801007387 */ /* 0x0001e20000100800 */
[----:B------:R-:W-:Y:S01]  /*159d0*/  @P0 IMAD.MOV.U32 R9, RZ, RZ, R8 ;  /* 0x000000ffff090224 */ /* 0x000fe200078e0008 */
[----:B------:R-:W-:Y:S02]  /*159e0*/  PLOP3.LUT P1, PT, PT, PT, UP1, 0x80, 0x8 ;  /* 0x000000000008781c */ /* 0x000fe40003f2f018 */
[----:B-1----:R-:W-:Y:S01]  /*159f0*/  LEA.HI R25, R25, 0x3e, RZ, 0x1a ;  /* 0x0000003e19197811 */ /* 0x002fe200078fd0ff */
[----:B0-----:R-:W-:Y:S01]  /*15a00*/  @P0 IMAD.MOV.U32 R8, RZ, RZ, R7 ;  /* 0x000000ffff080224 */ /* 0x001fe200078e0007 */
[----:B------:R-:W-:-:S02]  /*15a10*/  PRMT R37, RZ, 0x7610, R37 ;  /* 0x00007610ff257816 */ /* 0x000fc40000000025 */
[----:B------:R-:W-:Y:S02]  /*15a20*/  ISETP.LT.AND P1, PT, R25, UR13, P1 ;  /* 0x0000000d19007c0c */ /* 0x000fe40008f21270 */
[----:B------:R2:W4:Y:S01]  /*15a30*/  @P0 LDG.E.U8 R40, desc[UR22][R8.64] ;  /* 0x0000001608280981 */ /* 0x000522000c1e1100 */
[----:B------:R-:W-:Y:S01]  /*15a40*/  ISETP.GE.AND P3, PT, R24, RZ, PT ;  /* 0x000000ff1800720c */ /* 0x000fe20003f66270 */
[----:B------:R-:W-:Y:S01]  /*15a50*/  IMAD.MOV.U32 R7, RZ, RZ, R29 ;  /* 0x000000ffff077224 */ /* 0x000fe200078e001d */
[----:B------:R-:W-:-:S03]  /*15a60*/  PRMT R34, RZ, 0x7610, R34 ;  /* 0x00007610ff227816 */ /* 0x000fc60000000022 */
[----:B------:R-:W-:-:S05]  /*15a70*/  @!P4 IMAD.MOV R7, RZ, RZ, -R7 ;  /* 0x000000ffff07c224 */ /* 0x000fca00078e0a07 */
[----:B------:R-:W-:Y:S01]  /*15a80*/  SEL R10, R38, R7, !P6 ;  /* 0x00000007260a7207 */ /* 0x000fe20007000000 */
[----:B------:R-:W-:-:S04]  /*15a90*/  VIADD R13, R4, 0x15e ;  /* 0x0000015e040d7836 */ /* 0x000fc80000000000 */
[----:B------:R-:W-:Y:S01]  /*15aa0*/  IMAD R10, R10, UR9, RZ ;  /* 0x000000090a0a7c24 */ /* 0x000fe2000f8e02ff */
[----:B------:R-:W-:Y:S01]  /*15ab0*/  STL [R1+0xa5c], R13 ;  /* 0x000a5c0d01007387 */ /* 0x000fe20000100800 */
[----:B------:R-:W-:Y:S02]  /*15ac0*/  PRMT R33, RZ, 0x7610, R33 ;  /* 0x00007610ff217816 */ /* 0x000fe40000000021 */
[----:B------:R-:W-:Y:S02]  /*15ad0*/  IABS R7, R13 ;  /* 0x0000000d00077213 */ /* 0x000fe40000000000 */
[----:B------:R-:W-:Y:S02]  /*15ae0*/  PRMT R36, RZ, 0x7610, R36 ;  /* 0x00007610ff247816 */ /* 0x000fe40000000024 */
[----:B------:R-:W-:Y:S01]  /*15af0*/  PRMT R35, RZ, 0x7610, R35 ;  /* 0x00007610ff237816 */ /* 0x000fe20000000023 */
[----:B--2---:R-:W-:Y:S02]  /*15b00*/  @P2 IMAD.MOV.U32 R8, RZ, RZ, R28 ;  /* 0x000000ffff082224 */ /* 0x004fe400078e001c */
[----:B---3--:R-:W-:-:S05]  /*15b10*/  @P2 IMAD.MOV.U32 R9, RZ, RZ, R27 ;  /* 0x000000ffff092224 */ /* 0x008fca00078e001b */
[----:B------:R0:W2:Y:S02]  /*15b20*/  @P2 LDG.E.U8 R37, desc[UR22][R8.64] ;  /* 0x0000001608252981 */ /* 0x0000a4000c1e1100 */
[----:B0-----:R-:W-:Y:S01]  /*15b30*/  SEL R8, R38, R6, !P6 ;  /* 0x0000000626087207 */ /* 0x001fe20007000000 */
[----:B------:R-:W-:-:S04]  /*15b40*/  IMAD.MOV.U32 R6, RZ, RZ, R26 ;  /* 0x000000ffff067224 */ /* 0x000fc800078e001a */
[----:B------:R-:W-:Y:S02]  /*15b50*/  IMAD R11, R8, UR9, RZ ;  /* 0x00000009080b7c24 */ /* 0x000fe4000f8e02ff */
[----:B------:R-:W-:Y:S02]  /*15b60*/  @P1 IMAD.MOV.U32 R8, RZ, RZ, R31 ;  /* 0x000000ffff081224 */ /* 0x000fe400078e001f */
[----:B----4-:R-:W-:Y:S02]  /*15b70*/  @P1 IMAD.MOV.U32 R9, RZ, RZ, R32 ;  /* 0x000000ffff091224 */ /* 0x010fe400078e0020 */
[----:B------:R-:W-:-:S03]  /*15b80*/  @!P3 IMAD.MOV R6, RZ, RZ, -R6 ;  /* 0x000000ffff06b224 */ /* 0x000fc600078e0a06 */
[----:B------:R0:W3:Y:S01]  /*15b90*/  @P1 LDG.E.U8 R34, desc[UR22][R8.64] ;  /* 0x0000001608221981 */ /* 0x0000e2000c1e1100 */
[----:B------:R-:W-:Y:S02]  /*15ba0*/  IADD3 R12, P1, PT, R11, R2, RZ ;  /* 0x000000020b0c7210 */ /* 0x000fe40007f3e0ff */
[----:B------:R-:W-:-:S03]  /*15bb0*/  SEL R6, R38, R6, !P6 ;  /* 0x0000000626067207 */ /* 0x000fc60007000000 */
[----:B------:R-:W-:Y:S01]  /*15bc0*/  STL [R1+0x548], R12 ;  /* 0x0005480c01007387 */ /* 0x000fe20000100800 */
[----:B0-----:R-:W-:Y:S02]  /*15bd0*/  LEA.HI.X.SX32 R8, R11, R0, 0x1, P1 ;  /* 0x000000000b087211 */ /* 0x001fe400008f0eff */
[----:B------:R-:W-:Y:S01]  /*15be0*/  IADD3 R14, P1, PT, R10, R2, RZ ;  /* 0x000000020a0e7210 */ /* 0x000fe20007f3e0ff */
[----:B------:R-:W-:Y:S02]  /*15bf0*/  IMAD R11, R6, UR9, RZ ;  /* 0x00000009060b7c24 */ /* 0x000fe4000f8e02ff */
[----:B------:R0:W-:Y:S01]  /*15c00*/  STL [R1+0x544], R8 ;  /* 0x0005440801007387 */ /* 0x0001e20000100800 */
[----:B------:R-:W-:Y:S01]  /*15c10*/  @P0 IMAD.MOV.U32 R9, RZ, RZ, R8 ;  /* 0x000000ffff090224 */ /* 0x000fe200078e0008 */
[----:B------:R-:W-:Y:S01]  /*15c20*/  LEA.HI.X.SX32 R10, R10, R0, 0x1, P1 ;  /* 0x000000000a0a7211 */ /* 0x000fe200008f0eff */
[----:B------:R-:W-:-:S04]  /*15c30*/  IMAD.HI.U32 R6, R5, R7, RZ ;  /* 0x0000000705067227 */ /* 0x000fc800078e00ff */
[----:B0-----:R-:W-:Y:S01]  /*15c40*/  @P0 IMAD.MOV.U32 R8, RZ, RZ, R12 ;  /* 0x000000ffff080224 */ /* 0x001fe200078e000c */
[----:B------:R-:W-:-:S04]  /*15c50*/  IADD3 R12, P2, PT, R11, R2, RZ ;  /* 0x000000020b0c7210 */ /* 0x000fc80007f5e0ff */
[----:B------:R0:W4:Y:S01]  /*15c60*/  @P0 LDG.E.U8 R33, desc[UR22][R8.64] ;  /* 0x0000001608210981 */ /* 0x000122000c1e1100 */
[----:B------:R-:W-:Y:S01]  /*15c70*/  LEA.HI.X.SX32 R13, R11, R0, 0x1, P2 ;  /* 0x000000000b0d7211 */ /* 0x000fe200010f0eff */
[----:B------:R-:W-:Y:S02]  /*15c80*/  IMAD.MOV R6, RZ, RZ, -R6 ;  /* 0x000000ffff067224 */ /* 0x000fe400078e0a06 */
[----:B------:R-:W-:Y:S01]  /*15c90*/  STL [R1+0x568], R14 ;  /* 0x0005680e01007387 */ /* 0x000fe20000100800 */
[----:B0-----:R-:W-:Y:S02]  /*15ca0*/  @P0 IMAD.MOV.U32 R8, RZ, RZ, R14 ;  /* 0x000000ffff080224 */ /* 0x001fe400078e000e */
[----:B------:R-:W-:Y:S01]  /*15cb0*/  @P0 IMAD.MOV.U32 R9, RZ, RZ, R10 ;  /* 0x000000ffff090224 */ /* 0x000fe200078e000a */
[----:B------:R0:W-:Y:S01]  /*15cc0*/  STL [R1+0x588], R12 ;  /* 0x0005880c01007387 */ /* 0x0001e20000100800 */
[----:B------:R-:W-:-:S03]  /*15cd0*/  IMAD R7, R3, R6, R7 ;  /* 0x0000000603077224 */ /* 0x000fc600078e0207 */
[----:B------:R1:W2:Y:S01]  /*15ce0*/  @P0 LDG.E.U8 R36, desc[UR22][R8.64] ;  /* 0x0000001608240981 */ /* 0x0002a2000c1e1100 */
[----:B------:R-:W-:-:S03]  /*15cf0*/  LOP3.LUT R11, R82, 0x166, RZ, 0xfc, !PT ;  /* 0x00000166520b7812 */ /* 0x000fc600078efcff */
[----:B------:R0:W-:Y:S01]  /*15d00*/  STL [R1+0x564], R10 ;  /* 0x0005640a01007387 */ /* 0x0001e20000100800 */
[----:B-1----:R-:W-:Y:S01]  /*15d10*/  @P0 IMAD.MOV.U32 R8, RZ, RZ, R12 ;  /* 0x000000ffff080224 */ /* 0x002fe200078e000c */
[C---:B0-----:R-:W-:Y:S01]  /*15d20*/  LOP3.LUT R12, R82.reuse, 0x164, RZ, 0xfc, !PT ;  /* 0x00000164520c7812 */ /* 0x041fe200078efcff */
[----:B------:R-:W-:Y:S01]  /*15d30*/  @P0 IMAD.MOV.U32 R9, RZ, RZ, R13 ;  /* 0x000000ffff090224 */ /* 0x000fe200078e000d */
[----:B------:R-:W-:Y:S01]  /*15d40*/  STL [R1+0x584], R13 ;  /* 0x0005840d01007387 */ /* 0x000fe20000100800 */
[----:B------:R-:W-:Y:S02]  /*15d50*/  LOP3.LUT R10, R82, 0x16c, RZ, 0xfc, !PT ;  /* 0x0000016c520a7812 */ /* 0x000fe400078efcff */
[----:B------:R-:W-:Y:S01]  /*15d60*/  IABS R6, R12 ;  /* 0x0000000c00067213 */ /* 0x000fe20000000000 */
[----:B------:R0:W2:Y:S04]  /*15d70*/  @P0 LDG.E.U8 R35, desc[UR22][R8.64] ;  /* 0x0000001608230981 */ /* 0x0000a8000c1e1100 */
[----:B------:R1:W-:Y:S04]  /*15d80*/  STL [R1+0xaa0], R12 ;  /* 0x000aa00c01007387 */ /* 0x0003e80000100800 */
[----:B------:R-:W-:Y:S01]  /*15d90*/  STL [R1+0xe34], R7 ;  /* 0x000e340701007387 */ /* 0x000fe20000100800 */
[----:B0-----:R-:W-:-:S03]  /*15da0*/  IABS R9, R11 ;  /* 0x0000000b00097213 */ /* 0x001fc60000000000 */
[----:B------:R0:W-:Y:S01]  /*15db0*/  STL [R1+0xaa4], R11 ;  /* 0x000aa40b01007387 */ /* 0x0001e20000100800 */
[----:B------:R-:W-:-:S03]  /*15dc0*/  IABS R8, R10 ;  /* 0x0000000a00087213 */ /* 0x000fc60000000000 */
[----:B------:R0:W-:Y:S02]  /*15dd0*/  STL [R1+0xab0], R10 ;  /* 0x000ab00a01007387 */ /* 0x0001e40000100800 */
[----:B-1----:R-:W-:-:S04]  /*15de0*/  IMAD.HI.U32 R12, R5, R8, RZ ;  /* 0x00000008050c7227 */ /* 0x002fc800078e00ff */
[----:B0-----:R-:W-:-:S04]  /*15df0*/  IMAD.HI.U32 R11, R5, R9, RZ ;  /* 0x00000009050b7227 */ /* 0x001fc800078e00ff */
[----:B------:R-:W-:-:S04]  /*15e00*/  IMAD.HI.U32 R10, R5, R6, RZ ;  /* 0x00000006050a7227 */ /* 0x000fc800078e00ff */
[----:B------:R-:W-:Y:S02]  /*15e10*/  IMAD.MOV R10, RZ, RZ, -R10 ;  /* 0x000000ffff0a7224 */ /* 0x000fe400078e0a0a */
[----:B------:R-:W-:Y:S02]  /*15e20*/  IMAD.MOV R11, RZ, RZ, -R11 ;  /* 0x000000ffff0b7224 */ /* 0x000fe400078e0a0b */
[----:B------:R-:W-:Y:S02]  /*15e30*/  IMAD.MOV R12, RZ, RZ, -R12 ;  /* 0x000000ffff0c7224 */ /* 0x000fe400078e0a0c */
[C---:B------:R-:W-:Y:S02]  /*15e40*/  IMAD R6, R3.reuse, R10, R6 ;  /* 0x0000000a03067224 */ /* 0x040fe400078e0206 */
[----:B------:R-:W-:Y:S02]  /*15e50*/  IMAD R9, R3, R11, R9 ;  /* 0x0000000b03097224 */ /* 0x000fe400078e0209 */
[----:B------:R-:W-:-:S02]  /*15e60*/  VIADD R14, R4, 0x16e ;  /* 0x0000016e040e7836 */ /* 0x000fc40000000000 */
[----:B------:R-:W-:Y:S01]  /*15e70*/  IMAD R8, R3, R12, R8 ;  /* 0x0000000c03087224 */ /* 0x000fe200078e0208 */
[----:B------:R-:W-:Y:S01]  /*15e80*/  STL [R1+0xe38], R6 ;  /* 0x000e380601007387 */ /* 0x000fe20000100800 */
[C---:B------:R-:W-:Y:S02]  /*15e90*/  LOP3.LUT R13, R82.reuse, 0x174, RZ, 0xfc, !PT ;  /* 0x00000174520d7812 */ /* 0x040fe400078efcff */
[----:B------:R-:W-:Y:S01]  /*15ea0*/  LOP3.LUT R7, R82, 0x176, RZ, 0xfc, !PT ;  /* 0x0000017652077812 */ /* 0x000fe200078efcff */
[----:B------:R-:W-:Y:S01]  /*15eb0*/  STL [R1+0xe4c], R6 ;  /* 0x000e4c0601007387 */ /* 0x000fe20000100800 */
[----:B------:R-:W-:-:S03]  /*15ec0*/  IABS R11, R14 ;  /* 0x0000000e000b7213 */ /* 0x000fc60000000000 */
[----:B------:R-:W-:Y:S01]  /*15ed0*/  STL [R1+0xe30], R9 ;  /* 0x000e300901007387 */ /* 0x000fe20000100800 */
[----:B------:R-:W-:-:S03]  /*15ee0*/  IABS R10, R13 ;  /* 0x0000000d000a7213 */ /* 0x000fc60000000000 */
[----:B------:R0:W-:Y:S01]  /*15ef0*/  STL [R1+0xe3c], R8 ;  /* 0x000e3c0801007387 */ /* 0x0001e20000100800 */
[----:B------:R-:W-:-:S03]  /*15f00*/  IMAD.HI.U32 R12, R5, R11, RZ ;  /* 0x0000000b050c7227 */ /* 0x000fc600078e00ff */
[----:B------:R-:W-:Y:S04]  /*15f10*/  STL [R1+0xa58], R14 ;  /* 0x000a580e01007387 */ /* 0x000fe80000100800 */
[----:B------:R1:W-:Y:S01]  /*15f20*/  STL [R1+0xaa8], R13 ;  /* 0x000aa80d01007387 */ /* 0x0003e20000100800 */
[----:B------:R-:W-:Y:S01]  /*15f30*/  IMAD.MOV R12, RZ, RZ, -R12 ;  /* 0x000000ffff0c7224 */ /* 0x000fe200078e0a0c */
[C---:B0-----:R-:W-:Y:S02]  /*15f40*/  LOP3.LUT R8, R82.reuse, 0x17c, RZ, 0xfc, !PT ;  /* 0x0000017c52087812 */ /* 0x041fe400078efcff */
[----:B-1----:R-:W-:Y:S01]  /*15f50*/  IABS R13, R7 ;  /* 0x00000007000d7213 */ /* 0x002fe20000000000 */
[C---:B------:R-:W-:Y:S01]  /*15f60*/  IMAD.HI.U32 R14, R5.reuse, R10, RZ ;  /* 0x0000000a050e7227 */ /* 0x040fe200078e00ff */
[----:B------:R0:W-:Y:S03]  /*15f70*/  STL [R1+0xaac], R7 ;  /* 0x000aac0701007387 */ /* 0x0001e60000100800 */
[----:B------:R-:W-:Y:S01]  /*15f80*/  IMAD.HI.U32 R15, R5, R13, RZ ;  /* 0x0000000d050f7227 */ /* 0x000fe200078e00ff */
[----:B------:R-:W-:-:S03]  /*15f90*/  LOP3.LUT R6, R82, 0x184, RZ, 0xfc, !PT ;  /* 0x0000018452067812 */ /* 0x000fc600078efcff */
[----:B------:R-:W-:Y:S02]  /*15fa0*/  IMAD.MOV R14, RZ, RZ, -R14 ;  /* 0x000000ffff0e7224 */ /* 0x000fe400078e0a0e */
[----:B------:R-:W-:Y:S02]  /*15fb0*/  IMAD.MOV R15, RZ, RZ, -R15 ;  /* 0x000000ffff0f7224 */ /* 0x000fe400078e0a0f */
[----:B0-----:R-:W-:Y:S02]  /*15fc0*/  VIADD R7, R4, 0x17e ;  /* 0x0000017e04077836 */ /* 0x001fe40000000000 */
[C---:B------:R-:W-:Y:S01]  /*15fd0*/  IMAD R11, R3.reuse, R12, R11 ;  /* 0x0000000c030b7224 */ /* 0x040fe200078e020b */
[----:B------:R-:W-:Y:S01]  /*15fe0*/  IABS R12, R8 ;  /* 0x00000008000c7213 */ /* 0x000fe20000000000 */
[C---:B------:R-:W-:Y:S01]  /*15ff0*/  IMAD R10, R3.reuse, R14, R10 ;  /* 0x0000000e030a7224 */ /* 0x040fe200078e020a */
[----:B------:R-:W-:Y:S01]  /*16000*/  IABS R16, R7 ;  /* 0x0000000700107213 */ /* 0x000fe20000000000 */
[----:B------:R-:W-:Y:S01]  /*16010*/  IMAD R13, R3, R15, R13 ;  /* 0x0000000f030d7224 */ /* 0x000fe200078e020d */
[----:B------:R-:W-:Y:S01]  /*16020*/  IABS R15, R6 ;  /* 0x00000006000f7213 */ /* 0x000fe20000000000 */
[C---:B------:R-:W-:Y:S01]  /*16030*/  IMAD.HI.U32 R14, R5.reuse, R12, RZ ;  /* 0x0000000c050e7227 */ /* 0x040fe200078e00ff */
[----:B------:R-:W-:Y:S03]  /*16040*/  STL [R1+0xe40], R11 ;  /* 0x000e400b01007387 */ /* 0x000fe60000100800 */
[C---:B------:R-:W-:Y:S01]  /*16050*/  IMAD.HI.U32 R17, R5.reuse, R16, RZ ;  /* 0x0000001005117227 */ /* 0x040fe200078e00ff */
[----:B------:R-:W-:Y:S03]  /*16060*/  STL [R1+0xe5c], R11 ;  /* 0x000e5c0b01007387 */ /* 0x000fe60000100800 */
[----:B------:R-:W-:Y:S01]  /*16070*/  IMAD.HI.U32 R18, R5, R15, RZ ;  /* 0x0000000f05127227 */ /* 0x000fe200078e00ff */
[----:B------:R-:W-:Y:S03]  /*16080*/  STL [R1+0xe24], R10 ;  /* 0x000e240a01007387 */ /* 0x000fe60000100800 */
[----:B------:R-:W-:Y:S01]  /*16090*/  IMAD.MOV R14, RZ, RZ, -R14 ;  /* 0x000000ffff0e7224 */ /* 0x000fe200078e0a0e */
[----:B------:R-:W-:Y:S01]  /*160a0*/  STL [R1+0xe28], R13 ;  /* 0x000e280d01007387 */ /* 0x000fe20000100800 */
[----:B------:R-:W-:-:S03]  /*160b0*/  IMAD.MOV R17, RZ, RZ, -R17 ;  /* 0x000000ffff117224 */ /* 0x000fc600078e0a11 */
[----:B------:R0:W-:Y:S01]  /*160c0*/  STL [R1+0xa9c], R8 ;  /* 0x000a9c0801007387 */ /* 0x0001e20000100800 */
[----:B------:R-:W-:-:S03]  /*160d0*/  IMAD.MOV R18, RZ, RZ, -R18 ;  /* 0x000000ffff127224 */ /* 0x000fc600078e0a12 */
[----:B------:R-:W-:Y:S01]  /*160e0*/  STL [R1+0xa54], R7 ;  /* 0x000a540701007387 */ /* 0x000fe20000100800 */
[----:B------:R-:W-:-:S03]  /*160f0*/  IMAD R12, R3, R14, R12 ;  /* 0x0000000e030c7224 */ /* 0x000fc600078e020c */
[----:B------:R1:W-:Y:S01]  /*16100*/  STL [R1+0xa98], R6 ;  /* 0x000a980601007387 */ /* 0x0003e20000100800 */
[----:B0-----:R-:W-:Y:S01]  /*16110*/  LOP3.LUT R8, R82, 0x186, RZ, 0xfc, !PT ;  /* 0x0000018652087812 */ /* 0x001fe200078efcff */
[C---:B------:R-:W-:Y:S02]  /*16120*/  IMAD R16, R3.reuse, R17, R16 ;  /* 0x0000001103107224 */ /* 0x040fe400078e0210 */
[----:B------:R-:W-:Y:S01]  /*16130*/  STL [R1+0xe2c], R12 ;  /* 0x000e2c0c01007387 */ /* 0x000fe20000100800 */
[----:B------:R-:W-:Y:S02]  /*16140*/  IMAD R15, R3, R18, R15 ;  /* 0x00000012030f7224 */ /* 0x000fe400078e020f */
[----:B-1----:R-:W-:Y:S01]  /*16150*/  VIADD R6, R4, 0x18e ;  /* 0x0000018e04067836 */ /* 0x002fe20000000000 */
[----:B------:R-:W-:Y:S01]  /*16160*/  IABS R14, R8 ;  /* 0x00000008000e7213 */ /* 0x000fe20000000000 */
[----:B------:R-:W-:Y:S01]  /*16170*/  STL [R1+0xe44], R12 ;  /* 0x000e440c01007387 */ /* 0x000fe20000100800 */
[----:B------:R-:W-:-:S02]  /*16180*/  LOP3.LUT R7, R82, 0x18c, RZ, 0xfc, !PT ;  /* 0x0000018c52077812 */ /* 0x000fc400078efcff */
[----:B------:R-:W-:Y:S01]  /*16190*/  IABS R17, R6 ;  /* 0x0000000600117213 */ /* 0x000fe20000000000 */
[----:B------:R-:W-:Y:S01]  /*161a0*/  STL [R1+0xe50], R12 ;  /* 0x000e500c01007387 */ /* 0x000fe20000100800 */
[----:B------:R-:W-:-:S03]  /*161b0*/  IMAD.HI.U32 R19, R5, R14, RZ ;  /* 0x0000000e05137227 */ /* 0x000fc600078e00ff */
[----:B------:R-:W-:Y:S01]  /*161c0*/  STL [R1+0xe18], R16 ;  /* 0x000e181001007387 */ /* 0x000fe20000100800 */
[----:B------:R-:W-:Y:S01]  /*161d0*/  IMAD.HI.U32 R21, R5, R17, RZ ;  /* 0x0000001105157227 */ /* 0x000fe200078e00ff */
[----:B------:R-:W-:Y:S02]  /*161e0*/  IABS R18, R7 ;  /* 0x0000000700127213 */ /* 0x000fe40000000000 */
[----:B------:R-:W-:Y:S04]  /*161f0*/  STL [R1+0xe1c], R15 ;  /* 0x000e1c0f01007387 */ /* 0x000fe80000100800 */
[----:B------:R-:W-:Y:S01]  /*16200*/  STL [R1+0xe48], R15 ;  /* 0x000e480f01007387 */ /* 0x000fe20000100800 */
[----:B------:R-:W-:-:S03]  /*16210*/  IMAD.MOV R19, RZ, RZ, -R19 ;  /* 0x000000ffff137224 */ /* 0x000fc600078e0a13 */
[----:B------:R-:W-:Y:S01]  /*16220*/  STL [R1+0xe54], R15 ;  /* 0x000e540f01007387 */ /* 0x000fe20000100800 */
[----:B------:R-:W-:-:S03]  /*16230*/  IMAD.MOV R21, RZ, RZ, -R21 ;  /* 0x000000ffff157224 */ /* 0x000fc600078e0a15 */
[----:B------:R0:W-:Y:S01]  /*16240*/  STL [R1+0xa94], R8 ;  /* 0x000a940801007387 */ /* 0x0001e20000100800 */
[----:B------:R-:W-:-:S03]  /*16250*/  IMAD.HI.U32 R20, R5, R18, RZ ;  /* 0x0000001205147227 */ /* 0x000fc600078e00ff */
[----:B------:R-:W-:Y:S04]  /*16260*/  STL [R1+0xa90], R7 ;  /* 0x000a900701007387 */ /* 0x000fe80000100800 */
[----:B------:R1:W-:Y:S01]  /*16270*/  STL [R1+0xa50], R6 ;  /* 0x000a500601007387 */ /* 0x0003e20000100800 */
[C---:B0-----:R-:W-:Y:S01]  /*16280*/  LOP3.LUT R8, R82.reuse, 0x194, RZ, 0xfc, !PT ;  /* 0x0000019452087812 */ /* 0x041fe200078efcff */
[C---:B------:R-:W-:Y:S02]  /*16290*/  IMAD R14, R3.reuse, R19, R14 ;  /* 0x00000013030e7224 */ /* 0x040fe400078e020e */
[----:B------:R-:W-:Y:S01]  /*162a0*/  IMAD R17, R3, R21, R17 ;  /* 0x0000001503117224 */ /* 0x000fe200078e0211 */
[----:B-1----:R-:W-:Y:S01]  /*162b0*/  LOP3.LUT R6, R82, 0x19c, RZ, 0xfc, !PT ;  /* 0x0000019c52067812 */ /* 0x002fe200078efcff */
[----:B------:R-:W-:Y:S01]  /*162c0*/  IMAD.MOV R20, RZ, RZ, -R20 ;  /* 0x000000ffff147224 */ /* 0x000fe200078e0a14 */
[----:B------:R-:W-:-:S02]  /*162d0*/  IABS R19, R8 ;  /* 0x0000000800137213 */ /* 0x000fc40000000000 */
[----:B------:R-:W-:Y:S02]  /*162e0*/  IABS R21, R6 ;  /* 0x0000000600157213 */ /* 0x000fe40000000000 */
[----:B------:R-:W-:Y:S01]  /*162f0*/  LOP3.LUT R7, R82, 0x196, RZ, 0xfc, !PT ;  /* 0x0000019652077812 */ /* 0x000fe200078efcff */
[----:B------:R-:W-:Y:S01]  /*16300*/  STL [R1+0xe20], R14 ;  /* 0x000e200e01007387 */ /* 0x000fe20000100800 */
[----:B------:R-:W-:Y:S02]  /*16310*/  IMAD R18, R3, R20, R18 ;  /* 0x0000001403127224 */ /* 0x000fe400078e0212 */
[C---:B------:R-:W-:Y:S01]  /*16320*/  IMAD.HI.U32 R24, R5.reuse, R21, RZ ;  /* 0x0000001505187227 */ /* 0x040fe200078e00ff */
[----:B------:R-:W-:Y:S01]  /*16330*/  STL [R1+0xe58], R14 ;  /* 0x000e580e01007387 */ /* 0x000fe20000100800 */
[----:B------:R-:W-:Y:S02]  /*16340*/  IABS R20, R7 ;  /* 0x0000000700147213 */ /* 0x000fe40000000000 */
[----:B------:R-:W-:Y:S01]  /*16350*/  IMAD.HI.U32 R22, R5, R19, RZ ;  /* 0x0000001305167227 */ /* 0x000fe200078e00ff */
[----:B------:R-:W-:Y:S04]  /*16360*/  STL [R1+0xe14], R17 ;  /* 0x000e141101007387 */ /* 0x000fe80000100800 */
[----:B------:R-:W-:Y:S01]  /*16370*/  STL [R1+0xa8c], R8 ;  /* 0x000a8c0801007387 */ /* 0x000fe20000100800 */
[----:B------:R-:W-:-:S03]  /*16380*/  IMAD.MOV R24, RZ, RZ, -R24 ;  /* 0x000000ffff187224 */ /* 0x000fc600078e0a18 */
[----:B------:R0:W-:Y:S01]  /*16390*/  STL [R1+0xa88], R7 ;  /* 0x000a880701007387 */ /* 0x0001e20000100800 */
[----:B------:R-:W-:-:S03]  /*163a0*/  IMAD.MOV R22, RZ, RZ, -R22 ;  /* 0x000000ffff167224 */ /* 0x000fc600078e0a16 */
[----:B------:R1:W-:Y:S01]  /*163b0*/  STL [R1+0xa84], R6 ;  /* 0x000a840601007387 */ /* 0x0003e20000100800 */
[----:B------:R-:W-:Y:S01]  /*163c0*/  IMAD.HI.U32 R23, R5, R20, RZ ;  /* 0x0000001405177227 */ /* 0x000fe200078e00ff */
[----:B0-----:R-:W-:-:S03]  /*163d0*/  LOP3.LUT R7, R82, 0x1a4, RZ, 0xfc, !PT ;  /* 0x000001a452077812 */ /* 0x001fc600078efcff */
[C---:B------:R-:W-:Y:S01]  /*163e0*/  IMAD R21, R3.reuse, R24, R21 ;  /* 0x0000001803157224 */ /* 0x040fe200078e0215 */
[----:B-1----:R-:W-:Y:S01]  /*163f0*/  LOP3.LUT R6, R82, 0x1a6, RZ, 0xfc, !PT ;  /* 0x000001a652067812 */ /* 0x002fe200078efcff */
[C---:B------:R-:W-:Y:S01]  /*16400*/  IMAD R19, R3.reuse, R22, R19 ;  /* 0x0000001603137224 */ /* 0x040fe200078e0213 */
[----:B------:R-:W-:Y:S01]  /*16410*/  IABS R22, R7 ;  /* 0x0000000700167213 */ /* 0x000fe20000000000 */
[----:B------:R-:W-:Y:S01]  /*16420*/  IMAD.MOV R23, RZ, RZ, -R23 ;  /* 0x000000ffff177224 */ /* 0x000fe200078e0a17 */
[----:B------:R-:W-:Y:S01]  /*16430*/  IABS R24, R6 ;  /* 0x0000000600187213 */ /* 0x000fe20000000000 */
[----:B------:R-:W-:Y:S02]  /*16440*/  VIADD R8, R4, 0x19e ;  /* 0x0000019e04087836 */ /* 0x000fe40000000000 */
[----:B------:R-:W-:Y:S02]  /*16450*/  IMAD R20, R3, R23, R20 ;  /* 0x0000001703147224 */ /* 0x000fe400078e0214 */
[C---:B------:R-:W-:Y:S01]  /*16460*/  IMAD.HI.U32 R27, R5.reuse, R24, RZ ;  /* 0x00000018051b7227 */ /* 0x040fe200078e00ff */
[----:B------:R-:W-:Y:S01]  /*16470*/  IABS R23, R8 ;  /* 0x0000000800177213 */ /* 0x000fe20000000000 */
[----:B------:R0:W-:Y:S02]  /*16480*/  STL [R1+0xa4c], R8 ;  /* 0x000a4c0801007387 */ /* 0x0001e40000100800 */
[----:B------:R-:W-:-:S02]  /*16490*/  IMAD.HI.U32 R26, R5, R22, RZ ;  /* 0x00000016051a7227 */ /* 0x000fc400078e00ff */
[----:B------:R-:W-:Y:S02]  /*164a0*/  STL [R1+0xa80], R7 ;  /* 0x000a800701007387 */ /* 0x000fe40000100800 */
[----:B------:R-:W-:Y:S02]  /*164b0*/  IMAD.MOV R27, RZ, RZ, -R27 ;  /* 0x000000ffff1b7224 */ /* 0x000fe400078e0a1b */
[----:B------:R1:W-:Y:S01]  /*164c0*/  STL [R1+0xa7c], R6 ;  /* 0x000a7c0601007387 */ /* 0x0003e20000100800 */
[----:B------:R-:W-:Y:S02]  /*164d0*/  IMAD.MOV R26, RZ, RZ, -R26 ;  /* 0x000000ffff1a7224 */ /* 0x000fe400078e0a1a */
[----:B------:R-:W-:Y:S01]  /*164e0*/  IMAD.HI.U32 R25, R5, R23, RZ ;  /* 0x0000001705197227 */ /* 0x000fe200078e00ff */
[----:B0-----:R-:W-:-:S03]  /*164f0*/  LOP3.LUT R8, R82, 0x1ac, RZ, 0xfc, !PT ;  /* 0x000001ac52087812 */ /* 0x001fc600078efcff */
[C---:B------:R-:W-:Y:S01]  /*16500*/  IMAD R24, R3.reuse, R27, R24 ;  /* 0x0000001b03187224 */ /* 0x040fe200078e0218 */
[----:B-1----:R-:W-:Y:S01]  /*16510*/  LOP3.LUT R6, R82, 0x1b4, RZ, 0xfc, !PT ;  /* 0x000001b452067812 */ /* 0x002fe200078efcff */
[C---:B------:R-:W-:Y:S02]  /*16520*/  IMAD R22, R3.reuse, R26, R22 ;  /* 0x0000001a03167224 */ /* 0x040fe400078e0216 */
[----:B------:R-:W-:Y:S01]  /*16530*/  IMAD.MOV R25, RZ, RZ, -R25 ;  /* 0x000000ffff197224 */ /* 0x000fe200078e0a19 */
[----:B------:R-:W-:Y:S01]  /*16540*/  IABS R27, R6 ;  /* 0x00000006001b7213 */ /* 0x000fe20000000000 */
[----:B------:R-:W-:Y:S01]  /*16550*/  VIADD R7, R4, 0x1ae ;  /* 0x000001ae04077836 */ /* 0x000fe20000000000 */
[----:B------:R-:W-:Y:S01]  /*16560*/  STL [R1+0xe10], R22 ;  /* 0x000e101601007387 */ /* 0x000fe20000100800 */
[----:B------:R-:W-:Y:S01]  /*16570*/  IMAD R23, R3, R25, R23 ;  /* 0x0000001903177224 */ /* 0x000fe200078e0217 */
[----:B------:R-:W-:Y:S01]  /*16580*/  IABS R25, R8 ;  /* 0x0000000800197213 */ /* 0x000fe20000000000 */
[----:B------:R-:W-:Y:S01]  /*16590*/  IMAD.HI.U32 R30, R5, R27, RZ ;  /* 0x0000001b051e7227 */ /* 0x000fe200078e00ff */
[----:B------:R0:W-:Y:S01]  /*165a0*/  STL [R1+0xa78], R8 ;  /* 0x000a780801007387 */ /* 0x0001e20000100800 */
[----:B------:R-:W-:-:S03]  /*165b0*/  IABS R26, R7 ;  /* 0x00000007001a7213 */ /* 0x000fc60000000000 */
[----:B------:R1:W-:Y:S01]  /*165c0*/  STL [R1+0xa48], R7 ;  /* 0x000a480701007387 */ /* 0x0003e20000100800 */
[----:B------:R-:W-:-:S03]  /*165d0*/  IMAD.MOV R30, RZ, RZ, -R30 ;  /* 0x000000ffff1e7224 */ /* 0x000fc600078e0a1e */
[----:B------:R3:W-:Y:S01]  /*165e0*/  STL [R1+0xa74], R6 ;  /* 0x000a740601007387 */ /* 0x0007e20000100800 */
[C---:B0-----:R-:W-:Y:S02]  /*165f0*/  LOP3.LUT R8, R82.reuse, 0x1b6, RZ, 0xfc, !PT ;  /* 0x000001b652087812 */ /* 0x041fe400078efcff */
[----:B-1----:R-:W-:Y:S01]  /*16600*/  LOP3.LUT R7, R82, 0x1bc, RZ, 0xfc, !PT ;  /* 0x000001bc52077812 */ /* 0x002fe200078efcff */
[----:B------:R0:W-:Y:S01]  /*16610*/  STL [R1+0xe0c], R4 ;  /* 0x000e0c0401007387 */ /* 0x0001e20000100800 */
[----:B---3--:R-:W-:-:S03]  /*16620*/  VIADD R6, R4, 0x1be ;  /* 0x000001be04067836 */ /* 0x008fc60000000000 */
[----:B------:R-:W-:Y:S01]  /*16630*/  STL [R1+0xa6c], R8 ;  /* 0x000a6c0801007387 */ /* 0x000fe20000100800 */
[----:B------:R-:W-:-:S03]  /*16640*/  IMAD R27, R3, R30, R27 ;  /* 0x0000001e031b7224 */ /* 0x000fc600078e021b */
[----:B------:R-:W-:Y:S01]  /*16650*/  STL [R1+0xa68], R7 ;  /* 0x000a680701007387 */ /* 0x000fe20000100800 */
[----:B------:R-:W-:-:S03]  /*16660*/  IABS R30, R6 ;  /* 0x00000006001e7213 */ /* 0x000fc60000000000 */
[----:B------:R1:W-:Y:S01]  /*16670*/  STL [R1+0xa44], R6 ;  /* 0x000a440601007387 */ /* 0x0003e20000100800 */
[C---:B0-----:R-:W-:Y:S02]  /*16680*/  LOP3.LUT R4, R82.reuse, 0x1c6, RZ, 0xfc, !PT ;  /* 0x000001c652047812 */ /* 0x041fe400078efcff */
[----:B------:R-:W-:Y:S02]  /*16690*/  IABS R31, R7 ;  /* 0x00000007001f7213 */ /* 0x000fe40000000000 */
[----:B-1----:R-:W-:-:S05]  /*166a0*/  LOP3.LUT R6, R82, 0x1c4, RZ, 0xfc, !PT ;  /* 0x000001c452067812 */ /* 0x002fca00078efcff */
[----:B------:R0:W-:Y:S04]  /*166b0*/  STL [R1+0xa64], R6 ;  /* 0x000a640601007387 */ /* 0x0001e80000100800 */
[----:B------:R-:W-:Y:S04]  /*166c0*/  STL [R1+0xa60], R4 ;  /* 0x000a600401007387 */ /* 0x000fe80000100800 */
[----:B------:R-:W3:Y:S04]  /*166d0*/  LDL.LU R17, [R1+0xa40] ;  /* 0x000a400001117983 */ /* 0x000ee80000300800 */
[----:B------:R-:W4:Y:S04]  /*166e0*/  LDL.LU R7, [R1+0xa3c] ;  /* 0x000a3c0001077983 */ /* 0x000f280000300800 */
[----:B------:R-:W4:Y:S04]  /*166f0*/  LDL.LU R93, [R1+0xa38] ;  /* 0x000a3800015d7983 */ /* 0x000f280000300800 */
[----:B------:R-:W4:Y:S04]  /*16700*/  LDL.LU R83, [R1+0xa34] ;  /* 0x000a340001537983 */ /* 0x000f280000300800 */
[----:B------:R-:W4:Y:S04]  /*16710*/  LDL.LU R84, [R1+0xa30] ;  /* 0x000a300001547983 */ /* 0x000f280000300800 */
[----:B------:R-:W4:Y:S04]  /*16720*/  LDL.LU R78, [R1+0xa2c] ;  /* 0x000a2c00014e7983 */ /* 0x000f280000300800 */
[----:B------:R-:W4:Y:S01]  /*16730*/  LDL.LU R85, [R1+0xa28] ;  /* 0x000a280001557983 */ /* 0x000f220000300800 */
[----:B------:R-:W1:Y:S01]  /*16740*/  S2R R92, SR_TID.X ;  /* 0x00000000005c7919 */ /* 0x000e620000002100 */
[----:B------:R-:W-:-:S04]  /*16750*/  @!UP2 UIADD3 UR4, UPT, UPT, -UR6, 0x100000, URZ ;  /* 0x001000000604a890 */ /* 0x000fc8000fffe1ff */
[----:B------:R-:W-:Y:S02]  /*16760*/  @!UP2 USHF.L.U32 UR5, UR4, 0xb, URZ ;  /* 0x0000000b0405a899 */ /* 0x000fe400080006ff */
[----:B------:R-:W-:Y:S01]  /*16770*/  @!UP2 USHF.L.U32 UR4, UR4, 0x1, URZ ;  /* 0x000000010404a899 */ /* 0x000fe200080006ff */
[----:B------:R-:W-:Y:S01]  /*16780*/  VOTEU.ALL UP1, P5 ;  /* 0x0000000000ff7886 */ /* 0x000fe20002820000 */
[C---:B------:R-:W-:Y:S01]  /*16790*/  IMAD.HI.U32 R28, R5.reuse, R25, RZ ;  /* 0x00000019051c7227 */ /* 0x040fe200078e00ff */
[----:B------:R-:W4:Y:S01]  /*167a0*/  LDL.LU R87, [R1+0xa24] ;  /* 0x000a240001577983 */ /* 0x000f220000300800 */
[----:B------:R-:W-:Y:S01]  /*167b0*/  PRMT R11, RZ, 0x7610, R11 ;  /* 0x00007610ff0b7816 */ /* 0x000fe2000000000b */
[----:B------:R-:W0:Y:S01]  /*167c0*/  LDCU UR6, c[0x0][0x3b0] ;  /* 0x00007600ff0677ac */ /* 0x000e220008000800 */
[----:B------:R-:W-:Y:S01]  /*167d0*/  IMAD.MOV R28, RZ, RZ, -R28 ;  /* 0x000000ffff1c7224 */ /* 0x000fe200078e0a1c */
[----:B------:R-:W4:Y:S01]  /*167e0*/  LDL.LU R16, [R1+0x85c] ;  /* 0x00085c0001107983 */ /* 0x000f220000300800 */
[----:B------:R-:W-:-:S03]  /*167f0*/  IMAD.HI.U32 R29, R5, R26, RZ ;  /* 0x0000001a051d7227 */ /* 0x000fc600078e00ff */
[----:B------:R-:W4:Y:S01]  /*16800*/  LDL.LU R12, [R1+0x848] ;  /* 0x00084800010c7983 */ /* 0x000f220000300800 */
[----:B------:R0:W2:Y:S01]  /*16810*/  @!UP1 SYNCS.EXCH.64 URZ, [UR11+0x12008], UR4 ;  /* 0x012008040bff95b2 */ /* 0x0000a20008000100 */
[C---:B------:R-:W-:Y:S01]  /*16820*/  IMAD R25, R3.reuse, R28, R25 ;  /* 0x0000001c03197224 */ /* 0x040fe200078e0219 */
[----:B------:R-:W-:Y:S01]  /*16830*/  IABS R28, R8 ;  /* 0x00000008001c7213 */ /* 0x000fe20000000000 */
[----:B------:R-:W-:Y:S01]  /*16840*/  IMAD.MOV R29, RZ, RZ, -R29 ;  /* 0x000000ffff1d7224 */ /* 0x000fe200078e0a1d */
[----:B------:R-:W4:Y:S01]  /*16850*/  LDL.LU R10, [R1+0x844] ;  /* 0x00084400010a7983 */ /* 0x000f220000300800 */
[----:B-1----:R-:W-:Y:S02]  /*16860*/  LOP3.LUT R15, R92, 0x7f, RZ, 0xc0, !PT ;  /* 0x0000007f5c0f7812 */ /* 0x002fe400078ec0ff */
[----:B------:R-:W-:Y:S01]  /*16870*/  IMAD R26, R3, R29, R26 ;  /* 0x0000001d031a7224 */ /* 0x000fe200078e021a */
[----:B------:R-:W4:Y:S01]  /*16880*/  LDL.LU R8, [R1+0x830] ;  /* 0x0008300001087983 */ /* 0x000f220000300800 */
[----:B------:R-:W-:Y:S01]  /*16890*/  PRMT R13, RZ, 0x7610, R13 ;  /* 0x00007610ff0d7816 */ /* 0x000fe2000000000d */
[----:B------:R-:W-:Y:S01]  /*168a0*/  IMAD.HI.U32 R32, R5, R31, RZ ;  /* 0x0000001f05207227 */ /* 0x000fe200078e00ff */
[----:B0-----:R-:W0:Y:S01]  /*168b0*/  LDCU UR4, c[0x0][0x3b0] ;  /* 0x00007600ff0477ac */ /* 0x001e220008000800 */
[----:B------:R-:W-:Y:S01]  /*168c0*/  STS.U8 [R15+UR11+0x10000], R75 ;  /* 0x0100004b0f007988 */ /* 0x000fe2000800000b */
[----:B------:R-:W-:Y:S01]  /*168d0*/  LOP3.LUT R86, R15, 0x10, RZ, 0x3c, !PT ;  /* 0x000000100f567812 */ /* 0x000fe200078e3cff */
[C---:B------:R-:W-:Y:S01]  /*168e0*/  IMAD.HI.U32 R80, R5.reuse, R30, RZ ;  /* 0x0000001e05507227 */ /* 0x040fe200078e00ff */
[----:B------:R-:W1:Y:S01]  /*168f0*/  LDCU UR5, c[0x0][0x3b0] ;  /* 0x00007600ff0577ac */ /* 0x000e620008000800 */
[----:B------:R-:W-:Y:S04]  /*16900*/  STS.U8 [R15+UR11+0x10200], R74 ;  /* 0x0102004a0f007988 */ /* 0x000fe8000800000b */
[----:B------:R-:W-:Y:S04]  /*16910*/  STS.U8 [R15+UR11+0x10400], R73 ;  /* 0x010400490f007988 */ /* 0x000fe8000800000b */
[----:B------:R-:W-:Y:S04]  /*16920*/  STS.U8 [R15+UR11+0x10600], R72 ;  /* 0x010600480f007988 */ /* 0x000fe8000800000b */
[----:B------:R-:W-:Y:S04]  /*16930*/  STS.U8 [R15+UR11+0x10800], R66 ;  /* 0x010800420f007988 */ /* 0x000fe8000800000b */
[----:B------:R-:W-:Y:S04]  /*16940*/  STS.U8 [R15+UR11+0x10a00], R65 ;  /* 0x010a00410f007988 */ /* 0x000fe8000800000b */
[----:B------:R-:W-:Y:S04]  /*16950*/  STS.U8 [R15+UR11+0x10c00], R64 ;  /* 0x010c00400f007988 */ /* 0x000fe8000800000b */
[----:B------:R-:W-:Y:S01]  /*16960*/  STS.U8 [R15+UR11+0x10e00], R63 ;  /* 0x010e003f0f007988 */ /* 0x000fe2000800000b */
[----:B------:R-:W-:-:S03]  /*16970*/  IMAD.HI.U32 R29, R5, R28, RZ ;  /* 0x0000001c051d7227 */ /* 0x000fc600078e00ff */
[----:B------:R-:W-:Y:S01]  /*16980*/  STS.U8 [R86+UR11+0x10080], R70 ;  /* 0x0100804656007988 */ /* 0x000fe2000800000b */
[----:B------:R-:W-:-:S03]  /*16990*/  LOP3.LUT R14, R15, 0x20, RZ, 0x3c, !PT ;  /* 0x000000200f0e7812 */ /* 0x000fc600078e3cff */
[----:B------:R-:W-:Y:S04]  /*169a0*/  STS.U8 [R86+UR11+0x10280], R69 ;  /* 0x0102804556007988 */ /* 0x000fe8000800000b */
[----:B------:R-:W-:Y:S04]  /*169b0*/  STS.U8 [R86+UR11+0x10480], R68 ;  /* 0x0104804456007988 */ /* 0x000fe8000800000b */
[----:B------:R-:W-:Y:S01]  /*169c0*/  STS.U8 [R86+UR11+0x10680], R67 ;  /* 0x0106804356007988 */ /* 0x000fe2000800000b */
[----:B------:R-:W-:-:S03]  /*169d0*/  IMAD.MOV R29, RZ, RZ, -R29 ;  /* 0x000000ffff1d7224 */ /* 0x000fc600078e0a1d */
[----:B------:R-:W4:Y:S04]  /*169e0*/  LDL.LU R88, [R1+0x82c] ;  /* 0x00082c0001587983 */ /* 0x000f280000300800 */
[----:B------:R-:W-:Y:S04]  /*169f0*/  STS.U8 [R86+UR11+0x10880], R57 ;  /* 0x0108803956007988 */ /* 0x000fe8000800000b */
[----:B------:R-:W-:Y:S04]  /*16a00*/  STS.U8 [R86+UR11+0x10a80], R56 ;  /* 0x010a803856007988 */ /* 0x000fe8000800000b */
[----:B------:R-:W-:Y:S04]  /*16a10*/  STS.U8 [R86+UR11+0x10c80], R55 ;  /* 0x010c803756007988 */ /* 0x000fe8000800000b */
[----:B------:R-:W-:Y:S01]  /*16a20*/  STS.U8 [R86+UR11+0x10e80], R54 ;  /* 0x010e803656007988 */ /* 0x000fe2000800000b */
[----:B------:R-:W-:-:S03]  /*16a30*/  IMAD R28, R3, R29, R28 ;  /* 0x0000001d031c7224 */ /* 0x000fc600078e021c */
[----:B------:R-:W-:Y:S01]  /*16a40*/  STS.U8 [R14+UR11+0x10100], R61 ;  /* 0x0101003d0e007988 */ /* 0x000fe2000800000b */
[----:B------:R-:W-:-:S03]  /*16a50*/  LOP3.LUT R92, R15, 0x30, RZ, 0x3c, !PT ;  /* 0x000000300f5c7812 */ /* 0x000fc600078e3cff */
[----:B------:R-:W-:Y:S01]  /*16a60*/  STS.U8 [R14+UR11+0x10300], R60 ;  /* 0x0103003c0e007988 */ /* 0x000fe2000800000b */
[----:B------:R-:W-:-:S03]  /*16a70*/  IABS R29, R6 ;  /* 0x00000006001d7213 */ /* 0x000fc60000000000 */
[----:B------:R-:W-:Y:S04]  /*16a80*/  STS.U8 [R14+UR11+0x10500], R59 ;  /* 0x0105003b0e007988 */ /* 0x000fe8000800000b */
[----:B------:R-:W4:Y:S04]  /*16a90*/  LDL.LU R89, [R1+0x828] ;  /* 0x0008280001597983 */ /* 0x000f280000300800 */
        /* <DEDUP_REMOVED lines=9> */
[----:B------:R-:W-:Y:S04]  /*16b30*/  STS.U8 [R92+UR11+0x10180], R51 ;  /* 0x010180335c007988 */ /* 0x000fe8000800000b */
[----:B------:R-:W-:Y:S04]  /*16b40*/  STS.U8 [R92+UR11+0x10380], R50 ;  /* 0x010380325c007988 */ /* 0x000fe8000800000b */
[----:B------:R-:W-:Y:S04]  /*16b50*/  STS.U8 [R92+UR11+0x10580], R49 ;  /* 0x010580315c007988 */ /* 0x000fe8000800000b */
[----:B------:R-:W-:Y:S04]  /*16b60*/  STS.U8 [R92+UR11+0x10780], R42 ;  /* 0x0107802a5c007988 */ /* 0x000fe8000800000b */
[----:B------:R-:W-:Y:S04]  /*16b70*/  STS.U8 [R92+UR11+0x10980], R41 ;  /* 0x010980295c007988 */ /* 0x000fe8000800000b */
[----:B------:R-:W-:Y:S04]  /*16b80*/  STS.U8 [R92+UR11+0x10b80], R39 ;  /* 0x010b80275c007988 */ /* 0x000fe8000800000b */
[----:B--2---:R-:W-:Y:S04]  /*16b90*/  STS.U8 [R92+UR11+0x10d80], R37 ;  /* 0x010d80255c007988 */ /* 0x004fe8000800000b */
[----:B------:R-:W-:Y:S04]  /*16ba0*/  STS.U8 [R92+UR11+0x10f80], R34 ;  /* 0x010f80225c007988 */ /* 0x000fe8000800000b */
[----:B------:R-:W2:Y:S04]  /*16bb0*/  LDL.LU R91, [R1+0x804] ;  /* 0x00080400015b7983 */ /* 0x000ea80000300800 */
[----:B---3--:R-:W-:Y:S04]  /*16bc0*/  STS.U8 [R15+UR11], R17 ;  /* 0x000000110f007988 */ /* 0x008fe8000800000b */
[----:B----4-:R3:W-:Y:S04]  /*16bd0*/  STS.U8 [R15+UR11+0x200], R7 ;  /* 0x000200070f007988 */ /* 0x0107e8000800000b */
[----:B------:R4:W-:Y:S04]  /*16be0*/  STS.U8 [R15+UR11+0x400], R93 ;  /* 0x0004005d0f007988 */ /* 0x0009e8000800000b */
[----:B---3--:R-:W3:Y:S04]  /*16bf0*/  LDL.LU R7, [R1+0x7f0] ;  /* 0x0007f00001077983 */ /* 0x008ee80000300800 */
[----:B----4-:R-:W4:Y:S04]  /*16c00*/  LDL.LU R93, [R1+0x7ec] ;  /* 0x0007ec00015d7983 */ /* 0x010f280000300800 */
[----:B------:R0:W-:Y:S04]  /*16c10*/  STS.U8 [R15+UR11+0x600], R83 ;  /* 0x000600530f007988 */ /* 0x0001e8000800000b */
[----:B------:R1:W-:Y:S04]  /*16c20*/  STS.U8 [R15+UR11+0x800], R84 ;  /* 0x000800540f007988 */ /* 0x0003e8000800000b */
[----:B0-----:R-:W4:Y:S04]  /*16c30*/  LDL.LU R83, [R1+0x7e8] ;  /* 0x0007e80001537983 */ /* 0x001f280000300800 */
[----:B-1----:R-:W4:Y:S04]  /*16c40*/  LDL.LU R84, [R1+0x7e4] ;  /* 0x0007e40001547983 */ /* 0x002f280000300800 */
[----:B------:R0:W-:Y:S04]  /*16c50*/  STS.U8 [R15+UR11+0xa00], R78 ;  /* 0x000a004e0f007988 */ /* 0x0001e8000800000b */
[----:B------:R1:W-:Y:S04]  /*16c60*/  STS.U8 [R15+UR11+0xc00], R85 ;  /* 0x000c00550f007988 */ /* 0x0003e8000800000b */
[----:B0-----:R-:W4:Y:S04]  /*16c70*/  LDL.LU R78, [R1+0x7d0] ;  /* 0x0007d000014e7983 */ /* 0x001f280000300800 */
[----:B-1----:R-:W4:Y:S04]  /*16c80*/  LDL.LU R85, [R1+0x7cc] ;  /* 0x0007cc0001557983 */ /* 0x002f280000300800 */
[----:B------:R0:W-:Y:S04]  /*16c90*/  STS.U8 [R15+UR11+0xe00], R87 ;  /* 0x000e00570f007988 */ /* 0x0001e8000800000b */
[----:B------:R-:W-:Y:S04]  /*16ca0*/  STS.U8 [R15+UR11+0x1000], R16 ;  /* 0x001000100f007988 */ /* 0x000fe8000800000b */
[----:B------:R-:W-:Y:S04]  /*16cb0*/  STS.U8 [R15+UR11+0x1200], R12 ;  /* 0x0012000c0f007988 */ /* 0x000fe8000800000b */
[----:B0-----:R-:W4:Y:S04]  /*16cc0*/  LDL.LU R87, [R1+0x7c8] ;  /* 0x0007c80001577983 */ /* 0x001f280000300800 */
[----:B------:R-:W-:Y:S04]  /*16cd0*/  STS.U8 [R15+UR11+0x1400], R10 ;  /* 0x0014000a0f007988 */ /* 0x000fe8000800000b */
[----:B------:R-:W-:Y:S04]  /*16ce0*/  STS.U8 [R15+UR11+0x1600], R8 ;  /* 0x001600080f007988 */ /* 0x000fe8000800000b */
[----:B------:R0:W-:Y:S04]  /*16cf0*/  STS.U8 [R15+UR11+0x1800], R88 ;  /* 0x001800580f007988 */ /* 0x0001e8000800000b */
[----:B0-----:R-:W4:Y:S04]  /*16d00*/  LDL.LU R88, [R1+0x7c4] ;  /* 0x0007c40001587983 */ /* 0x001f280000300800 */
[----:B------:R0:W-:Y:S04]  /*16d10*/  STS.U8 [R15+UR11+0x1a00], R89 ;  /* 0x001a00590f007988 */ /* 0x0001e8000800000b */
[----:B------:R-:W-:Y:S04]  /*16d20*/  STS.U8 [R15+UR11+0x1c00], R9 ;  /* 0x001c00090f007988 */ /* 0x000fe8000800000b */
[----:B0-----:R-:W4:Y:S04]  /*16d30*/  LDL.LU R89, [R1+0x7b0] ;  /* 0x0007b00001597983 */ /* 0x001f280000300800 */
[----:B------:R-:W-:Y:S04]  /*16d40*/  STS.U8 [R15+UR11+0x1e00], R6 ;  /* 0x001e00060f007988 */ /* 0x000fe8000800000b */
[----:B------:R-:W4:Y:S04]  /*16d50*/  LDL.LU R41, [R1+0x7ac] ;  /* 0x0007ac0001297983 */ /* 0x000f280000300800 */
[----:B------:R-:W-:Y:S04]  /*16d60*/  STS.U8 [R15+UR11+0x2000], R79 ;  /* 0x0020004f0f007988 */ /* 0x000fe8000800000b */
[----:B------:R0:W-:Y:S04]  /*16d70*/  STS.U8 [R15+UR11+0x2200], R90 ;  /* 0x0022005a0f007988 */ /* 0x0001e8000800000b */
[----:B0-----:R-:W4:Y:S04]  /*16d80*/  LDL.LU R90, [R1+0x7a8] ;  /* 0x0007a800015a7983 */ /* 0x001f280000300800 */
[----:B------:R-:W4:Y:S04]  /*16d90*/  LDL.LU R22, [R1+0x7a4] ;  /* 0x0007a40001167983 */ /* 0x000f280000300800 */
[----:B------:R-:W4:Y:S04]  /*16da0*/  LDL.LU R17, [R1+0x790] ;  /* 0x0007900001117983 */ /* 0x000f280000300800 */
[----:B------:R-:W4:Y:S04]  /*16db0*/  LDL.LU R79, [R1+0x78c] ;  /* 0x00078c00014f7983 */ /* 0x000f280000300800 */
[----:B--2---:R0:W-:Y:S04]  /*16dc0*/  STS.U8 [R15+UR11+0x2400], R91 ;  /* 0x0024005b0f007988 */ /* 0x0041e8000800000b */
[----:B0-----:R-:W2:Y:S04]  /*16dd0*/  LDL.LU R91, [R1+0x788] ;  /* 0x00078800015b7983 */ /* 0x001ea80000300800 */
[----:B---3--:R-:W-:Y:S04]  /*16de0*/  STS.U8 [R15+UR11+0x2600], R7 ;  /* 0x002600070f007988 */ /* 0x008fe8000800000b */
[----:B----4-:R0:W-:Y:S04]  /*16df0*/  STS.U8 [R15+UR11+0x2800], R93 ;  /* 0x0028005d0f007988 */ /* 0x0101e8000800000b */
[----:B0-----:R-:W3:Y:S04]  /*16e00*/  LDL.LU R93, [R1+0x784] ;  /* 0x00078400015d7983 */ /* 0x001ee80000300800 */
[----:B------:R0:W-:Y:S04]  /*16e10*/  STS.U8 [R15+UR11+0x2a00], R83 ;  /* 0x002a00530f007988 */ /* 0x0001e8000800000b */
[----:B------:R1:W-:Y:S04]  /*16e20*/  STS.U8 [R15+UR11+0x2c00], R84 ;  /* 0x002c00540f007988 */ /* 0x0003e8000800000b */
[----:B0-----:R-:W4:Y:S04]  /*16e30*/  LDL.LU R83, [R1+0x770] ;  /* 0x0007700001537983 */ /* 0x001f280000300800 */
[----:B------:R-:W4:Y:S04]  /*16e40*/  LDL.LU R6, [R1+0x76c] ;  /* 0x00076c0001067983 */ /* 0x000f280000300800 */
[----:B------:R-:W4:Y:S04]  /*16e50*/  LDL.LU R7, [R1+0x768] ;  /* 0x0007680001077983 */ /* 0x000f280000300800 */
[----:B-1----:R-:W4:Y:S04]  /*16e60*/  LDL.LU R84, [R1+0x764] ;  /* 0x0007640001547983 */ /* 0x002f280000300800 */
[----:B------:R-:W4:Y:S04]  /*16e70*/  LDL.LU R16, [R1+0x750] ;  /* 0x0007500001107983 */ /* 0x000f280000300800 */
[----:B------:R-:W4:Y:S04]  /*16e80*/  LDL.LU R12, [R1+0x74c] ;  /* 0x00074c00010c7983 */ /* 0x000f280000300800 */
[----:B------:R-:W-:Y:S04]  /*16e90*/  STS.U8 [R15+UR11+0x2e00], R78 ;  /* 0x002e004e0f007988 */ /* 0x000fe8000800000b */
[----:B------:R-:W4:Y:S04]  /*16ea0*/  LDL.LU R10, [R1+0x748] ;  /* 0x00074800010a7983 */ /* 0x000f280000300800 */
[----:B------:R0:W-:Y:S04]  /*16eb0*/  STS.U8 [R15+UR11+0x3000], R85 ;  /* 0x003000550f007988 */ /* 0x0001e8000800000b */
[----:B------:R-:W4:Y:S04]  /*16ec0*/  LDL.LU R8, [R1+0x744] ;  /* 0x0007440001087983 */ /* 0x000f280000300800 */
[----:B0-----:R-:W4:Y:S04]  /*16ed0*/  LDL.LU R85, [R1+0x730] ;  /* 0x0007300001557983 */ /* 0x001f280000300800 */
[----:B------:R0:W-:Y:S04]  /*16ee0*/  STS.U8 [R15+UR11+0x3200], R87 ;  /* 0x003200570f007988 */ /* 0x0001e8000800000b */
[----:B0-----:R-:W4:Y:S04]  /*16ef0*/  LDL.LU R87, [R1+0x72c] ;  /* 0x00072c0001577983 */ /* 0x001f280000300800 */
[----:B------:R-:W4:Y:S04]  /*16f00*/  LDL.LU R9, [R1+0x728] ;  /* 0x0007280001097983 */ /* 0x000f280000300800 */
[----:B------:R-:W4:Y:S04]  /*16f10*/  LDL.LU R78, [R1+0x724] ;  /* 0x00072400014e7983 */ /* 0x000f280000300800 */
[----:B------:R0:W-:Y:S04]  /*16f20*/  STS.U8 [R15+UR11+0x3400], R88 ;  /* 0x003400580f007988 */ /* 0x0001e8000800000b */
[----:B0-----:R-:W4:Y:S04]  /*16f30*/  LDL.LU R88, [R1+0x710] ;  /* 0x0007100001587983 */ /* 0x001f280000300800 */
[----:B------:R0:W-:Y:S04]  /*16f40*/  STS.U8 [R15+UR11+0x3600], R89 ;  /* 0x003600590f007988 */ /* 0x0001e8000800000b */
[----:B------:R-:W-:Y:S04]  /*16f50*/  STS.U8 [R15+UR11+0x3800], R41 ;  /* 0x003800290f007988 */ /* 0x000fe8000800000b */
[----:B0-----:R-:W4:Y:S04]  /*16f60*/  LDL.LU R89, [R1+0x70c] ;  /* 0x00070c0001597983 */ /* 0x001f280000300800 */
[----:B------:R0:W-:Y:S04]  /*16f70*/  STS.U8 [R15+UR11+0x3a00], R90 ;  /* 0x003a005a0f007988 */ /* 0x0001e8000800000b */
[----:B------:R-:W-:Y:S04]  /*16f80*/  STS.U8 [R15+UR11+0x3c00], R22 ;  /* 0x003c00160f007988 */ /* 0x000fe8000800000b */
[----:B------:R-:W-:Y:S04]  /*16f90*/  STS.U8 [R15+UR11+0x3e00], R17 ;  /* 0x003e00110f007988 */ /* 0x000fe8000800000b */
[----:B0-----:R-:W4:Y:S04]  /*16fa0*/  LDL.LU R90, [R1+0x708] ;  /* 0x00070800015a7983 */ /* 0x001f280000300800 */
[----:B------:R0:W-:Y:S04]  /*16fb0*/  STS.U8 [R15+UR11+0x4000], R79 ;  /* 0x0040004f0f007988 */ /* 0x0001e8000800000b */
[----:B0-----:R-:W4:Y:S04]  /*16fc0*/  LDL.LU R79, [R1+0x704] ;  /* 0x00070400014f7983 */ /* 0x001f280000300800 */
[----:B--2---:R0:W-:Y:S04]  /*16fd0*/  STS.U8 [R15+UR11+0x4200], R91 ;  /* 0x0042005b0f007988 */ /* 0x0041e8000800000b */
[----:B0-----:R-:W2:Y:S04]  /*16fe0*/  LDL.LU R91, [R1+0x6f0] ;  /* 0x0006f000015b7983 */ /* 0x001ea80000300800 */
[----:B---3--:R0:W-:Y:S04]  /*16ff0*/  STS.U8 [R15+UR11+0x4400], R93 ;  /* 0x0044005d0f007988 */ /* 0x0081e8000800000b */
[----:B0-----:R-:W3:Y:S04]  /*17000*/  LDL.LU R93, [R1+0x6ec] ;  /* 0x0006ec00015d7983 */ /* 0x001ee80000300800 */
[----:B----4-:R0:W-:Y:S04]  /*17010*/  STS.U8 [R15+UR11+0x4600], R83 ;  /* 0x004600530f007988 */ /* 0x0101e8000800000b */
[----:B------:R1:W-:Y:S04]  /*17020*/  STS.U8 [R15+UR11+0x4800], R6 ;  /* 0x004800060f007988 */ /* 0x0003e8000800000b */
[----:B------:R4:W-:Y:S04]  /*17030*/  STS.U8 [R15+UR11+0x4a00], R7 ;  /* 0x004a00070f007988 */ /* 0x0009e8000800000b */
[----:B0-----:R-:W3:Y:S04]  /*17040*/  LDL.LU R83, [R1+0x6e8] ;  /* 0x0006e80001537983 */ /* 0x001ee80000300800 */
[----:B------:R0:W-:Y:S04]  /*17050*/  STS.U8 [R15+UR11+0x4c00], R84 ;  /* 0x004c00540f007988 */ /* 0x0001e8000800000b */
[----:B------:R-:W-:Y:S04]  /*17060*/  STS.U8 [R15+UR11+0x4e00], R16 ;  /* 0x004e00100f007988 */ /* 0x000fe8000800000b */
[----:B------:R-:W-:Y:S04]  /*17070*/  STS.U8 [R15+UR11+0x5000], R12 ;  /* 0x0050000c0f007988 */ /* 0x000fe8000800000b */
[----:B-1----:R-:W3:Y:S04]  /*17080*/  LDL.LU R6, [R1+0x6e4] ;  /* 0x0006e40001067983 */ /* 0x002ee80000300800 */
[----:B------:R-:W-:Y:S04]  /*17090*/  STS.U8 [R15+UR11+0x5200], R10 ;  /* 0x0052000a0f007988 */ /* 0x000fe8000800000b */
[----:B----4-:R-:W4:Y:S04]  /*170a0*/  LDL.LU R7, [R1+0x6d0] ;  /* 0x0006d00001077983 */ /* 0x010f280000300800 */
[----:B------:R-:W-:Y:S04]  /*170b0*/  STS.U8 [R15+UR11+0x5400], R8 ;  /* 0x005400080f007988 */ /* 0x000fe8000800000b */
[----:B0-----:R-:W4:Y:S04]  /*170c0*/  LDL.LU R84, [R1+0x6cc] ;  /* 0x0006cc0001547983 */ /* 0x001f280000300800 */
[----:B------:R0:W-:Y:S04]  /*170d0*/  STS.U8 [R15+UR11+0x5600], R85 ;  /* 0x005600550f007988 */ /* 0x0001e8000800000b */
[----:B0-----:R-:W4:Y:S04]  /*170e0*/  LDL.LU R85, [R1+0x6c8] ;  /* 0x0006c80001557983 */ /* 0x001f280000300800 */
[----:B------:R0:W-:Y:S04]  /*170f0*/  STS.U8 [R15+UR11+0x5800], R87 ;  /* 0x005800570f007988 */ /* 0x0001e8000800000b */
[----:B------:R-:W-:Y:S04]  /*17100*/  STS.U8 [R15+UR11+0x5a00], R9 ;  /* 0x005a00090f007988 */ /* 0x000fe8000800000b */
[----:B------:R-:W-:Y:S04]  /*17110*/  STS.U8 [R15+UR11+0x5c00], R78 ;  /* 0x005c004e0f007988 */ /* 0x000fe8000800000b */
[----:B0-----:R-:W4:Y:S04]  /*17120*/  LDL.LU R87, [R1+0x6c4] ;  /* 0x0006c40001577983 */ /* 0x001f280000300800 */
[----:B------:R-:W4:Y:S04]  /*17130*/  LDL.LU R41, [R1+0x6b0] ;  /* 0x0006b00001297983 */ /* 0x000f280000300800 */
[----:B------:R0:W-:Y:S04]  /*17140*/  STS.U8 [R15+UR11+0x5e00], R88 ;  /* 0x005e00580f007988 */ /* 0x0001e8000800000b */
[----:B0-----:R-:W4:Y:S04]  /*17150*/  LDL.LU R88, [R1+0x6ac] ;  /* 0x0006ac0001587983 */ /* 0x001f280000300800 */
[----:B------:R-:W4:Y:S04]  /*17160*/  LDL.LU R22, [R1+0x6a8] ;  /* 0x0006a80001167983 */ /* 0x000f280000300800 */
[----:B------:R-:W4:Y:S04]  /*17170*/  LDL.LU R17, [R1+0x6a4] ;  /* 0x0006a40001117983 */ /* 0x000f280000300800 */
[----:B------:R0:W-:Y:S04]  /*17180*/  STS.U8 [R15+UR11+0x6000], R89 ;  /* 0x006000590f007988 */ /* 0x0001e8000800000b */
[----:B0-----:R-:W4:Y:S04]  /*17190*/  LDL.LU R89, [R1+0x690] ;  /* 0x0006900001597983 */ /* 0x001f280000300800 */
[----:B------:R0:W-:Y:S04]  /*171a0*/  STS.U8 [R15+UR11+0x6200], R90 ;  /* 0x0062005a0f007988 */ /* 0x0001e8000800000b */
[----:B0-----:R-:W4:Y:S04]  /*171b0*/  LDL.LU R90, [R1+0xa20] ;  /* 0x000a2000015a7983 */ /* 0x001f280000300800 */
[----:B------:R-:W-:Y:S04]  /*171c0*/  STS.U8 [R15+UR11+0x6400], R79 ;  /* 0x0064004f0f007988 */ /* 0x000fe8000800000b */
[----:B--2---:R0:W-:Y:S04]  /*171d0*/  STS.U8 [R15+UR11+0x6600], R91 ;  /* 0x0066005b0f007988 */ /* 0x0041e8000800000b */
[----:B0-----:R-:W2:Y:S04]  /*171e0*/  LDL.LU R91, [R1+0xa1c] ;  /* 0x000a1c00015b7983 */ /* 0x001ea80000300800 */
[----:B---3--:R0:W-:Y:S04]  /*171f0*/  STS.U8 [R15+UR11+0x6800], R93 ;  /* 0x0068005d0f007988 */ /* 0x0081e8000800000b */
[----:B0-----:R-:W3:Y:S04]  /*17200*/  LDL.LU R93, [R1+0xa18] ;  /* 0x000a1800015d7983 */ /* 0x001ee80000300800 */
[----:B------:R-:W3:Y:S04]  /*17210*/  LDL.LU R78, [R1+0xa14] ;  /* 0x000a1400014e7983 */ /* 0x000ee80000300800 */
[----:B------:R0:W-:Y:S04]  /*17220*/  STS.U8 [R15+UR11+0x6a00], R83 ;  /* 0x006a00530f007988 */ /* 0x0001e8000800000b */
[----:B------:R-:W3:Y:S04]  /*17230*/  LDL.LU R79, [R1+0xa10] ;  /* 0x000a1000014f7983 */ /* 0x000ee80000300800 */
[----:B0-----:R-:W3:Y:S04]  /*17240*/  LDL.LU R83, [R1+0xa0c] ;  /* 0x000a0c0001537983 */ /* 0x001ee80000300800 */
[----:B------:R-:W3:Y:S04]  /*17250*/  LDL.LU R16, [R1+0xa08] ;  /* 0x000a080001107983 */ /* 0x000ee80000300800 */
[----:B------:R-:W-:Y:S04]  /*17260*/  STS.U8 [R15+UR11+0x6c00], R6 ;  /* 0x006c00060f007988 */ /* 0x000fe8000800000b */
[----:B------:R-:W3:Y:S04]  /*17270*/  LDL.LU R12, [R1+0xa04] ;  /* 0x000a0400010c7983 */ /* 0x000ee80000300800 */
[----:B----4-:R-:W-:Y:S04]  /*17280*/  STS.U8 [R15+UR11+0x6e00], R7 ;  /* 0x006e00070f007988 */ /* 0x010fe8000800000b */
        /* <DEDUP_REMOVED lines=8> */
[----:B------:R-:W4:Y:S04]  /*17310*/  LDL.LU R7, [R1+0x664] ;  /* 0x0006640001077983 */ /* 0x000f280000300800 */
[----:B------:R0:W-:Y:S04]  /*17320*/  STS.U8 [R15+UR11+0x7400], R87 ;  /* 0x007400570f007988 */ /* 0x0001e8000800000b */
[----:B------:R-:W-:Y:S04]  /*17330*/  STS.U8 [R15+UR11+0x7600], R41 ;  /* 0x007600290f007988 */ /* 0x000fe8000800000b */
[----:B0-----:R-:W4:Y:S04]  /*17340*/  LDL.LU R87, [R1+0x650] ;  /* 0x0006500001577983 */ /* 0x001f280000300800 */
[----:B------:R0:W-:Y:S04]  /*17350*/  STS.U8 [R15+UR11+0x7800], R88 ;  /* 0x007800580f007988 */ /* 0x0001e8000800000b */
[----:B0-----:R-:W4:Y:S04]  /*17360*/  LDL.LU R88, [R1+0x64c] ;  /* 0x00064c0001587983 */ /* 0x001f280000300800 */
[----:B------:R-:W-:Y:S04]  /*17370*/  STS.U8 [R15+UR11+0x7a00], R22 ;  /* 0x007a00160f007988 */ /* 0x000fe8000800000b */
[----:B------:R-:W-:Y:S04]  /*17380*/  STS.U8 [R15+UR11+0x7c00], R17 ;  /* 0x007c00110f007988 */ /* 0x000fe8000800000b */
[----:B------:R0:W-:Y:S04]  /*17390*/  STS.U8 [R15+UR11+0x7e00], R89 ;  /* 0x007e00590f007988 */ /* 0x0001e8000800000b */
[----:B0-----:R-:W4:Y:S04]  /*173a0*/  LDL.LU R89, [R1+0x648] ;  /* 0x0006480001597983 */ /* 0x001f280000300800 */
[----:B------:R0:W-:Y:S04]  /*173b0*/  STS.U8 [R86+UR11+0x80], R90 ;  /* 0x0000805a56007988 */ /* 0x0001e8000800000b */
[----:B0-----:R-:W4:Y:S04]  /*173c0*/  LDL.LU R90, [R1+0x644] ;  /* 0x00064400015a7983 */ /* 0x001f280000300800 */
[----:B--2---:R0:W-:Y:S04]  /*173d0*/  STS.U8 [R86+UR11+0x280], R91 ;  /* 0x0002805b56007988 */ /* 0x0041e8000800000b */
[----:B0-----:R-:W2:Y:S04]  /*173e0*/  LDL.LU R91, [R1+0x630] ;  /* 0x00063000015b7983 */ /* 0x001ea80000300800 */
[----:B---3--:R0:W-:Y:S04]  /*173f0*/  STS.U8 [R86+UR11+0x480], R93 ;  /* 0x0004805d56007988 */ /* 0x0081e8000800000b */
[----:B------:R1:W-:Y:S04]  /*17400*/  STS.U8 [R86+UR11+0x680], R78 ;  /* 0x0006804e56007988 */ /* 0x0003e8000800000b */
[----:B0-----:R-:W3:Y:S04]  /*17410*/  LDL.LU R93, [R1+0x62c] ;  /* 0x00062c00015d7983 */ /* 0x001ee80000300800 */
[----:B------:R0:W-:Y:S04]  /*17420*/  STS.U8 [R86+UR11+0x880], R79 ;  /* 0x0008804f56007988 */ /* 0x0001e8000800000b */
[----:B------:R0:W-:Y:S04]  /*17430*/  STS.U8 [R86+UR11+0xa80], R83 ;  /* 0x000a805356007988 */ /* 0x0001e8000800000b */
[----:B------:R-:W-:Y:S04]  /*17440*/  STS.U8 [R86+UR11+0xc80], R16 ;  /* 0x000c801056007988 */ /* 0x000fe8000800000b */
[----:B-1----:R-:W3:Y:S04]  /*17450*/  LDL.LU R78, [R1+0x628] ;  /* 0x00062800014e7983 */ /* 0x002ee80000300800 */
[----:B------:R-:W-:Y:S04]  /*17460*/  STS.U8 [R86+UR11+0xe80], R12 ;  /* 0x000e800c56007988 */ /* 0x000fe8000800000b */
[----:B0-----:R-:W3:Y:S04]  /*17470*/  LDL.LU R79, [R1+0x624] ;  /* 0x00062400014f7983 */ /* 0x001ee80000300800 */
[----:B----4-:R-:W-:Y:S04]  /*17480*/  STS.U8 [R86+UR11+0x1080], R10 ;  /* 0x0010800a56007988 */ /* 0x010fe8000800000b */
[----:B------:R-:W4:Y:S04]  /*17490*/  LDL.LU R83, [R1+0x610] ;  /* 0x0006100001537983 */ /* 0x000f280000300800 */
[----:B------:R-:W-:Y:S04]  /*174a0*/  STS.U8 [R86+UR11+0x1280], R8 ;  /* 0x0012800856007988 */ /* 0x000fe8000800000b */
[----:B------:R0:W-:Y:S04]  /*174b0*/  STS.U8 [R86+UR11+0x1480], R84 ;  /* 0x0014805456007988 */ /* 0x0001e8000800000b */
[----:B0-----:R-:W4:Y:S04]  /*174c0*/  LDL.LU R84, [R1+0x60c] ;  /* 0x00060c0001547983 */ /* 0x001f280000300800 */
[----:B------:R0:W-:Y:S04]  /*174d0*/  STS.U8 [R86+UR11+0x1680], R85 ;  /* 0x0016805556007988 */ /* 0x0001e8000800000b */
[----:B------:R-:W-:Y:S04]  /*174e0*/  STS.U8 [R86+UR11+0x1880], R9 ;  /* 0x0018800956007988 */ /* 0x000fe8000800000b */
[----:B0-----:R-:W4:Y:S04]  /*174f0*/  LDL.LU R85, [R1+0x608] ;  /* 0x0006080001557983 */ /* 0x001f280000300800 */
        /* <DEDUP_REMOVED lines=8> */
[----:B------:R1:W-:Y:S04]  /*17580*/  STS.U8 [R86+UR11+0x2080], R88 ;  /* 0x0020805856007988 */ /* 0x0003e8000800000b */
[----:B0-----:R-:W4:Y:S04]  /*17590*/  LDL.LU R87, [R1+0x1f0] ;  /* 0x0001f00001577983 */ /* 0x001f280000300800 */
[----:B-1----:R-:W4:Y:S04]  /*175a0*/  LDL.LU R88, [R1+0x1e8] ;  /* 0x0001e80001587983 */ /* 0x002f280000300800 */
[----:B------:R0:W-:Y:S04]  /*175b0*/  STS.U8 [R86+UR11+0x2280], R89 ;  /* 0x0022805956007988 */ /* 0x0001e8000800000b */
[----:B0-----:R-:W4:Y:S04]  /*175c0*/  LDL.LU R89, [R1+0x1e4] ;  /* 0x0001e40001597983 */ /* 0x001f280000300800 */
[----:B------:R0:W-:Y:S04]  /*175d0*/  STS.U8 [R86+UR11+0x2480], R90 ;  /* 0x0024805a56007988 */ /* 0x0001e8000800000b */
[----:B0-----:R-:W4:Y:S04]  /*175e0*/  LDL.LU R90, [R1+0x1e0] ;  /* 0x0001e000015a7983 */ /* 0x001f280000300800 */
[----:B--2---:R0:W-:Y:S04]  /*175f0*/  STS.U8 [R86+UR11+0x2680], R91 ;  /* 0x0026805b56007988 */ /* 0x0041e8000800000b */
[----:B0-----:R-:W2:Y:S04]  /*17600*/  LDL.LU R91, [R1+0x1dc] ;  /* 0x0001dc00015b7983 */ /* 0x001ea80000300800 */
[----:B---3--:R0:W-:Y:S04]  /*17610*/  STS.U8 [R86+UR11+0x2880], R93 ;  /* 0x0028805d56007988 */ /* 0x0081e8000800000b */
[----:B0-----:R-:W3:Y:S04]  /*17620*/  LDL.LU R93, [R1+0x1d8] ;  /* 0x0001d800015d7983 */ /* 0x001ee80000300800 */
[----:B------:R-:W3:Y:S04]  /*17630*/  LDL.LU R16, [R1+0x1c8] ;  /* 0x0001c80001107983 */ /* 0x000ee80000300800 */
[----:B------:R-:W3:Y:S04]  /*17640*/  LDL.LU R12, [R1+0x1a8] ;  /* 0x0001a800010c7983 */ /* 0x000ee80000300800 */
[----:B------:R-:W3:Y:S04]  /*17650*/  LDL.LU R8, [R1+0x188] ;  /* 0x0001880001087983 */ /* 0x000ee80000300800 */
[----:B------:R0:W-:Y:S04]  /*17660*/  STS.U8 [R86+UR11+0x2a80], R78 ;  /* 0x002a804e56007988 */ /* 0x0001e8000800000b */
[----:B------:R-:W3:Y:S04]  /*17670*/  LDL.LU R9, [R1+0x16c] ;  /* 0x00016c0001097983 */ /* 0x000ee80000300800 */
[----:B------:R1:W-:Y:S04]  /*17680*/  STS.U8 [R86+UR11+0x2c80], R79 ;  /* 0x002c804f56007988 */ /* 0x0003e8000800000b */
[----:B------:R-:W3:Y:S04]  /*17690*/  LDL.LU R6, [R1+0x168] ;  /* 0x0001680001067983 */ /* 0x000ee80000300800 */
[----:B----4-:R4:W-:Y:S04]  /*176a0*/  STS.U8 [R86+UR11+0x2e80], R83 ;  /* 0x002e805356007988 */ /* 0x0109e8000800000b */
[----:B0-----:R-:W3:Y:S04]  /*176b0*/  LDL.LU R78, [R1+0x12c] ;  /* 0x00012c00014e7983 */ /* 0x001ee80000300800 */
[----:B-1----:R-:W3:Y:S04]  /*176c0*/  LDL.LU R79, [R1+0x108] ;  /* 0x00010800014f7983 */ /* 0x002ee80000300800 */
[----:B------:R0:W-:Y:S04]  /*176d0*/  STS.U8 [R86+UR11+0x3080], R84 ;  /* 0x0030805456007988 */ /* 0x0001e8000800000b */
[----:B----4-:R-:W4:Y:S04]  /*176e0*/  LDL.LU R83, [R1+0xe8] ;  /* 0x0000e80001537983 */ /* 0x010f280000300800 */
[----:B0-----:R-:W4:Y:S04]  /*176f0*/  LDL.LU R84, [R1+0x84] ;  /* 0x0000840001547983 */ /* 0x001f280000300800 */
[----:B------:R0:W-:Y:S04]  /*17700*/  STS.U8 [R86+UR11+0x3280], R85 ;  /* 0x0032805556007988 */ /* 0x0001e8000800000b */
[----:B------:R-:W-:Y:S04]  /*17710*/  STS.U8 [R86+UR11+0x3480], R22 ;  /* 0x0034801656007988 */ /* 0x000fe8000800000b */
[----:B------:R1:W-:Y:S04]  /*17720*/  STS.U8 [R86+UR11+0x3680], R10 ;  /* 0x0036800a56007988 */ /* 0x0003e8000800000b */
[----:B0-----:R-:W4:Y:S04]  /*17730*/  LDL.LU R85, [R1+0x80] ;  /* 0x0000800001557983 */ /* 0x001f280000300800 */
[----:B------:R-:W-:Y:S04]  /*17740*/  STS.U8 [R86+UR11+0x3880], R17 ;  /* 0x0038801156007988 */ /* 0x000fe8000800000b */
[----:B-1----:R-:W4:Y:S04]  /*17750*/  LDL.LU R10, [R1+0x380] ;  /* 0x00038000010a7983 */ /* 0x002f280000300800 */
[----:B------:R-:W-:Y:S04]  /*17760*/  STS.U8 [R86+UR11+0x3a80], R15 ;  /* 0x003a800f56007988 */ /* 0x000fe8000800000b */
[----:B------:R0:W-:Y:S04]  /*17770*/  STS.U8 [R86+UR11+0x3c80], R7 ;  /* 0x003c800756007988 */ /* 0x0001e8000800000b */
        /* <DEDUP_REMOVED lines=12> */
[----:B------:R-:W-:Y:S04]  /*17840*/  STS.U8 [R86+UR11+0x4a80], R16 ;  /* 0x004a801056007988 */ /* 0x000fe8000800000b */
[----:B0-----:R-:W3:Y:S04]  /*17850*/  LDL.LU R93, [R1+0x64] ;  /* 0x00006400015d7983 */ /* 0x001ee80000300800 */
[----:B------:R-:W-:Y:S04]  /*17860*/  STS.U8 [R86+UR11+0x4c80], R12 ;  /* 0x004c800c56007988 */ /* 0x000fe8000800000b */
[----:B------:R-:W-:Y:S04]  /*17870*/  STS.U8 [R86+UR11+0x4e80], R8 ;  /* 0x004e800856007988 */ /* 0x000fe8000800000b */
[----:B------:R-:W-:Y:S04]  /*17880*/  STS.U8 [R86+UR11+0x5080], R9 ;  /* 0x0050800956007988 */ /* 0x000fe8000800000b */
[----:B------:R-:W3:Y:S04]  /*17890*/  LDL.LU R37, [R1+0x39c] ;  /* 0x00039c0001257983 */ /* 0x000ee80000300800 */
[----:B------:R-:W-:Y:S04]  /*178a0*/  STS.U8 [R86+UR11+0x5280], R6 ;  /* 0x0052800656007988 */ /* 0x000fe8000800000b */
[----:B------:R-:W3:Y:S04]  /*178b0*/  LDL.LU R15, [R1+0x3a0] ;  /* 0x0003a000010f7983 */ /* 0x000ee80000300800 */
[----:B------:R0:W-:Y:S04]  /*178c0*/  STS.U8 [R86+UR11+0x5480], R78 ;  /* 0x0054804e56007988 */ /* 0x0001e8000800000b */
[----:B------:R1:W-:Y:S04]  /*178d0*/  STS.U8 [R86+UR11+0x5680], R79 ;  /* 0x0056804f56007988 */ /* 0x0003e8000800000b */
[----:B0-----:R-:W3:Y:S04]  /*178e0*/  LDL.LU R78, [R1+0x60] ;  /* 0x00006000014e7983 */ /* 0x001ee80000300800 */
[----:B----4-:R0:W-:Y:S04]  /*178f0*/  STS.U8 [R86+UR11+0x5880], R83 ;  /* 0x0058805356007988 */ /* 0x0101e8000800000b */
[----:B-1----:R-:W4:Y:S04]  /*17900*/  LDL.LU R79, [R1+0x5c] ;  /* 0x00005c00014f7983 */ /* 0x002f280000300800 */
[----:B------:R1:W-:Y:S04]  /*17910*/  STS.U8 [R86+UR11+0x5a80], R84 ;  /* 0x005a805456007988 */ /* 0x0003e8000800000b */
[----:B0-----:R-:W4:Y:S04]  /*17920*/  LDL.LU R83, [R1+0x58] ;  /* 0x0000580001537983 */ /* 0x001f280000300800 */
[----:B------:R0:W-:Y:S04]  /*17930*/  STS.U8 [R86+UR11+0x5c80], R85 ;  /* 0x005c805556007988 */ /* 0x0001e8000800000b */
[----:B-1----:R-:W4:Y:S04]  /*17940*/  LDL.LU R84, [R1+0x54] ;  /* 0x0000540001547983 */ /* 0x002f280000300800 */
[----:B0-----:R-:W4:Y:S04]  /*17950*/  LDL.LU R85, [R1+0x50] ;  /* 0x0000500001557983 */ /* 0x001f280000300800 */
[----:B------:R-:W4:Y:S04]  /*17960*/  LDL.LU R17, [R1+0x34] ;  /* 0x0000340001117983 */ /* 0x000f280000300800 */
[----:B------:R-:W4:Y:S04]  /*17970*/  LDL.LU R9, [R1+0x30] ;  /* 0x0000300001097983 */ /* 0x000f280000300800 */
[----:B------:R-:W4:Y:S04]  /*17980*/  LDL.LU R8, [R1+0x2c] ;  /* 0x00002c0001087983 */ /* 0x000f280000300800 */
[----:B------:R0:W-:Y:S04]  /*17990*/  STS.U8 [R86+UR11+0x5e80], R7 ;  /* 0x005e800756007988 */ /* 0x0001e8000800000b */
[----:B0-----:R-:W4:Y:S04]  /*179a0*/  LDL.LU R7, [R1+0x28] ;  /* 0x0000280001077983 */ /* 0x001f280000300800 */
[----:B------:R0:W-:Y:S04]  /*179b0*/  STS.U8 [R86+UR11+0x6080], R87 ;  /* 0x0060805756007988 */ /* 0x0001e8000800000b */
[----:B------:R1:W-:Y:S04]  /*179c0*/  STS.U8 [R86+UR11+0x6280], R88 ;  /* 0x0062805856007988 */ /* 0x0003e8000800000b */
[----:B0-----:R-:W4:Y:S04]  /*179d0*/  LDL.LU R87, [R1+0x24] ;  /* 0x0000240001577983 */ /* 0x001f280000300800 */
[----:B-1----:R-:W4:Y:S04]  /*179e0*/  LDL.LU R88, [R1+0xa00] ;  /* 0x000a000001587983 */ /* 0x002f280000300800 */
[----:B------:R-:W4:Y:S04]  /*179f0*/  LDL.LU R12, [R1+0x9fc] ;  /* 0x0009fc00010c7983 */ /* 0x000f280000300800 */
        /* <DEDUP_REMOVED lines=11> */
[----:B------:R-:W3:Y:S04]  /*17ab0*/  LDL.LU R39, [R1+0x1c] ;  /* 0x00001c0001277983 */ /* 0x000ee80000300800 */
[----:B------:R-:W3:Y:S04]  /*17ac0*/  LDL.LU R22, [R1+0x18] ;  /* 0x0000180001167983 */ /* 0x000ee80000300800 */
[----:B------:R-:W3:Y:S04]  /*17ad0*/  LDL.LU R16, [R1+0x3b4] ;  /* 0x0003b40001107983 */ /* 0x000ee80000300800 */
[----:B------:R-:W3:Y:S04]  /*17ae0*/  LDL.LU R41, [R1+0x3b8] ;  /* 0x0003b80001297983 */ /* 0x000ee80000300800 */
[----:B------:R0:W-:Y:S04]  /*17af0*/  STS.U8 [R86+UR11+0x6c80], R78 ;  /* 0x006c804e56007988 */ /* 0x0001e8000800000b */
[----:B----4-:R1:W-:Y:S04]  /*17b00*/  STS.U8 [R86+UR11+0x6e80], R79 ;  /* 0x006e804f56007988 */ /* 0x0103e8000800000b */
[----:B0-----:R-:W4:Y:S04]  /*17b10*/  LDL.LU R78, [R1+0xe8c] ;  /* 0x000e8c00014e7983 */ /* 0x001f280000300800 */
[----:B-1----:R-:W4:Y:S04]  /*17b20*/  LDL.LU R79, [R1+0xe88] ;  /* 0x000e8800014f7983 */ /* 0x002f280000300800 */
[----:B------:R0:W-:Y:S04]  /*17b30*/  STS.U8 [R86+UR11+0x7080], R83 ;  /* 0x0070805356007988 */ /* 0x0001e8000800000b */
[----:B------:R1:W-:Y:S04]  /*17b40*/  STS.U8 [R86+UR11+0x7280], R84 ;  /* 0x0072805456007988 */ /* 0x0003e8000800000b */
[----:B0-----:R-:W4:Y:S04]  /*17b50*/  LDL.LU R83, [R1+0xe84] ;  /* 0x000e840001537983 */ /* 0x001f280000300800 */
[----:B-1----:R-:W4:Y:S04]  /*17b60*/  LDL.LU R84, [R1+0xe80] ;  /* 0x000e800001547983 */ /* 0x002f280000300800 */
[----:B------:R0:W-:Y:S04]  /*17b70*/  STS.U8 [R86+UR11+0x7480], R85 ;  /* 0x0074805556007988 */ /* 0x0001e8000800000b */
[----:B------:R1:W-:Y:S04]  /*17b80*/  STS.U8 [R86+UR11+0x7680], R17 ;  /* 0x0076801156007988 */ /* 0x0003e8000800000b */
[----:B------:R1:W-:Y:S04]  /*17b90*/  STS.U8 [R86+UR11+0x7880], R9 ;  /* 0x0078800956007988 */ /* 0x0003e8000800000b */
[----:B0-----:R-:W4:Y:S04]  /*17ba0*/  LDL.LU R85, [R1+0xe7c] ;  /* 0x000e7c0001557983 */ /* 0x001f280000300800 */
[----:B-1----:R-:W4:Y:S04]  /*17bb0*/  LDL.LU R17, [R1+0x14] ;  /* 0x0000140001117983 */ /* 0x002f280000300800 */
[----:B------:R-:W4:Y:S04]  /*17bc0*/  LDL.LU R9, [R1+0x10] ;  /* 0x0000100001097983 */ /* 0x000f280000300800 */
        /* <DEDUP_REMOVED lines=8> */
[----:B------:R-:W4:Y:S04]  /*17c50*/  LDL.LU R87, [R1+0xe74] ;  /* 0x000e740001577983 */ /* 0x000f280000300800 */
        /* <DEDUP_REMOVED lines=10> */
[----:B------:R-:W-:Y:S04]  /*17d00*/  STS.U8 [R14+UR11+0xf00], R34 ;  /* 0x000f00220e007988 */ /* 0x000fe8000800000b */
[----:B------:R-:W-:Y:S04]  /*17d10*/  STS.U8 [R14+UR11+0x1100], R92 ;  /* 0x0011005c0e007988 */ /* 0x000fe8000800000b */
[----:B------:R3:W-:Y:S04]  /*17d20*/  STS.U8 [R14+UR11+0x1300], R39 ;  /* 0x001300270e007988 */ /* 0x0007e8000800000b */
[----:B------:R-:W-:Y:S04]  /*17d30*/  STS.U8 [R14+UR11+0x1500], R22 ;  /* 0x001500160e007988 */ /* 0x000fe8000800000b */
[----:B0-----:R-:W2:Y:S04]  /*17d40*/  LDL.LU R93, [R1+0xe60] ;  /* 0x000e6000015d7983 */ /* 0x001ea80000300800 */
[----:B-1----:R-:W2:Y:S04]  /*17d50*/  LDL.LU R6, [R1+0x3d0] ;  /* 0x0003d00001067983 */ /* 0x002ea80000300800 */
[----:B---3--:R-:W3:Y:S04]  /*17d60*/  LDL.LU R39, [R1+0x3ec] ;  /* 0x0003ec0001277983 */ /* 0x008ee80000300800 */
[----:B----4-:R-:W-:Y:S04]  /*17d70*/  STS.U8 [R14+UR11+0x1700], R17 ;  /* 0x001700110e007988 */ /* 0x010fe8000800000b */
[----:B------:R0:W-:Y:S04]  /*17d80*/  STS.U8 [R14+UR11+0x1900], R9 ;  /* 0x001900090e007988 */ /* 0x0001e8000800000b */
[----:B0-----:R-:W4:Y:S04]  /*17d90*/  LDL R9, [R1+0xac4] ;  /* 0x000ac40001097983 */ /* 0x001f280000100800 */
[----:B------:R-:W-:Y:S04]  /*17da0*/  STS.U8 [R14+UR11+0x1b00], R8 ;  /* 0x001b00080e007988 */ /* 0x000fe8000800000b */
[----:B------:R0:W-:Y:S04]  /*17db0*/  STS.U8 [R14+UR11+0x1d00], R7 ;  /* 0x001d00070e007988 */ /* 0x0001e8000800000b */
[----:B0-----:R-:W3:Y:S04]  /*17dc0*/  LDL R7, [R1+0xad4] ;  /* 0x000ad40001077983 */ /* 0x001ee80000100800 */
[----:B------:R-:W3:Y:S01]  /*17dd0*/  LDL.LU R92, [R1+0x3f0] ;  /* 0x0003f000015c7983 */ /* 0x000ee20000300800 */
[----:B------:R-:W-:-:S02]  /*17de0*/  ISETP.GT.U32.AND P1, PT, R3, R10, PT ;  /* 0x0000000a0300720c */ /* 0x000fc40003f24070 */
[C---:B------:R-:W-:Y:S01]  /*17df0*/  ISETP.GT.U32.AND P2, PT, R3.reuse, R16, PT ;  /* 0x000000100300720c */ /* 0x040fe20003f44070 */
[----:B------:R-:W3:Y:S01]  /*17e00*/  LDL.LU R22, [R1+0x40c] ;  /* 0x00040c0001167983 */ /* 0x000ee20000300800 */
[----:B------:R-:W-:-:S03]  /*17e10*/  ISETP.GT.U32.AND P3, PT, R3, R15, PT ;  /* 0x0000000f0300720c */ /* 0x000fc60003f64070 */
[----:B------:R-:W3:Y:S06]  /*17e20*/  LDL R8, [R1+0xae4] ;  /* 0x000ae40001087983 */ /* 0x000eec0000100800 */
[--C-:B------:R-:W-:Y:S01]  /*17e30*/  @!P1 IMAD.IADD R10, R10, 0x1, -R3.reuse ;  /* 0x000000010a0a9824 */ /* 0x100fe200078e0a03 */
[C---:B------:R-:W-:Y:S01]  /*17e40*/  ISETP.GT.U32.AND P1, PT, R3.reuse, R37, PT ;  /* 0x000000250300720c */ /* 0x040fe20003f24070 */
[--C-:B------:R-:W-:Y:S01]  /*17e50*/  @!P2 IMAD.IADD R16, R16, 0x1, -R3.reuse ;  /* 0x000000011010a824 */ /* 0x100fe200078e0a03 */
[----:B------:R-:W-:Y:S01]  /*17e60*/  ISETP.GT.U32.AND P2, PT, R3, R12, PT ;  /* 0x0000000c0300720c */ /* 0x000fe20003f44070 */
[----:B------:R-:W-:-:S10]  /*17e70*/  @!P3 IMAD.IADD R15, R15, 0x1, -R3 ;  /* 0x000000010f0fb824 */ /* 0x000fd400078e0a03 */
[----:B------:R-:W-:Y:S01]  /*17e80*/  @!P1 IMAD.IADD R37, R37, 0x1, -R3 ;  /* 0x0000000125259824 */ /* 0x000fe200078e0a03 */
[----:B------:R-:W-:-:S04]  /*17e90*/  ISETP.GT.U32.AND P1, PT, R3, R41, PT ;  /* 0x000000290300720c */ /* 0x000fc80003f24070 */
[----:B------:R-:W-:Y:S01]  /*17ea0*/  ISETP.GT.U32.AND P3, PT, R3, R37, PT ;  /* 0x000000250300720c */ /* 0x000fe20003f64070 */
[----:B------:R-:W-:-:S08]  /*17eb0*/  @!P2 IMAD.IADD R12, R12, 0x1, -R3 ;  /* 0x000000010c0ca824 */ /* 0x000fd000078e0a03 */
[----:B------:R-:W-:Y:S01]  /*17ec0*/  @!P1 IMAD.IADD R41, R41, 0x1, -R3 ;  /* 0x0000000129299824 */ /* 0x000fe200078e0a03 */
[----:B------:R-:W-:-:S03]  /*17ed0*/  ISETP.GT.U32.AND P2, PT, R3, R12, PT ;  /* 0x0000000c0300720c */ /* 0x000fc60003f44070 */
[----:B------:R-:W-:Y:S01]  /*17ee0*/  @!P3 IMAD.IADD R37, R37, 0x1, -R3 ;  /* 0x000000012525b824 */ /* 0x000fe200078e0a03 */
[C---:B------:R-:W-:Y:S02]  /*17ef0*/  ISETP.GT.U32.AND P3, PT, R3.reuse, R41, PT ;  /* 0x000000290300720c */ /* 0x040fe40003f64070 */
[----:B------:R-:W-:-:S07]  /*17f00*/  ISETP.GT.U32.AND P4, PT, R3, R10, PT ;  /* 0x0000000a0300720c */ /* 0x000fce0003f84070 */
[----:B------:R-:W-:-:S04]  /*17f10*/  @!P2 IMAD.IADD R12, R12, 0x1, -R3 ;  /* 0x000000010c0ca824 */ /* 0x000fc800078e0a03 */
[--C-:B------:R-:W-:Y:S02]  /*17f20*/  @!P3 IMAD.IADD R41, R41, 0x1, -R3.reuse ;  /* 0x000000012929b824 */ /* 0x100fe400078e0a03 */
[----:B------:R-:W-:-:S04]  /*17f30*/  @!P4 IMAD.IADD R10, R10, 0x1, -R3 ;  /* 0x000000010a0ac824 */ /* 0x000fc800078e0a03 */
[----:B------:R-:W-:Y:S01]  /*17f40*/  IMAD.MOV.U32 R34, RZ, RZ, R10 ;  /* 0x000000ffff227224 */ /* 0x000fe200078e000a */
[----:B------:R-:W-:-:S13]  /*17f50*/  ISETP.GT.U32.AND P1, PT, R3, R16, PT ;  /* 0x000000100300720c */ /* 0x000fda0003f24070 */
[----:B------:R-:W-:Y:S01]  /*17f60*/  @!P1 IMAD.IADD R16, R16, 0x1, -R3 ;  /* 0x0000000110109824 */ /* 0x000fe200078e0a03 */
[----:B--2---:R-:W-:Y:S04]  /*17f70*/  STS.U8 [R14+UR11+0x1f00], R93 ;  /* 0x001f005d0e007988 */ /* 0x004fe8000800000b */
[----:B------:R-:W-:Y:S04]  /*17f80*/  STS.U8 [R14+UR11+0x2100], R91 ;  /* 0x0021005b0e007988 */ /* 0x000fe8000800000b */
        /* <DEDUP_REMOVED lines=12> */
[----:B------:R-:W-:Y:S01]  /*18050*/  STS.U8 [R14+UR11+0x3b00], R71 ;  /* 0x003b00470e007988 */ /* 0x000fe2000800000b */
[----:B----4-:R-:W-:-:S03]  /*18060*/  ISETP.GE.AND P3, PT, R9, RZ, PT ;  /* 0x000000ff0900720c */ /* 0x010fc60003f66270 */
[----:B------:R-:W-:Y:S04]  /*18070*/  STS.U8 [R14+UR11+0x3d00], R62 ;  /* 0x003d003e0e007988 */ /* 0x000fe8000800000b */
[----:B------:R-:W-:Y:S04]  /*18080*/  STS.U8 [R14+UR11+0x3f00], R53 ;  /* 0x003f00350e007988 */ /* 0x000fe8000800000b */
[----:B------:R-:W2:Y:S01]  /*18090*/  LDL R9, [R1+0xaf8] ;  /* 0x000af80001097983 */ /* 0x000ea20000100800 */
[----:B---3--:R-:W-:Y:S01]  /*180a0*/  ISETP.GT.U32.AND P2, PT, R3, R92, PT ;  /* 0x0000005c0300720c */ /* 0x008fe20003f44070 */
[----:B------:R-:W-:Y:S01]  /*180b0*/  @!P3 IMAD.MOV R34, RZ, RZ, -R34 ;  /* 0x000000ffff22b224 */ /* 0x000fe200078e0a22 */
[----:B------:R-:W-:Y:S01]  /*180c0*/  ISETP.GE.AND P3, PT, R7, RZ, PT ;  /* 0x000000ff0700720c */ /* 0x000fe20003f66270 */
[----:B------:R-:W-:Y:S04]  /*180d0*/  STS.U8 [R14+UR11+0x4100], R52 ;  /* 0x004100340e007988 */ /* 0x000fe8000800000b */
[----:B------:R-:W-:Y:S01]  /*180e0*/  STS.U8 [R14+UR11+0x4300], R45 ;  /* 0x0043002d0e007988 */ /* 0x000fe2000800000b */
[----:B------:R-:W-:-:S02]  /*180f0*/  ISETP.GT.U32.AND P1, PT, R3, R39, PT ;  /* 0x000000270300720c */ /* 0x000fc40003f24070 */
[C---:B------:R-:W-:Y:S01]  /*18100*/  ISETP.GT.U32.AND P4, PT, R3.reuse, R15, PT ;  /* 0x0000000f0300720c */ /* 0x040fe20003f84070 */
[----:B------:R-:W3:Y:S02]  /*18110*/  LDL.LU R10, [R1+0x410] ;  /* 0x00041000010a7983 */ /* 0x000ee40000300800 */
[--C-:B------:R-:W-:Y:S02]  /*18120*/  @!P2 IMAD.IADD R92, R92, 0x1, -R3.reuse ;  /* 0x000000015c5ca824 */ /* 0x100fe400078e0a03 */
[----:B------:R-:W-:Y:S03]  /*18130*/  STS.U8 [R14+UR11+0x4500], R43 ;  /* 0x0045002b0e007988 */ /* 0x000fe6000800000b */
[----:B------:R-:W-:Y:S01]  /*18140*/  ISETP.GT.U32.AND P2, PT, R3, R92, PT ;  /* 0x0000005c0300720c */ /* 0x000fe20003f44070 */
[----:B------:R-:W-:Y:S04]  /*18150*/  STS.U8 [R14+UR11+0x4700], R40 ;  /* 0x004700280e007988 */ /* 0x000fe8000800000b */
[----:B------:R0:W-:Y:S04]  /*18160*/  STS.U8 [R14+UR11+0x4900], R33 ;  /* 0x004900210e007988 */ /* 0x0001e8000800000b */
[----:B------:R1:W-:Y:S01]  /*18170*/  STS.U8 [R14+UR11+0x4b00], R36 ;  /* 0x004b00240e007988 */ /* 0x0003e2000800000b */
[----:B------:R-:W-:-:S02]  /*18180*/  @!P1 IMAD.IADD R39, R39, 0x1, -R3 ;  /* 0x0000000127279824 */ /* 0x000fc400078e0a03 */
[----:B------:R-:W-:Y:S01]  /*18190*/  @!P4 IMAD.IADD R15, R15, 0x1, -R3 ;  /* 0x000000010f0fc824 */ /* 0x000fe200078e0a03 */
[----:B------:R-:W4:Y:S01]  /*181a0*/  LDL.LU R17, [R1+0x44c] ;  /* 0x00044c0001117983 */ /* 0x000f220000300800 */
[----:B0-----:R-:W-:Y:S01]  /*181b0*/  IMAD.MOV.U32 R33, RZ, RZ, R37 ;  /* 0x000000ffff217224 */ /* 0x001fe200078e0025 */
[----:B-1----:R-:W-:-:S03]  /*181c0*/  SEL R36, R38, R34, !P6 ;  /* 0x0000002226247207 */ /* 0x002fc60007000000 */
[----:B------:R-:W-:Y:S01]  /*181d0*/  @!P3 IMAD.MOV R33, RZ, RZ, -R33 ;  /* 0x000000ffff21b224 */ /* 0x000fe200078e0a21 */
[----:B------:R0:W-:Y:S01]  /*181e0*/  STS.U8 [R14+UR11+0x4d00], R35 ;  /* 0x004d00230e007988 */ /* 0x0001e2000800000b */
[----:B------:R-:W-:Y:S02]  /*181f0*/  IMAD R36, R36, UR9, RZ ;  /* 0x0000000924247c24 */ /* 0x000fe4000f8e02ff */
[----:B------:R-:W-:Y:S01]  /*18200*/  @!P2 IMAD.IADD R92, R92, 0x1, -R3 ;  /* 0x000000015c5ca824 */ /* 0x000fe200078e0a03 */
[----:B------:R-:W-:Y:S01]  /*18210*/  ISETP.GT.U32.AND P1, PT, R3, R39, PT ;  /* 0x000000270300720c */ /* 0x000fe20003f24070 */
[----:B------:R-:W3:Y:S01]  /*18220*/  LDL.LU R7, [R1+0x490] ;  /* 0x0004900001077983 */ /* 0x000ee20000300800 */
[----:B0-----:R-:W-:Y:S01]  /*18230*/  SEL R35, R38, R33, !P6 ;  /* 0x0000002126237207 */ /* 0x001fe20007000000 */
[----:B------:R-:W-:Y:S01]  /*18240*/  IMAD.MOV.U32 R33, RZ, RZ, R16 ;  /* 0x000000ffff217224 */ /* 0x000fe200078e0010 */
[----:B------:R-:W-:Y:S01]  /*18250*/  IADD3 R16, P2, PT, R36, R2, RZ ;  /* 0x0000000224107210 */ /* 0x000fe20007f5e0ff */
[----:B------:R-:W-:Y:S01]  /*18260*/  IMAD.MOV.U32 R34, RZ, RZ, R15 ;  /* 0x000000ffff227224 */ /* 0x000fe200078e000f */
[----:B------:R-:W-:Y:S01]  /*18270*/  ISETP.GE.AND P3, PT, R8, RZ, PT ;  /* 0x000000ff0800720c */ /* 0x000fe20003f66270 */
[----:B------:R-:W3:Y:S01]  /*18280*/  LDL R40, [R1+0xb0c] ;  /* 0x000b0c0001287983 */ /* 0x000ee20000100800 */
[----:B------:R-:W-:Y:S01]  /*18290*/  LEA.HI.X.SX32 R37, R36, R0, 0x1, P2 ;  /* 0x0000000024257211 */ /* 0x000fe200010f0eff */
[----:B------:R-:W-:-:S02]  /*182a0*/  @P0 IMAD.MOV.U32 R36, RZ, RZ, R16 ;  /* 0x000000ffff240224 */ /* 0x000fc400078e0010 */
[----:B------:R-:W-:Y:S01]  /*182b0*/  IMAD R35, R35, UR9, RZ ;  /* 0x0000000923237c24 */ /* 0x000fe2000f8e02ff */
[----:B------:R-:W3:Y:S04]  /*182c0*/  LDL R8, [R1+0xb24] ;  /* 0x000b240001087983 */ /* 0x000ee80000100800 */
[----:B------:R0:W3:Y:S03]  /*182d0*/  @P0 LDG.E.U8 R11, desc[UR22][R36.64] ;  /* 0x00000016240b0981 */ /* 0x0000e6000c1e1100 */
[----:B------:R-:W-:Y:S01]  /*182e0*/  @!P3 IMAD.MOV R34, RZ, RZ, -R34 ;  /* 0x000000ffff22b224 */ /* 0x000fe200078e0a22 */
[----:B------:R-:W-:Y:S01]  /*182f0*/  IADD3 R15, P3, PT, R35, R2, RZ ;  /* 0x00000002230f7210 */ /* 0x000fe20007f7e0ff */
[----:B------:R-:W-:-:S03]  /*18300*/  @!P1 IMAD.IADD R39, R39, 0x1, -R3 ;  /* 0x0000000127279824 */ /* 0x000fc600078e0a03 */
[----:B------:R-:W-:Y:S02]  /*18310*/  LEA.HI.X.SX32 R14, R35, R0, 0x1, P3 ;  /* 0x00000000230e7211 */ /* 0x000fe400018f0eff */
[----:B------:R-:W-:Y:S01]  /*18320*/  PRMT R35, RZ, 0x7610, R35 ;  /* 0x00007610ff237816 */ /* 0x000fe20000000023 */
[----:B0-----:R-:W-:Y:S01]  /*18330*/  @P0 IMAD.MOV.U32 R36, RZ, RZ, R15 ;  /* 0x000000ffff240224 */ /* 0x001fe200078e000f */
[----:B--2---:R-:W-:Y:S02]  /*18340*/  ISETP.GE.AND P1, PT, R9, RZ, PT ;  /* 0x000000ff0900720c */ /* 0x004fe40003f26270 */
[----:B------:R-:W2:Y:S04]  /*18350*/  LDL R9, [R1+0xb38] ;  /* 0x000b380001097983 */ /* 0x000ea80000100800 */
[----:B------:R-:W-:Y:S04]  /*18360*/  STL [R1+0xec], R16 ;  /* 0x0000ec1001007387 */ /* 0x000fe80000100800 */
[----:B------:R-:W-:Y:S04]  /*18370*/  STL [R1+0x10c], R15 ;  /* 0x00010c0f01007387 */ /* 0x000fe80000100800 */
[----:B------:R0:W-:Y:S02]  /*18380*/  STL [R1+0xe8], R37 ;  /* 0x0000e82501007387 */ /* 0x0001e40000100800 */
[----:B0-----:R-:W-:-:S05]  /*18390*/  @P0 IMAD.MOV.U32 R37, RZ, RZ, R14 ;  /* 0x000000ffff250224 */ /* 0x001fca00078e000e */
[----:B------:R0:W2:Y:S04]  /*183a0*/  @P0 LDG.E.U8 R35, desc[UR22][R36.64] ;  /* 0x0000001624230981 */ /* 0x0000a8000c1e1100 */
[----:B------:R-:W-:Y:S04]  /*183b0*/  STL [R1+0x108], R14 ;  /* 0x0001080e01007387 */ /* 0x000fe80000100800 */
[----:B------:R-:W2:Y:S04]  /*183c0*/  LDL.LU R16, [R1+0x4cc] ;  /* 0x0004cc0001107983 */ /* 0x000ea80000300800 */
[----:B---3--:R1:W-:Y:S04]  /*183d0*/  STL [R1+0x2c], R11 ;  /* 0x00002c0b01007387 */ /* 0x0083e80000100800 */
[----:B-1----:R-:W3:Y:S01]  /*183e0*/  LDL.LU R11, [R1+0xe5c] ;  /* 0x000e5c00010b7983 */ /* 0x002ee20000300800 */
[C---:B------:R-:W-:Y:S01]  /*183f0*/  ISETP.GT.U32.AND P4, PT, R3.reuse, R6, PT ;  /* 0x000000060300720c */ /* 0x040fe20003f84070 */
[----:B------:R-:W-:Y:S01]  /*18400*/  @!P1 IMAD.MOV R33, RZ, RZ, -R33 ;  /* 0x000000ffff219224 */ /* 0x000fe200078e0a21 */
[C---:B----4-:R-:W-:Y:S01]  /*18410*/  ISETP.GT.U32.AND P2, PT, R3.reuse, R17, PT ;  /* 0x000000110300720c */ /* 0x050fe20003f44070 */
[----:B------:R-:W4:Y:S10]  /*18420*/  LDL.LU R14, [R1+0xe58] ;  /* 0x000e5800010e7983 */ /* 0x000f340000300800 */
[--C-:B------:R-:W-:Y:S01]  /*18430*/  @!P4 IMAD.IADD R6, R6, 0x1, -R3.reuse ;  /* 0x000000010606c824 */ /* 0x100fe200078e0a03 */
[----:B------:R-:W-:Y:S01]  /*18440*/  ISETP.GT.U32.AND P1, PT, R3, R10, PT ;  /* 0x0000000a0300720c */ /* 0x000fe20003f24070 */
[----:B------:R-:W-:Y:S01]  /*18450*/  @!P2 IMAD.IADD R17, R17, 0x1, -R3 ;  /* 0x000000011111a824 */ /* 0x000fe200078e0a03 */
[----:B0-----:R-:W-:Y:S01]  /*18460*/  SEL R37, R38, R34, !P6 ;  /* 0x0000002226257207 */ /* 0x001fe20007000000 */
[----:B------:R-:W4:Y:S01]  /*18470*/  LDL.LU R15, [R1+0xe54] ;  /* 0x000e5400010f7983 */ /* 0x000f220000300800 */
[----:B------:R-:W-:-:S13]  /*18480*/  ISETP.GT.U32.AND P4, PT, R3, R6, PT ;  /* 0x000000060300720c */ /* 0x000fda0003f84070 */
[--C-:B------:R-:W-:Y:S01]  /*18490*/  @!P4 IMAD.IADD R6, R6, 0x1, -R3.reuse ;  /* 0x000000010606c824 */ /* 0x100fe200078e0a03 */
[----:B------:R-:W-:Y:S01]  /*184a0*/  ISETP.GT.U32.AND P4, PT, R3, R22, PT ;  /* 0x000000160300720c */ /* 0x000fe20003f84070 */
[----:B------:R-:W-:Y:S01]  /*184b0*/  @!P1 IMAD.IADD R10, R10, 0x1, -R3 ;  /* 0x000000010a0a9824 */ /* 0x000fe200078e0a03 */
[----:B------:R-:W-:Y:S02]  /*184c0*/  ISETP.GE.AND P1, PT, R8, RZ, PT ;  /* 0x000000ff0800720c */ /* 0x000fe40003f26270 */
[----:B------:R-:W-:Y:S01]  /*184d0*/  SEL R36, R38, R33, !P6 ;  /* 0x0000002126247207 */ /* 0x000fe20007000000 */
[----:B------:R-:W-:-:S08]  /*184e0*/  IMAD.MOV.U32 R33, RZ, RZ, R12 ;  /* 0x000000ffff217224 */ /* 0x000fd000078e000c */
[----:B------:R-:W-:Y:S02]  /*184f0*/  @!P4 IMAD.IADD R22, R22, 0x1, -R3 ;  /* 0x000000011616c824 */ /* 0x000fe400078e0a03 */
[----:B------:R-:W-:-:S03]  /*18500*/  IMAD R37, R37, UR9, RZ ;  /* 0x0000000925257c24 */ /* 0x000fc6000f8e02ff */
[----:B------:R-:W-:Y:S01]  /*18510*/  ISETP.GT.U32.AND P4, PT, R3, R22, PT ;  /* 0x000000160300720c */ /* 0x000fe20003f84070 */
[----:B------:R-:W-:Y:S02]  /*18520*/  IMAD R36, R36, UR9, RZ ;  /* 0x0000000924247c24 */ /* 0x000fe4000f8e02ff */
[----:B------:R-:W-:Y:S02]  /*18530*/  IMAD.MOV.U32 R34, RZ, RZ, R41 ;  /* 0x000000ffff227224 */ /* 0x000fe400078e0029 */
[----:B------:R-:W-:Y:S01]  /*18540*/  @!P1 IMAD.MOV R33, RZ, RZ, -R33 ;  /* 0x000000ffff219224 */ /* 0x000fe200078e0a21 */
[----:B------:R-:W-:-:S04]  /*18550*/  IADD3 R12, P1, PT, R37, R2, RZ ;  /* 0x00000002250c7210 */ /* 0x000fc80007f3e0ff */
[----:B------:R-:W-:-:S03]  /*18560*/  LEA.HI.X.SX32 R37, R37, R0, 0x1, P1 ;  /* 0x0000000025257211 */ /* 0x000fc600008f0eff */
[----:B------:R-:W-:Y:S01]  /*18570*/  @!P4 IMAD.IADD R22, R22, 0x1, -R3 ;  /* 0x000000011616c824 */ /* 0x000fe200078e0a03 */
[----:B------:R-:W-:Y:S02]  /*18580*/  ISETP.GE.AND P4, PT, R40, RZ, PT ;  /* 0x000000ff2800720c */ /* 0x000fe40003f86270 */
[----:B--2---:R-:W-:Y:S02]  /*18590*/  ISETP.GE.AND P2, PT, R9, RZ, PT ;  /* 0x000000ff0900720c */ /* 0x004fe40003f46270 */
[----:B------:R-:W2:Y:S04]  /*185a0*/  LDL R9, [R1+0xb4c] ;  /* 0x000b4c0001097983 */ /* 0x000ea80000100800 */
[----:B------:R-:W4:Y:S04]  /*185b0*/  LDL.LU R8, [R1+0x4d0] ;  /* 0x0004d00001087983 */ /* 0x000f280000300800 */
[----:B------:R0:W-:Y:S04]  /*185c0*/  STL [R1+0x28], R35 ;  /* 0x0000282301007387 */ /* 0x0001e80000100800 */
[----:B------:R-:W4:Y:S01]  /*185d0*/  LDL R40, [R1+0xb5c] ;  /* 0x000b5c0001287983 */ /* 0x000f220000100800 */
[----:B0-----:R-:W-:-:S04]  /*185e0*/  IMAD.MOV.U32 R35, RZ, RZ, R6 ;  /* 0x000000ffff237224 */ /* 0x001fc800078e0006 */
[----:B------:R-:W-:Y:S01]  /*185f0*/  @!P2 IMAD.MOV R35, RZ, RZ, -R35 ;  /* 0x000000ffff23a224 */ /* 0x000fe200078e0a23 */
[----:B------:R-:W-:-:S04]  /*18600*/  IADD3 R41, P2, PT, R36, R2, RZ ;  /* 0x0000000224297210 */ /* 0x000fc80007f5e0ff */
[----:B------:R-:W-:Y:S01]  /*18610*/  LEA.HI.X.SX32 R6, R36, R0, 0x1, P2 ;  /* 0x0000000024067211 */ /* 0x000fe200010f0eff */
[----:B------:R-:W-:Y:S01]  /*18620*/  @P0 IMAD.MOV.U32 R36, RZ, RZ, R12 ;  /* 0x000000ffff240224 */ /* 0x000fe200078e000c */
[----:B------:R0:W-:Y:S04]  /*18630*/  STL [R1+0x12c], R12 ;  /* 0x00012c0c01007387 */ /* 0x0001e80000100800 */
[----:B------:R-:W-:Y:S04]  /*18640*/  STL [R1+0x14c], R41 ;  /* 0x00014c2901007387 */ /* 0x000fe80000100800 */
[----:B------:R1:W-:Y:S01]  /*18650*/  STL [R1+0x128], R37 ;  /* 0x0001282501007387 */ /* 0x0003e20000100800 */
[----:B---3--:R-:W-:-:S02]  /*18660*/  PRMT R11, RZ, 0x7610, R11 ;  /* 0x00007610ff0b7816 */ /* 0x008fc4000000000b */
[----:B------:R-:W-:Y:S01]  /*18670*/  ISETP.GT.U32.AND P3, PT, R3, R7, PT ;  /* 0x000000070300720c */ /* 0x000fe20003f64070 */
[----:B------:R-:W-:Y:S01]  /*18680*/  @!P4 IMAD.MOV R34, RZ, RZ, -R34 ;  /* 0x000000ffff22c224 */ /* 0x000fe200078e0a22 */
[----:B0-----:R-:W3:Y:S04]  /*18690*/  LDL.LU R12, [R1+0xe50] ;  /* 0x000e5000010c7983 */ /* 0x001ee80000300800 */
[----:B------:R0:W3:Y:S02]  /*186a0*/  @P0 LDG.E.U8 R11, desc[UR22][R36.64] ;  /* 0x00000016240b0981 */ /* 0x0000e4000c1e1100 */
[----:B0-----:R-:W-:Y:S02]  /*186b0*/  @P0 IMAD.MOV.U32 R36, RZ, RZ, R41 ;  /* 0x000000ffff240224 */ /* 0x001fe400078e0029 */
[----:B-1----:R-:W-:-:S05]  /*186c0*/  @P0 IMAD.MOV.U32 R37, RZ, RZ, R6 ;  /* 0x000000ffff250224 */ /* 0x002fca00078e0006 */
[----:B------:R0:W4:Y:S01]  /*186d0*/  @P0 LDG.E.U8 R13, desc[UR22][R36.64] ;  /* 0x00000016240d0981 */ /* 0x000122000c1e1100 */
[----:B------:R-:W-:Y:S01]  /*186e0*/  @!P3 IMAD.IADD R7, R7, 0x1, -R3 ;  /* 0x000000010707b824 */ /* 0x000fe200078e0a03 */
[----:B------:R-:W-:Y:S02]  /*186f0*/  ISETP.GT.U32.AND P3, PT, R3, R10, PT ;  /* 0x0000000a0300720c */ /* 0x000fe40003f64070 */
[----:B------:R-:W-:Y:S01]  /*18700*/  SEL R34, R38, R34, !P6 ;  /* 0x0000002226227207 */ /* 0x000fe20007000000 */
[----:B------:R-:W-:Y:S04]  /*18710*/  STL [R1+0x148], R6 ;  /* 0x0001480601007387 */ /* 0x000fe80000100800 */
[----:B0-----:R-:W-:Y:S01]  /*18720*/  IMAD R36, R34, UR9, RZ ;  /* 0x0000000922247c24 */ /* 0x001fe2000f8e02ff */
[----:B------:R-:W-:-:S05]  /*18730*/  SEL R34, R38, R33, !P6 ;  /* 0x0000002126227207 */ /* 0x000fca0007000000 */
[----:B------:R-:W-:Y:S01]  /*18740*/  @!P3 IMAD.IADD R10, R10, 0x1, -R3 ;  /* 0x000000010a0ab824 */ /* 0x000fe200078e0a03 */
[----:B--2---:R-:W-:Y:S01]  /*18750*/  ISETP.GE.AND P3, PT, R9, RZ, PT ;  /* 0x000000ff0900720c */ /* 0x004fe20003f66270 */
[----:B---3--:R0:W-:Y:S04]  /*18760*/  STL [R1+0x24], R11 ;  /* 0x0000240b01007387 */ /* 0x0081e80000100800 */
[----:B0-----:R-:W2:Y:S04]  /*18770*/  LDL.LU R11, [R1+0x570] ;  /* 0x00057000010b7983 */ /* 0x001ea80000300800 */
[----:B------:R-:W3:Y:S04]  /*18780*/  LDL.LU R6, [R1+0xe4c] ;  /* 0x000e4c0001067983 */ /* 0x000ee80000300800 */
[----:B------:R-:W2:Y:S04]  /*18790*/  LDL R41, [R1+0xce8] ;  /* 0x000ce80001297983 */ /* 0x000ea80000100800 */
[----:B------:R-:W2:Y:S04]  /*187a0*/  LDL.LU R9, [R1+0x5a8] ;  /* 0x0005a80001097983 */ /* 0x000ea80000300800 */
[----:B----4-:R0:W-:Y:S04]  /*187b0*/  STL [R1+0x20], R13 ;  /* 0x0000200d01007387 */ /* 0x0101e80000100800 */
[----:B------:R-:W4:Y:S01]  /*187c0*/  LDL R33, [R1+0xbd8] ;  /* 0x000bd80001217983 */ /* 0x000f220000100800 */
[----:B------:R-:W-:-:S02]  /*187d0*/  ISETP.GT.U32.AND P1, PT, R3, R7, PT ;  /* 0x000000070300720c */ /* 0x000fc40003f24070 */
[----:B------:R-:W-:-:S11]  /*187e0*/  ISETP.GT.U32.AND P2, PT, R3, R16, PT ;  /* 0x000000100300720c */ /* 0x000fd60003f44070 */
[----:B------:R-:W-:Y:S01]  /*187f0*/  @!P1 IMAD.IADD R7, R7, 0x1, -R3 ;  /* 0x0000000107079824 */ /* 0x000fe200078e0a03 */
[----:B0-----:R-:W-:-:S04]  /*18800*/  IADD3 R13, P1, PT, R36, R2, RZ ;  /* 0x00000002240d7210 */ /* 0x001fc80007f3e0ff */
[----:B------:R-:W-:Y:S01]  /*18810*/  LEA.HI.X.SX32 R37, R36, R0, 0x1, P1 ;  /* 0x0000000024257211 */ /* 0x000fe200008f0eff */
[----:B------:R-:W-:Y:S01]  /*18820*/  @P0 IMAD.MOV.U32 R36, RZ, RZ, R13 ;  /* 0x000000ffff240224 */ /* 0x000fe200078e000d */
[----:B------:R0:W-:Y:S01]  /*18830*/  STL [R1+0x16c], R13 ;  /* 0x00016c0d01007387 */ /* 0x0001e20000100800 */
[----:B------:R-:W-:Y:S01]  /*18840*/  @!P2 IMAD.IADD R16, R16, 0x1, -R3 ;  /* 0x000000011010a824 */ /* 0x000fe200078e0a03 */
[----:B------:R-:W-:Y:S02]  /*18850*/  ISETP.GE.AND P2, PT, R40, RZ, PT ;  /* 0x000000ff2800720c */ /* 0x000fe40003f46270 */
[----:B------:R-:W-:Y:S01]  /*18860*/  PRMT R12, RZ, 0x7610, R12 ;  /* 0x00007610ff0c7816 */ /* 0x000fe2000000000c */
[----:B------:R1:W-:Y:S01]  /*18870*/  STL [R1+0x168], R37 ;  /* 0x0001682501007387 */ /* 0x0003e20000100800 */
[----:B------:R-:W-:Y:S02]  /*18880*/  PRMT R15, RZ, 0x7610, R15 ;  /* 0x00007610ff0f7816 */ /* 0x000fe4000000000f */
[----:B---3--:R-:W-:-:S06]  /*18890*/  PRMT R6, RZ, 0x7610, R6 ;  /* 0x00007610ff067816 */ /* 0x008fcc0000000006 */
[----:B------:R3:W2:Y:S01]  /*188a0*/  @P0 LDG.E.U8 R6, desc[UR22][R36.64] ;  /* 0x0000001624060981 */ /* 0x0006a2000c1e1100 */
[----:B----4-:R-:W-:Y:S01]  /*188b0*/  ISETP.GE.AND P1, PT, R33, RZ, PT ;  /* 0x000000ff2100720c */ /* 0x010fe20003f26270 */
[----:B------:R-:W-:Y:S02]  /*188c0*/  IMAD.MOV.U32 R33, RZ, RZ, R39 ;  /* 0x000000ffff217224 */ /* 0x000fe400078e0027 */
[----:B------:R-:W-:Y:S02]  /*188d0*/  IMAD R39, R34, UR9, RZ ;  /* 0x0000000922277c24 */ /* 0x000fe4000f8e02ff */
[----:B------:R-:W-:-:S03]  /*188e0*/  @!P3 IMAD.MOV R33, RZ, RZ, -R33 ;  /* 0x000000ffff21b224 */ /* 0x000fc600078e0a21 */
[----:B0-----:R-:W-:Y:S01]  /*188f0*/  IADD3 R13, P3, PT, R39, R2, RZ ;  /* 0x00000002270d7210 */ /* 0x001fe20007f7e0ff */
[----:B---3--:R-:W-:-:S03]  /*18900*/  IMAD.MOV.U32 R36, RZ, RZ, R22 ;  /* 0x000000ffff247224 */ /* 0x008fc600078e0016 */
[----:B------:R-:W-:Y:S01]  /*18910*/  LEA.HI.X.SX32 R22, R39, R0, 0x1, P3 ;  /* 0x0000000027167211 */ /* 0x000fe200018f0eff */
[----:B------:R-:W-:Y:S01]  /*18920*/  @P0 IMAD.MOV.U32 R40, RZ, RZ, R13 ;  /* 0x000000ffff280224 */ /* 0x000fe200078e000d */
[----:B--2---:R-:W-:-:S03]  /*18930*/  ISETP.GE.AND P3, PT, R41, RZ, PT ;  /* 0x000000ff2900720c */ /* 0x004fc60003f66270 */
[----:B------:R-:W-:Y:S01]  /*18940*/  @P0 IMAD.MOV.U32 R41, RZ, RZ, R22 ;  /* 0x000000ffff290224 */ /* 0x000fe200078e0016 */
[----:B-1----:R-:W-:-:S04]  /*18950*/  SEL R37, R38, R35, !P6 ;  /* 0x0000002326257207 */ /* 0x002fc80007000000 */
[----:B------:R0:W2:Y:S01]  /*18960*/  @P0 LDG.E.U8 R12, desc[UR22][R40.64] ;  /* 0x00000016280c0981 */ /* 0x0000a2000c1e1100 */
[----:B------:R-:W-:Y:S02]  /*18970*/  IMAD.MOV.U32 R35, RZ, RZ, R10 ;  /* 0x000000ffff237224 */ /* 0x000fe400078e000a */
[----:B------:R-:W-:Y:S02]  /*18980*/  IMAD R37, R37, UR9, RZ ;  /* 0x0000000925257c24 */ /* 0x000fe4000f8e02ff */
[----:B------:R-:W-:-:S03]  /*18990*/  @!P3 IMAD.MOV R35, RZ, RZ, -R35 ;  /* 0x000000ffff23b224 */ /* 0x000fc600078e0a23 */
[----:B0-----:R-:W-:-:S04]  /*189a0*/  IADD3 R40, P3, PT, R37, R2, RZ ;  /* 0x0000000225287210 */ /* 0x001fc80007f7e0ff */
[----:B------:R-:W-:-:S05]  /*189b0*/  LEA.HI.X.SX32 R41, R37, R0, 0x1, P3 ;  /* 0x0000000025297211 */ /* 0x000fca00018f0eff */
[----:B------:R0:W3:Y:S01]  /*189c0*/  @P0 LDG.E.U8 R15, desc[UR22][R40.64] ;  /* 0x00000016280f0981 */ /* 0x0000e2000c1e1100 */
[----:B------:R-:W-:-:S13]  /*189d0*/  ISETP.GT.U32.AND P4, PT, R3, R17, PT ;  /* 0x000000110300720c */ /* 0x000fda0003f84070 */
[----:B------:R-:W-:Y:S01]  /*189e0*/  @!P4 IMAD.IADD R17, R17, 0x1, -R3 ;  /* 0x000000011111c824 */ /* 0x000fe200078e0a03 */
[----:B------:R-:W-:Y:S01]  /*189f0*/  ISETP.GT.U32.AND P4, PT, R3, R8, PT ;  /* 0x000000080300720c */ /* 0x000fe20003f84070 */
[----:B------:R-:W-:Y:S01]  /*18a00*/  @!P2 IMAD.MOV R36, RZ, RZ, -R36 ;  /* 0x000000ffff24a224 */ /* 0x000fe200078e0a24 */
[----:B------:R-:W-:-:S11]  /*18a10*/  SEL R33, R38, R33, !P6 ;  /* 0x0000002126217207 */ /* 0x000fd60007000000 */
[----:B------:R-:W-:-:S05]  /*18a20*/  @!P4 IMAD.IADD R8, R8, 0x1, -R3 ;  /* 0x000000010808c824 */ /* 0x000fca00078e0a03 */
[----:B------:R-:W-:Y:S01]  /*18a30*/  ISETP.GT.U32.AND P2, PT, R3, R8, PT ;  /* 0x000000080300720c */ /* 0x000fe20003f44070 */
[----:B------:R-:W-:Y:S02]  /*18a40*/  IMAD.MOV.U32 R34, RZ, RZ, R92 ;  /* 0x000000ffff227224 */ /* 0x000fe400078e005c */
[----:B------:R-:W-:Y:S01]  /*18a50*/  IMAD R33, R33, UR9, RZ ;  /* 0x0000000921217c24 */ /* 0x000fe2000f8e02ff */
[----:B------:R-:W-:-:S09]  /*18a60*/  PRMT R14, RZ, 0x7610, R14 ;  /* 0x00007610ff0e7816 */ /* 0x000fd2000000000e */
[----:B------:R-:W-:Y:S01]  /*18a70*/  @!P2 IMAD.IADD R8, R8, 0x1, -R3 ;  /* 0x000000010808a824 */ /* 0x000fe200078e0a03 */
[----:B------:R1:W-:Y:S04]  /*18a80*/  STL [R1+0x1c], R6 ;  /* 0x00001c0601007387 */ /* 0x0003e80000100800 */
[----:B-1----:R-:W4:Y:S04]  /*18a90*/  LDL.LU R6, [R1+0x5b0] ;  /* 0x0005b00001067983 */ /* 0x002f280000300800 */
[----:B------:R1:W-:Y:S04]  /*18aa0*/  STL [R1+0x18c], R13 ;  /* 0x00018c0d01007387 */ /* 0x0003e80000100800 */
[----:B------:R0:W-:Y:S04]  /*18ab0*/  STL [R1+0x188], R22 ;  /* 0x0001881601007387 */ /* 0x0001e80000100800 */
[----:B------:R-:W4:Y:S04]  /*18ac0*/  LDL.LU R92, [R1+0x5c8] ;  /* 0x0005c800015c7983 */ /* 0x000f280000300800 */
[----:B-1----:R-:W4:Y:S04]  /*18ad0*/  LDL.LU R13, [R1+0x5ec] ;  /* 0x0005ec00010d7983 */ /* 0x002f280000300800 */
[----:B------:R-:W4:Y:S04]  /*18ae0*/  LDL R39, [R1+0xc40] ;  /* 0x000c400001277983 */ /* 0x000f280000100800 */
[----:B0-----:R-:W4:Y:S04]  /*18af0*/  LDL R22, [R1+0xb7c] ;  /* 0x000b7c0001167983 */ /* 0x001f280000100800 */
[----:B------:R-:W4:Y:S04]  /*18b00*/  LDL R10, [R1+0xd30] ;  /* 0x000d3000010a7983 */ /* 0x000f280000100800 */
[----:B--2---:R0:W-:Y:S04]  /*18b10*/  STL [R1+0x18], R12 ;  /* 0x0000180c01007387 */ /* 0x0041e80000100800 */
[----:B------:R1:W-:Y:S04]  /*18b20*/  STL [R1+0x1ac], R40 ;  /* 0x0001ac2801007387 */ /* 0x0003e80000100800 */
[----:B------:R-:W2:Y:S01]  /*18b30*/  LDL R37, [R1+0xb68] ;  /* 0x000b680001257983 */ /* 0x000ea20000100800 */
[----:B0-----:R-:W-:-:S04]  /*18b40*/  IADD3 R12, P2, PT, R33, R2, RZ ;  /* 0x00000002210c7210 */ /* 0x001fc80007f5e0ff */
[----:B------:R-:W-:Y:S01]  /*18b50*/  LEA.HI.X.SX32 R33, R33, R0, 0x1, P2 ;  /* 0x0000000021217211 */ /* 0x000fe200010f0eff */
[----:B------:R0:W-:Y:S01]  /*18b60*/  STL [R1+0x1a8], R41 ;  /* 0x0001a82901007387 */ /* 0x0001e20000100800 */
[----:B-1----:R-:W-:-:S03]  /*18b70*/  @P0 IMAD.MOV.U32 R40, RZ, RZ, R12 ;  /* 0x000000ffff280224 */ /* 0x002fc600078e000c */
[----:B0-----:R-:W-:-:S05]  /*18b80*/  @P0 IMAD.MOV.U32 R41, RZ, RZ, R33 ;  /* 0x000000ffff290224 */ /* 0x001fca00078e0021 */
[----:B------:R-:W2:Y:S04]  /*18b90*/  @P0 LDG.E.U8 R14, desc[UR22][R40.64] ;  /* 0x00000016280e0981 */ /* 0x000ea8000c1e1100 */
[----:B------:R-:W-:Y:S04]  /*18ba0*/  STL [R1+0x1cc], R12 ;  /* 0x0001cc0c01007387 */ /* 0x000fe80000100800 */
[----:B---3--:R0:W-:Y:S04]  /*18bb0*/  STL [R1+0x14], R15 ;  /* 0x0000140f01007387 */ /* 0x0081e80000100800 */
[----:B0-----:R-:W3:Y:S01]  /*18bc0*/  LDL.LU R15, [R1+0xe48] ;  /* 0x000e4800010f7983 */ /* 0x001ee20000300800 */
[----:B------:R-:W-:Y:S01]  /*18bd0*/  ISETP.GT.U32.AND P4, PT, R3, R16, PT ;  /* 0x000000100300720c */ /* 0x000fe20003f84070 */
[----:B------:R-:W-:-:S05]  /*18be0*/  @!P1 IMAD.MOV R34, RZ, RZ, -R34 ;  /* 0x000000ffff229224 */ /* 0x000fca00078e0a22 */
[----:B------:R-:W-:-:S07]  /*18bf0*/  SEL R34, R38, R34, !P6 ;  /* 0x0000002226227207 */ /* 0x000fce0007000000 */
[--C-:B------:R-:W-:Y:S01]  /*18c00*/  @!P4 IMAD.IADD R16, R16, 0x1, -R3.reuse ;  /* 0x000000011010c824 */ /* 0x100fe200078e0a03 */
[----:B------:R-:W-:Y:S01]  /*18c10*/  ISETP.GT.U32.AND P4, PT, R3, R9, PT ;  /* 0x000000090300720c */ /* 0x000fe20003f84070 */
[----:B------:R-:W-:Y:S01]  /*18c20*/  IMAD R34, R34, UR9, RZ ;  /* 0x0000000922227c24 */ /* 0x000fe2000f8e02ff */
[----:B------:R0:W-:Y:S04]  /*18c30*/  STL [R1+0x1c8], R33 ;  /* 0x0001c82101007387 */ /* 0x0001e80000100800 */
[----:B------:R-:W4:Y:S07]  /*18c40*/  LDL.LU R12, [R1+0xe44] ;  /* 0x000e4400010c7983 */ /* 0x000f2e0000300800 */
[----:B------:R-:W-:-:S02]  /*18c50*/  @!P4 IMAD.IADD R9, R9, 0x1, -R3 ;  /* 0x000000010909c824 */ /* 0x000fc400078e0a03 */
[----:B0-----:R-:W-:Y:S01]  /*18c60*/  IMAD.MOV.U32 R33, RZ, RZ, R17 ;  /* 0x000000ffff217224 */ /* 0x001fe200078e0011 */
[----:B--2---:R0:W-:Y:S02]  /*18c70*/  STL [R1+0x10], R14 ;  /* 0x0000100e01007387 */ /* 0x0041e40000100800 */
[----:B0-----:R-:W-:-:S04]  /*18c80*/  IADD3 R14, P4, PT, R34, R2, RZ ;  /* 0x00000002220e7210 */ /* 0x001fc80007f9e0ff */
[----:B------:R-:W-:Y:S01]  /*18c90*/  LEA.HI.X.SX32 R17, R34, R0, 0x1, P4 ;  /* 0x0000000022117211 */ /* 0x000fe200020f0eff */
[----:B------:R-:W-:Y:S01]  /*18ca0*/  @P0 IMAD.MOV.U32 R40, RZ, RZ, R14 ;  /* 0x000000ffff280224 */ /* 0x000fe200078e000e */
[----:B---3--:R-:W-:-:S03]  /*18cb0*/  PRMT R15, RZ, 0x7610, R15 ;  /* 0x00007610ff0f7816 */ /* 0x008fc6000000000f */
[----:B------:R-:W-:-:S05]  /*18cc0*/  @P0 IMAD.MOV.U32 R41, RZ, RZ, R17 ;  /* 0x000000ffff290224 */ /* 0x000fca00078e0011 */
[----:B------:R0:W2:Y:S01]  /*18cd0*/  @P0 LDG.E.U8 R15, desc[UR22][R40.64] ;  /* 0x00000016280f0981 */ /* 0x0000a2000c1e1100 */
[C---:B------:R-:W-:Y:S02]  /*18ce0*/  ISETP.GT.U32.AND P1, PT, R3.reuse, R11, PT ;  /* 0x0000000b0300720c */ /* 0x040fe40003f24070 */
[----:B----4-:R-:W-:-:S11]  /*18cf0*/  ISETP.GT.U32.AND P3, PT, R3, R6, PT ;  /* 0x000000060300720c */ /* 0x010fd60003f64070 */
[----:B------:R-:W-:-:S05]  /*18d00*/  @!P1 IMAD.IADD R11, R11, 0x1, -R3 ;  /* 0x000000010b0b9824 */ /* 0x000fca00078e0a03 */
[C---:B------:R-:W-:Y:S01]  /*18d10*/  ISETP.GT.U32.AND P1, PT, R3.reuse, R11, PT ;  /* 0x0000000b0300720c */ /* 0x040fe20003f24070 */
[----:B------:R-:W-:Y:S01]  /*18d20*/  @!P3 IMAD.IADD R6, R6, 0x1, -R3 ;  /* 0x000000010606b824 */ /* 0x000fe200078e0a03 */
[----:B------:R-:W-:Y:S02]  /*18d30*/  ISETP.GT.U32.AND P3, PT, R3, R13, PT ;  /* 0x0000000d0300720c */ /* 0x000fe40003f64070 */
[----:B------:R-:W-:-:S09]  /*18d40*/  SEL R36, R38, R36, !P6 ;  /* 0x0000002426247207 */ /* 0x000fd20007000000 */
[--C-:B------:R-:W-:Y:S01]  /*18d50*/  @!P1 IMAD.IADD R11, R11, 0x1, -R3.reuse ;  /* 0x000000010b0b9824 */ /* 0x100fe200078e0a03 */
[----:B------:R-:W-:Y:S02]  /*18d60*/  ISETP.GT.U32.AND P1, PT, R3, R92, PT ;  /* 0x0000005c0300720c */ /* 0x000fe40003f24070 */
[----:B------:R-:W-:Y:S01]  /*18d70*/  ISETP.GE.AND P4, PT, R39, RZ, PT ;  /* 0x000000ff2700720c */ /* 0x000fe20003f86270 */
[----:B------:R-:W-:Y:S01]  /*18d80*/  IMAD R39, R36, UR9, RZ ;  /* 0x0000000924277c24 */ /* 0x000fe2000f8e02ff */
[----:B------:R1:W-:Y:S01]  /*18d90*/  STL [R1+0x20c], R14 ;  /* 0x00020c0e01007387 */ /* 0x0003e20000100800 */
[----:B------:R-:W-:Y:S02]  /*18da0*/  @!P3 IMAD.IADD R13, R13, 0x1, -R3 ;  /* 0x000000010d0db824 */ /* 0x000fe400078e0a03 */
[----:B------:R-:W-:Y:S01]  /*18db0*/  IMAD.MOV.U32 R34, RZ, RZ, R8 ;  /* 0x000000ffff227224 */ /* 0x000fe200078e0008 */
[----:B------:R-:W-:Y:S01]  /*18dc0*/  STL [R1+0x208], R17 ;  /* 0x0002081101007387 */ /* 0x000fe20000100800 */
[----:B------:R-:W-:-:S02]  /*18dd0*/  IADD3 R8, P3, PT, R39, R2, RZ ;  /* 0x0000000227087210 */ /* 0x000fc40007f7e0ff */
[----:B------:R-:W-:Y:S02]  /*18de0*/  ISETP.GE.AND P2, PT, R37, RZ, PT ;  /* 0x000000ff2500720c */ /* 0x000fe40003f46270 */
[----:B------:R-:W-:Y:S01]  /*18df0*/  @!P1 IMAD.IADD R92, R92, 0x1, -R3 ;  /* 0x000000015c5c9824 */ /* 0x000fe200078e0a03 */
[----:B-1----:R-:W3:Y:S01]  /*18e00*/  LDL.LU R14, [R1+0x5f0] ;  /* 0x0005f000010e7983 */ /* 0x002ee20000300800 */
[----:B------:R-:W-:Y:S01]  /*18e10*/  ISETP.GE.AND P1, PT, R10, RZ, PT ;  /* 0x000000ff0a00720c */ /* 0x000fe20003f26270 */
[----:B------:R-:W-:Y:S02]  /*18e20*/  IMAD.MOV.U32 R37, RZ, RZ, R7 ;  /* 0x000000ffff257224 */ /* 0x000fe400078e0007 */
[----:B------:R-:W4:Y:S01]  /*18e30*/  LDL.LU R10, [R1+0x5c4] ;  /* 0x0005c400010a7983 */ /* 0x000f220000300800 */
[----:B------:R-:W-:-:S03]  /*18e40*/  IMAD.MOV.U32 R36, RZ, RZ, R16 ;  /* 0x000000ffff247224 */ /* 0x000fc600078e0010 */
[----:B------:R-:W4:Y:S04]  /*18e50*/  LDL.LU R7, [R1+0x550] ;  /* 0x0005500001077983 */ /* 0x000f280000300800 */
[----:B------:R-:W4:Y:S04]  /*18e60*/  LDL R16, [R1+0xc84] ;  /* 0x000c840001107983 */ /* 0x000f280000100800 */
[----:B------:R-:W-:Y:S01]  /*18e70*/  STL [R1+0x22c], R8 ;  /* 0x00022c0801007387 */ /* 0x000fe20000100800 */
[----:B------:R-:W-:Y:S01]  /*18e80*/  PRMT R12, RZ, 0x7610, R12 ;  /* 0x00007610ff0c7816 */ /* 0x000fe2000000000c */
[----:B0-----:R-:W-:-:S02]  /*18e90*/  @P0 IMAD.MOV.U32 R40, RZ, RZ, R8 ;  /* 0x000000ffff280224 */ /* 0x001fc400078e0008 */
[----:B--2---:R0:W-:Y:S02]  /*18ea0*/  STL [R1+0xc], R15 ;  /* 0x00000c0f01007387 */ /* 0x0041e40000100800 */
[----:B0-----:R-:W-:Y:S01]  /*18eb0*/  LEA.HI.X.SX32 R15, R39, R0, 0x1, P3 ;  /* 0x00000000270f7211 */ /* 0x001fe200018f0eff */
[----:B------:R-:W-:Y:S01]  /*18ec0*/  @!P2 IMAD.MOV R33, RZ, RZ, -R33 ;  /* 0x000000ffff21a224 */ /* 0x000fe200078e0a21 */
[----:B------:R-:W2:Y:S03]  /*18ed0*/  LDL R39, [R1+0xb70] ;  /* 0x000b700001277983 */ /* 0x000ea60000100800 */
[----:B------:R-:W-:-:S05]  /*18ee0*/  @P0 IMAD.MOV.U32 R41, RZ, RZ, R15 ;  /* 0x000000ffff290224 */ /* 0x000fca00078e000f */
[----:B------:R0:W2:Y:S01]  /*18ef0*/  @P0 LDG.E.U8 R12, desc[UR22][R40.64] ;  /* 0x00000016280c0981 */ /* 0x0000a2000c1e1100 */
[----:B------:R-:W-:Y:S01]  /*18f00*/  ISETP.GE.AND P2, PT, R22, RZ, PT ;  /* 0x000000ff1600720c */ /* 0x000fe20003f46270 */
[----:B------:R-:W-:Y:S01]  /*18f10*/  @!P4 IMAD.MOV R37, RZ, RZ, -R37 ;  /* 0x000000ffff25c224 */ /* 0x000fe200078e0a25 */
[C---:B------:R-:W-:Y:S02]  /*18f20*/  ISETP.GT.U32.AND P4, PT, R3.reuse, R6, PT ;  /* 0x000000060300720c */ /* 0x040fe40003f84070 */
[----:B------:R-:W-:Y:S01]  /*18f30*/  SEL R35, R38, R35, !P6 ;  /* 0x0000002326237207 */ /* 0x000fe20007000000 */
[----:B------:R-:W-:Y:S01]  /*18f40*/  STL [R1+0x228], R15 ;  /* 0x0002280f01007387 */ /* 0x000fe20000100800 */
[----:B------:R-:W-:-:S03]  /*18f50*/  ISETP.GT.U32.AND P3, PT, R3, R92, PT ;  /* 0x0000005c0300720c */ /* 0x000fc60003f64070 */
[----:B------:R-:W2:Y:S04]  /*18f60*/  LDL R8, [R1+0xb64] ;  /* 0x000b640001087983 */ /* 0x000ea80000100800 */
[----:B------:R-:W-:Y:S01]  /*18f70*/  @!P2 IMAD.MOV R36, RZ, RZ, -R36 ;  /* 0x000000ffff24a224 */ /* 0x000fe200078e0a24 */
[----:B------:R-:W-:Y:S01]  /*18f80*/  ISETP.GT.U32.AND P2, PT, R3, R9, PT ;  /* 0x000000090300720c */ /* 0x000fe20003f44070 */
[----:B------:R-:W-:Y:S01]  /*18f90*/  IMAD R35, R35, UR9, RZ ;  /* 0x0000000923237c24 */ /* 0x000fe2000f8e02ff */
[----:B------:R-:W-:Y:S01]  /*18fa0*/  SEL R33, R38, R33, !P6 ;  /* 0x0000002126217207 */ /* 0x000fe20007000000 */
[----:B------:R-:W-:-:S03]  /*18fb0*/  @!P4 IMAD.IADD R6, R6, 0x1, -R3 ;  /* 0x000000010606c824 */ /* 0x000fc600078e0a03 */
[----:B------:R-:W-:Y:S01]  /*18fc0*/  IADD3 R17, P4, PT, R35, R2, RZ ;  /* 0x0000000223117210 */ /* 0x000fe20007f9e0ff */
[----:B------:R-:W-:Y:S02]  /*18fd0*/  IMAD R33, R33, UR9, RZ ;  /* 0x0000000921217c24 */ /* 0x000fe4000f8e02ff */
[----:B------:R-:W-:Y:S01]  /*18fe0*/  @!P3 IMAD.IADD R92, R92, 0x1, -R3 ;  /* 0x000000015c5cb824 */ /* 0x000fe200078e0a03 */
[----:B------:R-:W-:-:S03]  /*18ff0*/  LEA.HI.X.SX32 R22, R35, R0, 0x1, P4 ;  /* 0x0000000023167211 */ /* 0x000fc600020f0eff */
[----:B------:R-:W-:Y:S01]  /*19000*/  @!P2 IMAD.IADD R9, R9, 0x1, -R3 ;  /* 0x000000010909a824 */ /* 0x000fe200078e0a03 */
[----:B---3--:R-:W-:Y:S01]  /*19010*/  ISETP.GT.U32.AND P2, PT, R3, R14, PT ;  /* 0x0000000e0300720c */ /* 0x008fe20003f44070 */
[----:B0-----:R-:W-:Y:S01]  /*19020*/  @P0 IMAD.MOV.U32 R40, RZ, RZ, R17 ;  /* 0x000000ffff280224 */ /* 0x001fe200078e0011 */
[----:B------:R-:W-:Y:S01]  /*19030*/  PRMT R93, RZ, 0x7610, R93 ;  /* 0x00007610ff5d7816 */ /* 0x000fe2000000005d */
[----:B------:R-:W-:-:S05]  /*19040*/  @P0 IMAD.MOV.U32 R41, RZ, RZ, R22 ;  /* 0x000000ffff290224 */ /* 0x000fca00078e0016 */
[----:B------:R0:W3:Y:S05]  /*19050*/  @P0 LDG.E.U8 R93, desc[UR22][R40.64] ;  /* 0x00000016285d0981 */ /* 0x0000ea000c1e1100 */
[----:B------:R-:W-:Y:S01]  /*19060*/  @!P2 IMAD.IADD R14, R14, 0x1, -R3 ;  /* 0x000000010e0ea824 */ /* 0x000fe200078e0a03 */
[----:B----4-:R-:W-:Y:S01]  /*19070*/  ISETP.GE.AND P2, PT, R16, RZ, PT ;  /* 0x000000ff1000720c */ /* 0x010fe20003f46270 */
[----:B--2---:R1:W-:Y:S04]  /*19080*/  STL [R1+0x8], R12 ;  /* 0x0000080c01007387 */ /* 0x0043e80000100800 */
[----:B------:R-:W-:Y:S01]  /*19090*/  STL [R1+0x24c], R17 ;  /* 0x00024c1101007387 */ /* 0x000fe20000100800 */
[----:B-1----:R-:W-:-:S04]  /*190a0*/  IADD3 R12, P3, PT, R33, R2, RZ ;  /* 0x00000002210c7210 */ /* 0x002fc80007f7e0ff */
[----:B------:R-:W-:Y:S01]  /*190b0*/  LEA.HI.X.SX32 R15, R33, R0, 0x1, P3 ;  /* 0x00000000210f7211 */ /* 0x000fe200018f0eff */
[----:B------:R1:W-:Y:S01]  /*190c0*/  STL [R1+0x26c], R12 ;  /* 0x00026c0c01007387 */ /* 0x0003e20000100800 */
[----:B0-----:R-:W-:-:S03]  /*190d0*/  @P0 IMAD.MOV.U32 R40, RZ, RZ, R12 ;  /* 0x000000ffff280224 */ /* 0x001fc600078e000c */
[----:B------:R-:W-:Y:S04]  /*190e0*/  STL [R1+0x248], R22 ;  /* 0x0002481601007387 */ /* 0x000fe80000100800 */
[----:B------:R0:W-:Y:S04]  /*190f0*/  STL [R1+0x268], R15 ;  /* 0x0002680f01007387 */ /* 0x0001e80000100800 */
[----:B-1----:R-:W2:Y:S04]  /*19100*/  LDL.LU R12, [R1+0x590] ;  /* 0x00059000010c7983 */ /* 0x002ea80000300800 */
[----:B------:R-:W4:Y:S04]  /*19110*/  LDL R16, [R1+0xb74] ;  /* 0x000b740001107983 */ /* 0x000f280000100800 */
[----:B------:R-:W2:Y:S01]  /*19120*/  LDL R17, [R1+0xdac] ;  /* 0x000dac0001117983 */ /* 0x000ea20000100800 */
[----:B------:R-:W-:Y:S01]  /*19130*/  @!P1 IMAD.MOV R34, RZ, RZ, -R34 ;  /* 0x000000ffff229224 */ /* 0x000fe200078e0a22 */
[----:B------:R-:W-:-:S02]  /*19140*/  ISETP.GT.U32.AND P1, PT, R3, R13, PT ;  /* 0x0000000d0300720c */ /* 0x000fc40003f24070 */
[----:B------:R-:W-:Y:S02]  /*19150*/  ISETP.GE.AND P3, PT, R39, RZ, PT ;  /* 0x000000ff2700720c */ /* 0x000fe40003f66270 */
[----:B------:R-:W-:-:S09]  /*19160*/  SEL R39, R38, R37, !P6 ;  /* 0x0000002526277207 */ /* 0x000fd20007000000 */
[----:B------:R-:W-:Y:S01]  /*19170*/  @!P1 IMAD.IADD R13, R13, 0x1, -R3 ;  /* 0x000000010d0d9824 */ /* 0x000fe200078e0a03 */
[C---:B------:R-:W-:Y:S02]  /*19180*/  ISETP.GT.U32.AND P1, PT, R3.reuse, R10, PT ;  /* 0x0000000a0300720c */ /* 0x040fe40003f24070 */
[----:B------:R-:W-:Y:S01]  /*19190*/  ISETP.GT.U32.AND P4, PT, R3, R7, PT ;  /* 0x000000070300720c */ /* 0x000fe20003f84070 */
[----:B------:R-:W-:Y:S02]  /*191a0*/  IMAD.MOV.U32 R33, RZ, RZ, R9 ;  /* 0x000000ffff217224 */ /* 0x000fe400078e0009 */
[----:B------:R-:W-:Y:S01]  /*191b0*/  IMAD R39, R39, UR9, RZ ;  /* 0x0000000927277c24 */ /* 0x000fe2000f8e02ff */
[----:B------:R-:W-:Y:S01]  /*191c0*/  SEL R37, R38, R36, !P6 ;  /* 0x0000002426257207 */ /* 0x000fe20007000000 */
[----:B------:R-:W-:Y:S01]  /*191d0*/  @!P2 IMAD.MOV R33, RZ, RZ, -R33 ;  /* 0x000000ffff21a224 */ /* 0x000fe200078e0a21 */
[----:B------:R-:W-:-:S05]  /*191e0*/  PRMT R91, RZ, 0x7610, R91 ;  /* 0x00007610ff5b7816 */ /* 0x000fca000000005b */
[----:B------:R-:W-:Y:S01]  /*191f0*/  @!P1 IMAD.IADD R10, R10, 0x1, -R3 ;  /* 0x000000010a0a9824 */ /* 0x000fe200078e0a03 */
[----:B------:R-:W-:Y:S01]  /*19200*/  ISETP.GE.AND P1, PT, R8, RZ, PT ;  /* 0x000000ff0800720c */ /* 0x000fe20003f26270 */
[----:B------:R-:W-:Y:S01]  /*19210*/  @P0 IMAD.MOV.U32 R41, RZ, RZ, R15 ;  /* 0x000000ffff290224 */ /* 0x000fe200078e000f */
[----:B------:R-:W-:Y:S02]  /*19220*/  SEL R36, R38, R34, !P6 ;  /* 0x0000002226247207 */ /* 0x000fe40007000000 */
[----:B------:R-:W-:Y:S01]  /*19230*/  IADD3 R8, P2, PT, R39, R2, RZ ;  /* 0x0000000227087210 */ /* 0x000fe20007f5e0ff */
[----:B------:R-:W-:Y:S01]  /*19240*/  IMAD R37, R37, UR9, RZ ;  /* 0x0000000925257c24 */ /* 0x000fe2000f8e02ff */
[----:B------:R1:W3:Y:S01]  /*19250*/  @P0 LDG.E.U8 R91, desc[UR22][R40.64] ;  /* 0x00000016285b0981 */ /* 0x0002e2000c1e1100 */
[----:B------:R-:W-:Y:S01]  /*19260*/  IMAD.MOV.U32 R35, RZ, RZ, R11 ;  /* 0x000000ffff237224 */ /* 0x000fe200078e000b */
[----:B------:R-:W-:Y:S01]  /*19270*/  LEA.HI.X.SX32 R11, R39, R0, 0x1, P2 ;  /* 0x00000000270b7211 */ /* 0x000fe200010f0eff */
[----:B------:R-:W-:Y:S01]  /*19280*/  IMAD.MOV.U32 R34, RZ, RZ, R6 ;  /* 0x000000ffff227224 */ /* 0x000fe200078e0006 */
[----:B------:R-:W-:Y:S01]  /*19290*/  ISETP.GT.U32.AND P2, PT, R3, R10, PT ;  /* 0x0000000a0300720c */ /* 0x000fe20003f44070 */
[----:B------:R-:W-:Y:S01]  /*192a0*/  IMAD R36, R36, UR9, RZ ;  /* 0x0000000924247c24 */ /* 0x000fe2000f8e02ff */
[----:B------:R-:W3:Y:S01]  /*192b0*/  LDL.LU R6, [R1+0x54c] ;  /* 0x00054c0001067983 */ /* 0x000ee20000300800 */
[----:B------:R-:W-:Y:S01]  /*192c0*/  @!P4 IMAD.IADD R7, R7, 0x1, -R3 ;  /* 0x000000010707c824 */ /* 0x000fe200078e0a03 */
[-C--:B-1----:R-:W-:Y:S01]  /*192d0*/  IADD3 R41, P4, PT, R37, R2.reuse, RZ ;  /* 0x0000000225297210 */ /* 0x082fe20007f9e0ff */
[----:B------:R-:W-:Y:S01]  /*192e0*/  @!P1 IMAD.MOV R34, RZ, RZ, -R34 ;  /* 0x000000ffff229224 */ /* 0x000fe200078e0a22 */
[----:B0-----:R-:W3:Y:S01]  /*192f0*/  LDL.LU R15, [R1+0x4f0] ;  /* 0x0004f000010f7983 */ /* 0x001ee20000300800 */
[----:B------:R-:W-:Y:S01]  /*19300*/  @!P3 IMAD.MOV R35, RZ, RZ, -R35 ;  /* 0x000000ffff23b224 */ /* 0x000fe200078e0a23 */
[----:B------:R-:W-:-:S02]  /*19310*/  IADD3 R22, P1, PT, R36, R2, RZ ;  /* 0x0000000224167210 */ /* 0x000fc40007f3e0ff */
[----:B------:R-:W-:Y:S01]  /*19320*/  ISETP.GT.U32.AND P3, PT, R3, R14, PT ;  /* 0x0000000e0300720c */ /* 0x000fe20003f64070 */
[----:B------:R-:W3:Y:S01]  /*19330*/  LDL.LU R9, [R1+0x4ec] ;  /* 0x0004ec0001097983 */ /* 0x000ee20000300800 */
[----:B------:R-:W-:-:S03]  /*19340*/  LEA.HI.X.SX32 R39, R37, R0, 0x1, P4 ;  /* 0x0000000025277211 */ /* 0x000fc600020f0eff */
[----:B------:R-:W-:Y:S01]  /*19350*/  STL [R1+0x28c], R8 ;  /* 0x00028c0801007387 */ /* 0x000fe20000100800 */
[----:B------:R-:W-:-:S03]  /*19360*/  LEA.HI.X.SX32 R40, R36, R0, 0x1, P1 ;  /* 0x0000000024287211 */ /* 0x000fc600008f0eff */
[----:B------:R-:W-:Y:S01]  /*19370*/  STL [R1+0x2ac], R41 ;  /* 0x0002ac2901007387 */ /* 0x000fe20000100800 */
[----:B------:R-:W-:-:S03]  /*19380*/  @P0 IMAD.MOV.U32 R37, RZ, RZ, R11 ;  /* 0x000000ffff250224 */ /* 0x000fc600078e000b */
[----:B------:R0:W-:Y:S01]  /*19390*/  STL [R1+0x288], R11 ;  /* 0x0002880b01007387 */ /* 0x0001e20000100800 */
[----:B------:R-:W-:-:S03]  /*193a0*/  @P0 IMAD.MOV.U32 R36, RZ, RZ, R8 ;  /* 0x000000ffff240224 */ /* 0x000fc600078e0008 */
[----:B------:R1:W-:Y:S01]  /*193b0*/  STL [R1+0x2c8], R22 ;  /* 0x0002c81601007387 */ /* 0x0003e20000100800 */
[----:B------:R-:W-:-:S03]  /*193c0*/  @!P2 IMAD.IADD R10, R10, 0x1, -R3 ;  /* 0x000000010a0aa824 */ /* 0x000fc600078e0a03 */
[----:B------:R-:W-:Y:S04]  /*193d0*/  STL [R1+0x2a8], R39 ;  /* 0x0002a82701007387 */ /* 0x000fe80000100800 */
[----:B0-----:R-:W3:Y:S04]  /*193e0*/  LDL.LU R11, [R1+0xe40] ;  /* 0x000e4000010b7983 */ /* 0x001ee80000300800 */
[----:B------:R-:W3:Y:S04]  /*193f0*/  LDL.LU R8, [R1+0xe3c] ;  /* 0x000e3c0001087983 */ /* 0x000ee80000300800 */
[----:B------:R0:W-:Y:S01]  /*19400*/  STL [R1+0x2c4], R40 ;  /* 0x0002c42801007387 */ /* 0x0001e20000100800 */
[----:B------:R-:W-:Y:S01]  /*19410*/  @!P3 IMAD.IADD R14, R14, 0x1, -R3 ;  /* 0x000000010e0eb824 */ /* 0x000fe200078e0a03 */
[----:B----4-:R-:W-:-:S02]  /*19420*/  ISETP.GE.AND P2, PT, R16, RZ, PT ;  /* 0x000000ff1000720c */ /* 0x010fc40003f46270 */
[----:B------:R-:W4:Y:S01]  /*19430*/  LDL R16, [R1+0xb6c] ;  /* 0x000b6c0001107983 */ /* 0x000f220000100800 */
[----:B--2---:R-:W-:-:S03]  /*19440*/  ISETP.GE.AND P3, PT, R17, RZ, PT ;  /* 0x000000ff1100720c */ /* 0x004fc60003f66270 */
[----:B------:R-:W2:Y:S01]  /*19450*/  LDL R17, [R1+0xc08] ;  /* 0x000c080001117983 */ /* 0x000ea20000100800 */
[----:B------:R-:W-:Y:S02]  /*19460*/  PRMT R90, RZ, 0x7610, R90 ;  /* 0x00007610ff5a7816 */ /* 0x000fe4000000005a */
[----:B------:R-:W-:-:S04]  /*19470*/  PRMT R89, RZ, 0x7610, R89 ;  /* 0x00007610ff597816 */ /* 0x000fc80000000059 */
[----:B------:R0:W2:Y:S01]  /*19480*/  @P0 LDG.E.U8 R90, desc[UR22][R36.64] ;  /* 0x00000016245a0981 */ /* 0x0000a2000c1e1100 */
[----:B------:R-:W-:Y:S02]  /*19490*/  ISETP.GT.U32.AND P1, PT, R3, R7, PT ;  /* 0x000000070300720c */ /* 0x000fe40003f24070 */
[----:B------:R-:W-:Y:S01]  /*194a0*/  PRMT R88, RZ, 0x7610, R88 ;  /* 0x00007610ff587816 */ /* 0x000fe20000000058 */
[----:B0-----:R-:W-:Y:S02]  /*194b0*/  @P0 IMAD.MOV.U32 R36, RZ, RZ, R41 ;  /* 0x000000ffff240224 */ /* 0x001fe400078e0029 */
[----:B------:R-:W-:Y:S01]  /*194c0*/  @P0 IMAD.MOV.U32 R37, RZ, RZ, R39 ;  /* 0x000000ffff250224 */ /* 0x000fe200078e0027 */
[----:B------:R-:W-:-:S04]  /*194d0*/  SEL R35, R38, R35, !P6 ;  /* 0x0000002326237207 */ /* 0x000fc80007000000 */
[----:B------:R0:W2:Y:S02]  /*194e0*/  @P0 LDG.E.U8 R89, desc[UR22][R36.64] ;  /* 0x0000001624590981 */ /* 0x0000a4000c1e1100 */
[----:B0-----:R-:W-:Y:S02]  /*194f0*/  @P0 IMAD.MOV.U32 R36, RZ, RZ, R22 ;  /* 0x000000ffff240224 */ /* 0x001fe400078e0016 */
[----:B------:R-:W-:Y:S01]  /*19500*/  @P0 IMAD.MOV.U32 R37, RZ, RZ, R40 ;  /* 0x000000ffff250224 */ /* 0x000fe200078e0028 */
[----:B-1----:R-:W2:Y:S04]  /*19510*/  LDL R22, [R1+0xd00] ;  /* 0x000d000001167983 */ /* 0x002ea80000100800 */
[----:B------:R0:W2:Y:S01]  /*19520*/  @P0 LDG.E.U8 R88, desc[UR22][R36.64] ;  /* 0x0000001624580981 */ /* 0x0000a2000c1e1100 */
[----:B------:R-:W-:Y:S01]  /*19530*/  @!P1 IMAD.IADD R7, R7, 0x1, -R3 ;  /* 0x0000000107079824 */ /* 0x000fe200078e0a03 */
[----:B0-----:R-:W-:Y:S01]  /*19540*/  SEL R36, R38, R33, !P6 ;  /* 0x0000002126247207 */ /* 0x001fe20007000000 */
[----:B------:R-:W-:-:S02]  /*19550*/  IMAD R37, R35, UR9, RZ ;  /* 0x0000000923257c24 */ /* 0x000fc4000f8e02ff */
[----:B------:R-:W-:Y:S02]  /*19560*/  IMAD.MOV.U32 R35, RZ, RZ, R13 ;  /* 0x000000ffff237224 */ /* 0x000fe400078e000d */
[----:B------:R-:W-:Y:S01]  /*19570*/  IMAD R36, R36, UR9, RZ ;  /* 0x0000000924247c24 */ /* 0x000fe2000f8e02ff */
[CC--:B------:R-:W-:Y:S01]  /*19580*/  IADD3 R40, P1, PT, R37.reuse, R2.reuse, RZ ;  /* 0x0000000225287210 */ /* 0x0c0fe20007f3e0ff */
[----:B------:R-:W-:Y:S02]  /*19590*/  @!P2 IMAD.MOV R35, RZ, RZ, -R35 ;  /* 0x000000ffff23a224 */ /* 0x000fe400078e0a23 */
[----:B------:R-:W-:Y:S01]  /*195a0*/  IMAD.MOV.U32 R33, RZ, RZ, R92 ;  /* 0x000000ffff217224 */ /* 0x000fe200078e005c */
[----:B------:R-:W-:Y:S02]  /*195b0*/  IADD3 R13, P2, PT, R36, R2, RZ ;  /* 0x00000002240d7210 */ /* 0x000fe40007f5e0ff */
[----:B------:R-:W-:Y:S01]  /*195c0*/  LEA.HI.X.SX32 R41, R37, R0, 0x1, P1 ;  /* 0x0000000025297211 */ /* 0x000fe200008f0eff */
[----:B------:R-:W-:Y:S01]  /*195d0*/  @!P3 IMAD.MOV R33, RZ, RZ, -R33 ;  /* 0x000000ffff21b224 */ /* 0x000fe200078e0a21 */
[----:B------:R-:W-:-:S02]  /*195e0*/  PRMT R87, RZ, 0x7610, R87 ;  /* 0x00007610ff577816 */ /* 0x000fc40000000057 */
[----:B------:R-:W-:Y:S01]  /*195f0*/  LEA.HI.X.SX32 R39, R36, R0, 0x1, P2 ;  /* 0x0000000024277211 */ /* 0x000fe200010f0eff */
[----:B------:R-:W-:Y:S01]  /*19600*/  @P0 IMAD.MOV.U32 R36, RZ, RZ, R40 ;  /* 0x000000ffff240224 */ /* 0x000fe200078e0028 */
[C---:B---3--:R-:W-:Y:S01]  /*19610*/  ISETP.GT.U32.AND P3, PT, R3.reuse, R6, PT ;  /* 0x000000060300720c */ /* 0x048fe20003f64070 */
[----:B------:R-:W-:Y:S01]  /*19620*/  @P0 IMAD.MOV.U32 R37, RZ, RZ, R41 ;  /* 0x000000ffff250224 */ /* 0x000fe200078e0029 */
[----:B------:R-:W-:Y:S01]  /*19630*/  STL [R1+0x2e0], R40 ;  /* 0x0002e02801007387 */ /* 0x000fe20000100800 */
[----:B------:R-:W-:-:S03]  /*19640*/  ISETP.GT.U32.AND P1, PT, R3, R15, PT ;  /* 0x0000000f0300720c */ /* 0x000fc60003f24070 */
[----:B------:R0:W-:Y:S04]  /*19650*/  STL [R1+0x300], R13 ;  /* 0x0003000d01007387 */ /* 0x0001e80000100800 */
[----:B------:R-:W-:Y:S04]  /*19660*/  STL [R1+0x2dc], R41 ;  /* 0x0002dc2901007387 */ /* 0x000fe80000100800 */
[----:B------:R1:W3:Y:S04]  /*19670*/  @P0 LDG.E.U8 R87, desc[UR22][R36.64] ;  /* 0x0000001624570981 */ /* 0x0002e8000c1e1100 */
[----:B------:R2:W-:Y:S01]  /*19680*/  STL [R1+0x2fc], R39 ;  /* 0x0002fc2701007387 */ /* 0x0005e20000100800 */
[----:B-1----:R-:W-:-:S03]  /*19690*/  @P0 IMAD.MOV.U32 R36, RZ, RZ, R13 ;  /* 0x000000ffff240224 */ /* 0x002fc600078e000d */
[----:B0-----:R-:W3:Y:S01]  /*196a0*/  LDL.LU R13, [R1+0x450] ;  /* 0x00045000010d7983 */ /* 0x001ee20000300800 */
[----:B------:R-:W-:Y:S01]  /*196b0*/  @!P3 IMAD.IADD R6, R6, 0x1, -R3 ;  /* 0x000000010606b824 */ /* 0x000fe200078e0a03 */
[----:B------:R-:W-:Y:S01]  /*196c0*/  PRMT R86, RZ, 0x7610, R86 ;  /* 0x00007610ff567816 */ /* 0x000fe20000000056 */
[----:B------:R-:W-:Y:S02]  /*196d0*/  @P0 IMAD.MOV.U32 R37, RZ, RZ, R39 ;  /* 0x000000ffff250224 */ /* 0x000fe400078e0027 */
[----:B------:R-:W-:-:S03]  /*196e0*/  @!P1 IMAD.IADD R15, R15, 0x1, -R3 ;  /* 0x000000010f0f9824 */ /* 0x000fc600078e0a03 */
[----:B------:R0:W3:Y:S02]  /*196f0*/  @P0 LDG.E.U8 R86, desc[UR22][R36.64] ;  /* 0x0000001624560981 */ /* 0x0000e4000c1e1100 */
[----:B0-----:R-:W-:Y:S01]  /*19700*/  IMAD.MOV.U32 R36, RZ, RZ, R10 ;  /* 0x000000ffff247224 */ /* 0x001fe200078e000a */
[----:B----4-:R-:W-:Y:S02]  /*19710*/  ISETP.GE.AND P3, PT, R16, RZ, PT ;  /* 0x000000ff1000720c */ /* 0x010fe40003f66270 */
[----:B------:R-:W4:Y:S01]  /*19720*/  LDL R16, [R1+0xb78] ;  /* 0x000b780001107983 */ /* 0x000f220000100800 */
[----:B--2---:R-:W-:-:S03]  /*19730*/  ISETP.GE.AND P1, PT, R17, RZ, PT ;  /* 0x000000ff1100720c */ /* 0x004fc60003f26270 */
[----:B------:R-:W2:Y:S04]  /*19740*/  LDL.LU R17, [R1+0x48c] ;  /* 0x00048c0001117983 */ /* 0x000ea80000300800 */
[----:B------:R-:W2:Y:S01]  /*19750*/  LDL R10, [R1+0xd24] ;  /* 0x000d2400010a7983 */ /* 0x000ea20000100800 */
[----:B------:R-:W-:-:S13]  /*19760*/  ISETP.GT.U32.AND P4, PT, R3, R12, PT ;  /* 0x0000000c0300720c */ /* 0x000fda0003f84070 */
[----:B------:R-:W-:-:S05]  /*19770*/  @!P4 IMAD.IADD R12, R12, 0x1, -R3 ;  /* 0x000000010c0cc824 */ /* 0x000fca00078e0a03 */
[C---:B------:R-:W-:Y:S02]  /*19780*/  ISETP.GT.U32.AND P4, PT, R3.reuse, R12, PT ;  /* 0x0000000c0300720c */ /* 0x040fe40003f84070 */
[----:B------:R-:W-:Y:S02]  /*19790*/  ISETP.GT.U32.AND P2, PT, R3, R9, PT ;  /* 0x000000090300720c */ /* 0x000fe40003f44070 */
[C---:B------:R-:W-:Y:S02]  /*197a0*/  SEL R34, R38.reuse, R34, !P6 ;  /* 0x0000002226227207 */ /* 0x040fe40007000000 */
[----:B------:R-:W-:-:S03]  /*197b0*/  SEL R37, R38, R33, !P6 ;  /* 0x0000002126257207 */ /* 0x000fc60007000000 */
[----:B------:R-:W-:-:S04]  /*197c0*/  IMAD R39, R34, UR9, RZ ;  /* 0x0000000922277c24 */ /* 0x000fc8000f8e02ff */
[--C-:B------:R-:W-:Y:S01]  /*197d0*/  @!P4 IMAD.IADD R12, R12, 0x1, -R3.reuse ;  /* 0x000000010c0cc824 */ /* 0x100fe200078e0a03 */
[----:B------:R-:W-:Y:S01]  /*197e0*/  ISETP.GE.AND P4, PT, R22, RZ, PT ;  /* 0x000000ff1600720c */ /* 0x000fe20003f86270 */
[----:B------:R-:W-:Y:S01]  /*197f0*/  @!P2 IMAD.IADD R9, R9, 0x1, -R3 ;  /* 0x000000010909a824 */ /* 0x000fe200078e0a03 */
[----:B------:R-:W-:Y:S01]  /*19800*/  IADD3 R40, P2, PT, R39, R2, RZ ;  /* 0x0000000227287210 */ /* 0x000fe20007f5e0ff */
[----:B------:R-:W-:Y:S02]  /*19810*/  IMAD.MOV.U32 R33, RZ, RZ, R14 ;  /* 0x000000ffff217224 */ /* 0x000fe400078e000e */
[----:B------:R-:W-:Y:S01]  /*19820*/  IMAD R37, R37, UR9, RZ ;  /* 0x0000000925257c24 */ /* 0x000fe2000f8e02ff */
[----:B------:R-:W-:Y:S01]  /*19830*/  LEA.HI.X.SX32 R41, R39, R0, 0x1, P2 ;  /* 0x0000000027297211 */ /* 0x000fe200010f0eff */
[----:B------:R-:W-:Y:S01]  /*19840*/  @!P3 IMAD.MOV R36, RZ, RZ, -R36 ;  /* 0x000000ffff24b224 */ /* 0x000fe200078e0a24 */
[C---:B------:R-:W-:Y:S02]  /*19850*/  ISETP.GT.U32.AND P3, PT, R3.reuse, R6, PT ;  /* 0x000000060300720c */ /* 0x040fe40003f64070 */
[----:B------:R-:W-:-:S03]  /*19860*/  ISETP.GT.U32.AND P2, PT, R3, R9, PT ;  /* 0x000000090300720c */ /* 0x000fc60003f44070 */
[----:B------:R-:W-:Y:S01]  /*19870*/  @!P4 IMAD.MOV R33, RZ, RZ, -R33 ;  /* 0x000000ffff21c224 */ /* 0x000fe200078e0a21 */
[C---:B------:R-:W-:Y:S02]  /*19880*/  IADD3 R14, P4, PT, R37.reuse, R2, RZ ;  /* 0x00000002250e7210 */ /* 0x040fe40007f9e0ff */
[C---:B------:R-:W-:Y:S02]  /*19890*/  SEL R35, R38.reuse, R35, !P6 ;  /* 0x0000002326237207 */ /* 0x040fe40007000000 */
[----:B------:R-:W-:Y:S02]  /*198a0*/  LEA.HI.X.SX32 R22, R37, R0, 0x1, P4 ;  /* 0x0000000025167211 */ /* 0x000fe400020f0eff */
[----:B------:R-:W-:Y:S01]  /*198b0*/  PRMT R85, RZ, 0x7610, R85 ;  /* 0x00007610ff557816 */ /* 0x000fe20000000055 */
[----:B------:R-:W-:Y:S01]  /*198c0*/  IMAD.MOV.U32 R34, RZ, RZ, R7 ;  /* 0x000000ffff227224 */ /* 0x000fe200078e0007 */
[----:B------:R-:W-:Y:S01]  /*198d0*/  SEL R33, R38, R33, !P6 ;  /* 0x0000002126217207 */ /* 0x000fe20007000000 */
[----:B------:R-:W2:Y:S01]  /*198e0*/  LDL.LU R7, [R1+0x430] ;  /* 0x0004300001077983 */ /* 0x000ea20000300800 */
[----:B------:R-:W-:-:S03]  /*198f0*/  IMAD R37, R35, UR9, RZ ;  /* 0x0000000923257c24 */ /* 0x000fc6000f8e02ff */
[----:B------:R-:W-:Y:S01]  /*19900*/  STL [R1+0x318], R40 ;  /* 0x0003182801007387 */ /* 0x000fe20000100800 */
[----:B------:R-:W-:-:S03]  /*19910*/  @!P3 IMAD.IADD R6, R6, 0x1, -R3 ;  /* 0x000000010606b824 */ /* 0x000fc600078e0a03 */
[----:B------:R-:W-:Y:S01]  /*19920*/  STL [R1+0x330], R14 ;  /* 0x0003300e01007387 */ /* 0x000fe20000100800 */
[----:B------:R-:W-:-:S03]  /*19930*/  @!P2 IMAD.IADD R9, R9, 0x1, -R3 ;  /* 0x000000010909a824 */ /* 0x000fc600078e0a03 */
[----:B------:R0:W-:Y:S01]  /*19940*/  STL [R1+0x314], R41 ;  /* 0x0003142901007387 */ /* 0x0001e20000100800 */
[----:B------:R-:W-:-:S03]  /*19950*/  IMAD.MOV.U32 R35, RZ, RZ, R12 ;  /* 0x000000ffff237224 */ /* 0x000fc600078e000c */
[----:B------:R0:W2:Y:S01]  /*19960*/  @P0 LDG.E.U8 R85, desc[UR22][R40.64] ;  /* 0x0000001628550981 */ /* 0x0000a2000c1e1100 */
[----:B------:R-:W-:-:S03]  /*19970*/  IMAD R33, R33, UR9, RZ ;  /* 0x0000000921217c24 */ /* 0x000fc6000f8e02ff */
[----:B------:R1:W-:Y:S01]  /*19980*/  STL [R1+0x32c], R22 ;  /* 0x00032c1601007387 */ /* 0x0003e20000100800 */
[----:B------:R-:W-:Y:S01]  /*19990*/  PRMT R84, RZ, 0x7610, R84 ;  /* 0x00007610ff547816 */ /* 0x000fe20000000054 */
[----:B0-----:R-:W-:Y:S01]  /*199a0*/  @P0 IMAD.MOV.U32 R41, RZ, RZ, R22 ;  /* 0x000000ffff290224 */ /* 0x001fe200078e0016 */
[----:B---3--:R-:W-:Y:S02]  /*199b0*/  ISETP.GT.U32.AND P4, PT, R3, R13, PT ;  /* 0x0000000d0300720c */ /* 0x008fe40003f84070 */
[----:B-1----:R-:W-:Y:S01]  /*199c0*/  IADD3 R22, P2, PT, R37, R2, RZ ;  /* 0x0000000225167210 */ /* 0x002fe20007f5e0ff */
[----:B------:R-:W-:-:S03]  /*199d0*/  @P0 IMAD.MOV.U32 R40, RZ, RZ, R14 ;  /* 0x000000ffff280224 */ /* 0x000fc600078e000e */
[----:B------:R-:W-:Y:S02]  /*199e0*/  LEA.HI.X.SX32 R37, R37, R0, 0x1, P2 ;  /* 0x0000000025257211 */ /* 0x000fe400010f0eff */
[----:B------:R0:W3:Y:S05]  /*199f0*/  @P0 LDG.E.U8 R84, desc[UR22][R40.64] ;  /* 0x0000001628540981 */ /* 0x0000ea000c1e1100 */
[----:B------:R-:W-:Y:S01]  /*19a00*/  @!P4 IMAD.IADD R13, R13, 0x1, -R3 ;  /* 0x000000010d0dc824 */ /* 0x000fe200078e0a03 */
[----:B------:R-:W-:Y:S01]  /*19a10*/  IADD3 R14, P4, PT, R33, R2, RZ ;  /* 0x00000002210e7210 */ /* 0x000fe20007f9e0ff */
[----:B0-----:R-:W-:Y:S02]  /*19a20*/  @P0 IMAD.MOV.U32 R41, RZ, RZ, R37 ;  /* 0x000000ffff290224 */ /* 0x001fe400078e0025 */
[----:B------:R-:W-:Y:S01]  /*19a30*/  @P0 IMAD.MOV.U32 R40, RZ, RZ, R22 ;  /* 0x000000ffff280224 */ /* 0x000fe200078e0016 */
[----:B----4-:R-:W-:-:S02]  /*19a40*/  ISETP.GE.AND P3, PT, R16, RZ, PT ;  /* 0x000000ff1000720c */ /* 0x010fc40003f66270 */
[----:B------:R-:W4:Y:S04]  /*19a50*/  LDL.LU R16, [R1+0x42c] ;  /* 0x00042c0001107983 */ /* 0x000f280000300800 */
[----:B------:R-:W3:Y:S01]  /*19a60*/  LDL.LU R12, [R1+0x470] ;  /* 0x00047000010c7983 */ /* 0x000ee20000300800 */
[----:B--2---:R-:W-:-:S03]  /*19a70*/  ISETP.GE.AND P2, PT, R10, RZ, PT ;  /* 0x000000ff0a00720c */ /* 0x004fc60003f46270 */
[----:B------:R0:W-:Y:S04]  /*19a80*/  STL [R1+0x350], R22 ;  /* 0x0003501601007387 */ /* 0x0001e80000100800 */
[----:B------:R-:W2:Y:S04]  /*19a90*/  LDL.LU R10, [R1+0x46c] ;  /* 0x00046c00010a7983 */ /* 0x000ea80000300800 */
[----:B------:R1:W-:Y:S04]  /*19aa0*/  STL [R1+0x34c], R37 ;  /* 0x00034c2501007387 */ /* 0x0003e80000100800 */
[----:B------:R-:W2:Y:S04]  /*19ab0*/  LDL R92, [R1+0xb60] ;  /* 0x000b6000015c7983 */ /* 0x000ea80000100800 */
[----:B0-----:R-:W2:Y:S01]  /*19ac0*/  LDL R22, [R1+0xc7c] ;  /* 0x000c7c0001167983 */ /* 0x001ea20000100800 */
[----:B-1----:R-:W-:Y:S01]  /*19ad0*/  LEA.HI.X.SX32 R37, R33, R0, 0x1, P4 ;  /* 0x0000000021257211 */ /* 0x002fe200020f0eff */
[----:B------:R-:W-:-:S02]  /*19ae0*/  IMAD.MOV.U32 R33, RZ, RZ, R6 ;  /* 0x000000ffff217224 */ /* 0x000fc400078e0006 */
[----:B------:R0:W-:Y:S04]  /*19af0*/  STL [R1+0x368], R14 ;  /* 0x0003680e01007387 */ /* 0x0001e80000100800 */
[----:B------:R1:W-:Y:S04]  /*19b00*/  STL [R1+0x364], R37 ;  /* 0x0003642501007387 */ /* 0x0003e80000100800 */
[----:B------:R-:W2:Y:S01]  /*19b10*/  LDL R6, [R1+0xb58] ;  /* 0x000b580001067983 */ /* 0x000ea20000100800 */
[----:B------:R-:W-:Y:S01]  /*19b20*/  @!P1 IMAD.MOV R34, RZ, RZ, -R34 ;  /* 0x000000ffff229224 */ /* 0x000fe200078e0a22 */
[----:B------:R-:W-:Y:S01]  /*19b30*/  ISETP.GT.U32.AND P1, PT, R3, R15, PT ;  /* 0x0000000f0300720c */ /* 0x000fe20003f24070 */
[----:B------:R-:W-:-:S12]  /*19b40*/  IMAD.MOV R32, RZ, RZ, -R32 ;  /* 0x000000ffff207224 */ /* 0x000fd800078e0a20 */
[----:B------:R-:W-:Y:S01]  /*19b50*/  @!P1 IMAD.IADD R15, R15, 0x1, -R3 ;  /* 0x000000010f0f9824 */ /* 0x000fe200078e0a03 */
[C---:B------:R-:W-:Y:S01]  /*19b60*/  ISETP.GT.U32.AND P1, PT, R3.reuse, R17, PT ;  /* 0x000000110300720c */ /* 0x040fe20003f24070 */
[----:B------:R-:W-:Y:S01]  /*19b70*/  IMAD R31, R3, R32, R31 ;  /* 0x00000020031f7224 */ /* 0x000fe200078e021f */
[----:B------:R-:W-:Y:S01]  /*19b80*/  IABS R32, R4 ;  /* 0x0000000400207213 */ /* 0x000fe20000000000 */
[----:B------:R-:W-:Y:S01]  /*19b90*/  IMAD.MOV R80, RZ, RZ, -R80 ;  /* 0x000000ffff507224 */ /* 0x000fe200078e0a50 */
[----:B------:R-:W-:-:S03]  /*19ba0*/  SEL R39, R38, R36, !P6 ;  /* 0x0000002426277207 */ /* 0x000fc60007000000 */
[----:B------:R-:W-:-:S06]  /*19bb0*/  IMAD.HI.U32 R81, R5, R32, RZ ;  /* 0x0000002005517227 */ /* 0x000fcc00078e00ff */
[----:B------:R-:W-:Y:S01]  /*19bc0*/  @!P1 IMAD.IADD R17, R17, 0x1, -R3 ;  /* 0x0000000111119824 */ /* 0x000fe200078e0a03 */
[----:B------:R-:W-:-:S04]  /*19bd0*/  ISETP.GT.U32.AND P1, PT, R3, R13, PT ;  /* 0x0000000d0300720c */ /* 0x000fc80003f24070 */
[C---:B------:R-:W-:Y:S01]  /*19be0*/  ISETP.GT.U32.AND P4, PT, R3.reuse, R17, PT ;  /* 0x000000110300720c */ /* 0x040fe20003f84070 */
[----:B------:R-:W-:Y:S01]  /*19bf0*/  IMAD.MOV R81, RZ, RZ, -R81 ;  /* 0x000000ffff517224 */ /* 0x000fe200078e0a51 */
[----:B------:R-:W-:Y:S01]  /*19c00*/  SEL R34, R38, R34, !P6 ;  /* 0x0000002226227207 */ /* 0x000fe20007000000 */
[----:B------:R-:W-:Y:S01]  /*19c10*/  IMAD R30, R3, R80, R30 ;  /* 0x00000050031e7224 */ /* 0x000fe200078e021e */
[----:B------:R-:W-:Y:S01]  /*19c20*/  PRMT R83, RZ, 0x7610, R83 ;  /* 0x00007610ff537816 */ /* 0x000fe20000000053 */
[----:B------:R-:W-:-:S04]  /*19c30*/  IMAD.HI.U32 R80, R5, R29, RZ ;  /* 0x0000001d05507227 */ /* 0x000fc800078e00ff */
[----:B------:R-:W-:Y:S01]  /*19c40*/  IMAD R39, R39, UR9, RZ ;  /* 0x0000000927277c24 */ /* 0x000fe2000f8e02ff */
[----:B------:R0:W4:Y:S01]  /*19c50*/  @P0 LDG.E.U8 R83, desc[UR22][R40.64] ;  /* 0x0000001628530981 */ /* 0x000122000c1e1100 */
[----:B------:R-:W-:Y:S01]  /*19c60*/  IMAD R32, R3, R81, R32 ;  /* 0x0000005103207224 */ /* 0x000fe200078e0220 */
[----:B------:R-:W-:Y:S01]  /*19c70*/  PRMT R81, RZ, 0x7610, R81 ;  /* 0x00007610ff517816 */ /* 0x000fe20000000051 */
[----:B------:R-:W-:Y:S02]  /*19c80*/  IMAD R34, R34, UR9, RZ ;  /* 0x0000000922227c24 */ /* 0x000fe4000f8e02ff */
[----:B------:R-:W-:Y:S02]  /*19c90*/  IMAD.MOV R80, RZ, RZ, -R80 ;  /* 0x000000ffff507224 */ /* 0x000fe400078e0a50 */
[----:B------:R-:W-:Y:S02]  /*19ca0*/  @P0 IMAD.MOV.U32 R36, RZ, RZ, R14 ;  /* 0x000000ffff240224 */ /* 0x000fe400078e000e */
[--C-:B------:R-:W-:Y:S01]  /*19cb0*/  @!P1 IMAD.IADD R13, R13, 0x1, -R3.reuse ;  /* 0x000000010d0d9824 */ /* 0x100fe200078e0a03 */
[-C--:B0-----:R-:W-:Y:S01]  /*19cc0*/  IADD3 R41, P1, PT, R39, R2.reuse, RZ ;  /* 0x0000000227297210 */ /* 0x081fe20007f3e0ff */
[----:B------:R-:W-:Y:S01]  /*19cd0*/  @!P4 IMAD.IADD R17, R17, 0x1, -R3 ;  /* 0x000000011111c824 */ /* 0x000fe200078e0a03 */
[----:B------:R-:W-:Y:S01]  /*19ce0*/  IADD3 R14, P4, PT, R34, R2, RZ ;  /* 0x00000002220e7210 */ /* 0x000fe20007f9e0ff */
[----:B------:R-:W-:Y:S01]  /*19cf0*/  IMAD R29, R3, R80, R29 ;  /* 0x00000050031d7224 */ /* 0x000fe200078e021d */
[----:B------:R1:W4:Y:S01]  /*19d00*/  @P0 LDG.E.U8 R81, desc[UR22][R36.64] ;  /* 0x0000001624510981 */ /* 0x000322000c1e1100 */
[----:B------:R-:W-:-:S02]  /*19d10*/  PRMT R80, RZ, 0x7610, R80 ;  /* 0x00007610ff507816 */ /* 0x000fc40000000050 */
[-C--:B------:R-:W-:Y:S01]  /*19d20*/  LEA.HI.X.SX32 R40, R34, R0.reuse, 0x1, P4 ;  /* 0x0000000022287211 */ /* 0x080fe200020f0eff */
[----:B------:R-:W-:Y:S01]  /*19d30*/  STL [R1+0x380], R41 ;  /* 0x0003802901007387 */ /* 0x000fe20000100800 */
[----:B-1----:R-:W-:Y:S01]  /*19d40*/  LEA.HI.X.SX32 R37, R39, R0, 0x1, P1 ;  /* 0x0000000027257211 */ /* 0x002fe200008f0eff */
[----:B------:R-:W-:Y:S02]  /*19d50*/  @P0 IMAD.MOV.U32 R36, RZ, RZ, R41 ;  /* 0x000000ffff240224 */ /* 0x000fe400078e0029 */
[----:B------:R0:W-:Y:S04]  /*19d60*/  STL [R1+0x3a0], R14 ;  /* 0x0003a00e01007387 */ /* 0x0001e80000100800 */
[----:B------:R1:W-:Y:S04]  /*19d70*/  STL [R1+0x37c], R37 ;  /* 0x00037c2501007387 */ /* 0x0003e80000100800 */
[----:B------:R0:W4:Y:S04]  /*19d80*/  @P0 LDG.E.U8 R80, desc[UR22][R36.64] ;  /* 0x0000001624500981 */ /* 0x000128000c1e1100 */
[----:B------:R2:W-:Y:S01]  /*19d90*/  STL [R1+0x39c], R40 ;  /* 0x00039c2801007387 */ /* 0x0005e20000100800 */
[----:B------:R-:W-:Y:S01]  /*19da0*/  PRMT R79, RZ, 0x7610, R79 ;  /* 0x00007610ff4f7816 */ /* 0x000fe2000000004f */
[----:B0-----:R-:W-:-:S02]  /*19db0*/  @P0 IMAD.MOV.U32 R36, RZ, RZ, R14 ;  /* 0x000000ffff240224 */ /* 0x001fc400078e000e */
[----:B------:R-:W4:Y:S01]  /*19dc0*/  LDL.LU R14, [R1+0x4b0] ;  /* 0x0004b000010e7983 */ /* 0x000f220000300800 */
[----:B-1----:R-:W-:Y:S02]  /*19dd0*/  @P0 IMAD.MOV.U32 R37, RZ, RZ, R40 ;  /* 0x000000ffff250224 */ /* 0x002fe400078e0028 */
[----:B------:R-:W-:-:S03]  /*19de0*/  @!P2 IMAD.MOV R33, RZ, RZ, -R33 ;  /* 0x000000ffff21a224 */ /* 0x000fc600078e0a21 */
[----:B------:R0:W4:Y:S02]  /*19df0*/  @P0 LDG.E.U8 R79, desc[UR22][R36.64] ;  /* 0x00000016244f0981 */ /* 0x000124000c1e1100 */
[----:B0-----:R-:W-:Y:S01]  /*19e00*/  SEL R36, R38, R33, !P6 ;  /* 0x0000002126247207 */ /* 0x001fe20007000000 */
[----:B------:R-:W-:Y:S02]  /*19e10*/  IMAD.MOV.U32 R33, RZ, RZ, R9 ;  /* 0x000000ffff217224 */ /* 0x000fe400078e0009 */
[----:B------:R-:W4:Y:S01]  /*19e20*/  LDL R9, [R1+0xd5c] ;  /* 0x000d5c0001097983 */ /* 0x000f220000100800 */
[----:B---3--:R-:W-:-:S13]  /*19e30*/  ISETP.GT.U32.AND P1, PT, R3, R12, PT ;  /* 0x0000000c0300720c */ /* 0x008fda0003f24070 */
[----:B------:R-:W-:Y:S01]  /*19e40*/  @!P1 IMAD.IADD R12, R12, 0x1, -R3 ;  /* 0x000000010c0c9824 */ /* 0x000fe200078e0a03 */
[----:B--2---:R-:W-:Y:S02]  /*19e50*/  ISETP.GE.AND P1, PT, R6, RZ, PT ;  /* 0x000000ff0600720c */ /* 0x004fe40003f26270 */
[----:B------:R-:W2:Y:S01]  /*19e60*/  LDL R6, [R1+0xb54] ;  /* 0x000b540001067983 */ /* 0x000ea20000100800 */
[----:B------:R-:W-:Y:S01]  /*19e70*/  @!P3 IMAD.MOV R35, RZ, RZ, -R35 ;  /* 0x000000ffff23b224 */ /* 0x000fe200078e0a23 */
[C---:B------:R-:W-:Y:S02]  /*19e80*/  ISETP.GT.U32.AND P3, PT, R3.reuse, R7, PT ;  /* 0x000000070300720c */ /* 0x040fe40003f64070 */
[----:B----4-:R-:W-:-:S11]  /*19e90*/  ISETP.GT.U32.AND P2, PT, R3, R16, PT ;  /* 0x000000100300720c */ /* 0x010fd60003f44070 */
[----:B------:R-:W-:-:S05]  /*19ea0*/  @!P3 IMAD.IADD R7, R7, 0x1, -R3 ;  /* 0x000000010707b824 */ /* 0x000fca00078e0a03 */
[----:B------:R-:W-:Y:S01]  /*19eb0*/  ISETP.GT.U32.AND P3, PT, R3, R7, PT ;  /* 0x000000070300720c */ /* 0x000fe20003f64070 */
[--C-:B------:R-:W-:Y:S01]  /*19ec0*/  @!P2 IMAD.IADD R16, R16, 0x1, -R3.reuse ;  /* 0x000000011010a824 */ /* 0x100fe200078e0a03 */
[----:B------:R-:W-:Y:S02]  /*19ed0*/  ISETP.GE.AND P2, PT, R22, RZ, PT ;  /* 0x000000ff1600720c */ /* 0x000fe40003f46270 */
[----:B------:R-:W-:Y:S01]  /*19ee0*/  SEL R35, R38, R35, !P6 ;  /* 0x0000002326237207 */ /* 0x000fe20007000000 */
[----:B------:R-:W3:Y:S08]  /*19ef0*/  LDL R22, [R1+0xdcc] ;  /* 0x000dcc0001167983 */ /* 0x000ef00000100800 */
[----:B------:R-:W-:Y:S01]  /*19f00*/  @!P3 IMAD.IADD R7, R7, 0x1, -R3 ;  /* 0x000000010707b824 */ /* 0x000fe200078e0a03 */
[----:B------:R-:W-:-:S02]  /*19f10*/  ISETP.GE.AND P3, PT, R92, RZ, PT ;  /* 0x000000ff5c00720c */ /* 0x000fc40003f66270 */
[----:B------:R-:W-:Y:S01]  /*19f20*/  ISETP.GT.U32.AND P4, PT, R3, R10, PT ;  /* 0x0000000a0300720c */ /* 0x000fe20003f84070 */
[----:B------:R-:W-:Y:S02]  /*19f30*/  IMAD.MOV.U32 R34, RZ, RZ, R15 ;  /* 0x000000ffff227224 */ /* 0x000fe400078e000f */
[----:B------:R-:W-:Y:S02]  /*19f40*/  IMAD R37, R35, UR9, RZ ;  /* 0x0000000923257c24 */ /* 0x000fe4000f8e02ff */
[----:B------:R-:W-:Y:S02]  /*19f50*/  IMAD.MOV.U32 R35, RZ, RZ, R13 ;  /* 0x000000ffff237224 */ /* 0x000fe400078e000d */
[----:B------:R-:W-:Y:S01]  /*19f60*/  IMAD R36, R36, UR9, RZ ;  /* 0x0000000924247c24 */ /* 0x000fe2000f8e02ff */
[----:B------:R-:W4:Y:S03]  /*19f70*/  LDL.LU R13, [R1+0x4ac] ;  /* 0x0004ac00010d7983 */ /* 0x000f260000300800 */
[----:B------:R-:W-:Y:S01]  /*19f80*/  @!P3 IMAD.MOV R34, RZ, RZ, -R34 ;  /* 0x000000ffff22b224 */ /* 0x000fe200078e0a22 */
[-C--:B------:R-:W-:Y:S01]  /*19f90*/  IADD3 R15, P3, PT, R37, R2.reuse, RZ ;  /* 0x00000002250f7210 */ /* 0x080fe20007f7e0ff */
[----:B------:R-:W-:Y:S01]  /*19fa0*/  @!P1 IMAD.MOV R35, RZ, RZ, -R35 ;  /* 0x000000ffff239224 */ /* 0x000fe200078e0a23 */
[----:B------:R-:W-:-:S02]  /*19fb0*/  IADD3 R39, P1, PT, R36, R2, RZ ;  /* 0x0000000224277210 */ /* 0x000fc40007f3e0ff */
[-C--:B------:R-:W-:Y:S01]  /*19fc0*/  LEA.HI.X.SX32 R41, R37, R0.reuse, 0x1, P3 ;  /* 0x0000000025297211 */ /* 0x080fe200018f0eff */
[----:B------:R-:W-:Y:S01]  /*19fd0*/  @!P4 IMAD.IADD R10, R10, 0x1, -R3 ;  /* 0x000000010a0ac824 */ /* 0x000fe200078e0a03 */
[----:B------:R-:W-:Y:S02]  /*19fe0*/  PRMT R78, RZ, 0x7610, R78 ;  /* 0x00007610ff4e7816 */ /* 0x000fe4000000004e */
[----:B------:R-:W-:Y:S01]  /*19ff0*/  LEA.HI.X.SX32 R40, R36, R0, 0x1, P1 ;  /* 0x0000000024287211 */ /* 0x000fe200008f0eff */
[----:B------:R-:W-:Y:S02]  /*1a000*/  @P0 IMAD.MOV.U32 R36, RZ, RZ, R15 ;  /* 0x000000ffff240224 */ /* 0x000fe400078e000f */
[----:B------:R-:W-:Y:S01]  /*1a010*/  @P0 IMAD.MOV.U32 R37, RZ, RZ, R41 ;  /* 0x000000ffff250224 */ /* 0x000fe200078e0029 */
[C---:B------:R-:W-:Y:S02]  /*1a020*/  ISETP.GT.U32.AND P1, PT, R3.reuse, R10, PT ;  /* 0x0000000a0300720c */ /* 0x040fe40003f24070 */
[----:B------:R-:W-:-:S02]  /*1a030*/  ISETP.GT.U32.AND P4, PT, R3, R12, PT ;  /* 0x0000000c0300720c */ /* 0x000fc40003f84070 */
[----:B------:R-:W-:Y:S01]  /*1a040*/  PRMT R77, RZ, 0x7610, R77 ;  /* 0x00007610ff4d7816 */ /* 0x000fe2000000004d */
[----:B------:R0:W4:Y:S01]  /*1a050*/  @P0 LDG.E.U8 R78, desc[UR22][R36.64] ;  /* 0x00000016244e0981 */ /* 0x000122000c1e1100 */
[----:B------:R-:W-:Y:S01]  /*1a060*/  SEL R34, R38, R34, !P6 ;  /* 0x0000002226227207 */ /* 0x000fe20007000000 */
[----:B------:R-:W-:Y:S02]  /*1a070*/  @!P2 IMAD.MOV R33, RZ, RZ, -R33 ;  /* 0x000000ffff21a224 */ /* 0x000fe400078e0a21 */
[----:B------:R1:W-:Y:S01]  /*1a080*/  STL [R1+0x3b8], R15 ;  /* 0x0003b80f01007387 */ /* 0x0003e20000100800 */
[----:B0-----:R-:W-:Y:S02]  /*1a090*/  @P0 IMAD.MOV.U32 R36, RZ, RZ, R39 ;  /* 0x000000ffff240224 */ /* 0x001fe400078e0027 */
[----:B------:R-:W-:Y:S01]  /*1a0a0*/  @P0 IMAD.MOV.U32 R37, RZ, RZ, R40 ;  /* 0x000000ffff250224 */ /* 0x000fe200078e0028 */
[----:B------:R-:W-:Y:S01]  /*1a0b0*/  STL [R1+0x3d0], R39 ;  /* 0x0003d02701007387 */ /* 0x000fe20000100800 */
[----:B------:R-:W-:-:S03]  /*1a0c0*/  ISETP.GT.U32.AND P3, PT, R3, R14, PT ;  /* 0x0000000e0300720c */ /* 0x000fc60003f64070 */
[----:B------:R0:W4:Y:S01]  /*1a0d0*/  @P0 LDG.E.U8 R77, desc[UR22][R36.64] ;  /* 0x00000016244d0981 */ /* 0x000122000c1e1100 */
[----:B------:R-:W-:Y:S01]  /*1a0e0*/  ISETP.GT.U32.AND P2, PT, R3, R16, PT ;  /* 0x000000100300720c */ /* 0x000fe20003f44070 */
[--C-:B------:R-:W-:Y:S02]  /*1a0f0*/  @!P1 IMAD.IADD R10, R10, 0x1, -R3.reuse ;  /* 0x000000010a0a9824 */ /* 0x100fe400078e0a03 */
[----:B------:R0:W-:Y:S01]  /*1a100*/  STL [R1+0x3b4], R41 ;  /* 0x0003b42901007387 */ /* 0x0001e20000100800 */
[----:B------:R-:W-:-:S03]  /*1a110*/  @!P4 IMAD.IADD R12, R12, 0x1, -R3 ;  /* 0x000000010c0cc824 */ /* 0x000fc600078e0a03 */
[----:B-1----:R-:W4:Y:S01]  /*1a120*/  LDL.LU R15, [R1+0x510] ;  /* 0x00051000010f7983 */ /* 0x002f220000300800 */
[----:B0-----:R-:W-:Y:S01]  /*1a130*/  IMAD R37, R34, UR9, RZ ;  /* 0x0000000922257c24 */ /* 0x001fe2000f8e02ff */
[----:B------:R-:W-:Y:S01]  /*1a140*/  SEL R34, R38, R33, !P6 ;  /* 0x0000002126227207 */ /* 0x000fe20007000000 */
[----:B------:R-:W-:Y:S01]  /*1a150*/  @!P3 IMAD.IADD R14, R14, 0x1, -R3 ;  /* 0x000000010e0eb824 */ /* 0x000fe200078e0a03 */
[----:B------:R0:W-:Y:S01]  /*1a160*/  STL [R1+0x3cc], R40 ;  /* 0x0003cc2801007387 */ /* 0x0001e20000100800 */
[----:B------:R-:W-:Y:S02]  /*1a170*/  IMAD.MOV.U32 R33, RZ, RZ, R17 ;  /* 0x000000ffff217224 */ /* 0x000fe400078e0011 */
[----:B------:R-:W-:Y:S01]  /*1a180*/  IMAD R34, R34, UR9, RZ ;  /* 0x0000000922227c24 */ /* 0x000fe2000f8e02ff */
[----:B------:R-:W-:Y:S02]  /*1a190*/  ISETP.GE.AND P1, PT, R9, RZ, PT ;  /* 0x000000ff0900720c */ /* 0x000fe40003f26270 */
[----:B------:R-:W-:Y:S01]  /*1a1a0*/  IADD3 R9, P3, PT, R37, R2, RZ ;  /* 0x0000000225097210 */ /* 0x000fe20007f7e0ff */
[----:B------:R-:W-:-:S03]  /*1a1b0*/  IMAD.MOV.U32 R36, RZ, RZ, R7 ;  /* 0x000000ffff247224 */ /* 0x000fc600078e0007 */
[----:B------:R-:W-:Y:S02]  /*1a1c0*/  LEA.HI.X.SX32 R17, R37, R0, 0x1, P3 ;  /* 0x0000000025117211 */ /* 0x000fe400018f0eff */
[----:B------:R-:W-:Y:S01]  /*1a1d0*/  IADD3 R7, P3, PT, R34, R2, RZ ;  /* 0x0000000222077210 */ /* 0x000fe20007f7e0ff */
[----:B------:R-:W-:Y:S02]  /*1a1e0*/  @!P2 IMAD.IADD R16, R16, 0x1, -R3 ;  /* 0x000000011010a824 */ /* 0x000fe400078e0a03 */
[----:B------:R-:W-:Y:S02]  /*1a1f0*/  @P0 IMAD.MOV.U32 R41, RZ, RZ, R17 ;  /* 0x000000ffff290224 */ /* 0x000fe400078e0011 */
[----:B0-----:R-:W-:Y:S01]  /*1a200*/  @P0 IMAD.MOV.U32 R40, RZ, RZ, R9 ;  /* 0x000000ffff280224 */ /* 0x001fe200078e0009 */
[----:B--2---:R-:W-:Y:S02]  /*1a210*/  ISETP.GE.AND P4, PT, R6, RZ, PT ;  /* 0x000000ff0600720c */ /* 0x004fe40003f86270 */
[----:B------:R-:W2:Y:S04]  /*1a220*/  LDL.LU R6, [R1+0x530] ;  /* 0x0005300001067983 */ /* 0x000ea80000300800 */
[----:B------:R-:W2:Y:S04]  /*1a230*/  LDL.LU R92, [R1+0x50c] ;  /* 0x00050c00015c7983 */ /* 0x000ea80000300800 */
[----:B------:R0:W-:Y:S04]  /*1a240*/  STL [R1+0x3f0], R9 ;  /* 0x0003f00901007387 */ /* 0x0001e80000100800 */
[----:B------:R1:W-:Y:S04]  /*1a250*/  STL [R1+0x3ec], R17 ;  /* 0x0003ec1101007387 */ /* 0x0003e80000100800 */
[----:B0-----:R-:W2:Y:S01]  /*1a260*/  LDL R9, [R1+0xb3c] ;  /* 0x000b3c0001097983 */ /* 0x001ea20000100800 */
[----:B-1----:R-:W-:-:S03]  /*1a270*/  LEA.HI.X.SX32 R17, R34, R0, 0x1, P3 ;  /* 0x0000000022117211 */ /* 0x002fc600018f0eff */
[----:B------:R0:W-:Y:S01]  /*1a280*/  STL [R1+0x410], R7 ;  /* 0x0004100701007387 */ /* 0x0001e20000100800 */
[----:B------:R-:W-:-:S03]  /*1a290*/  IMAD.MOV.U32 R34, RZ, RZ, R16 ;  /* 0x000000ffff227224 */ /* 0x000fc600078e0010 */
[----:B------:R1:W-:Y:S04]  /*1a2a0*/  STL [R1+0x40c], R17 ;  /* 0x00040c1101007387 */ /* 0x0003e80000100800 */
[----:B------:R-:W2:Y:S01]  /*1a2b0*/  LDL R16, [R1+0xc5c] ;  /* 0x000c5c0001107983 */ /* 0x000ea20000100800 */
[----:B---3--:R-:W-:Y:S01]  /*1a2c0*/  ISETP.GE.AND P2, PT, R22, RZ, PT ;  /* 0x000000ff1600720c */ /* 0x008fe20003f46270 */
[----:B------:R-:W-:Y:S01]  /*1a2d0*/  @!P4 IMAD.MOV R36, RZ, RZ, -R36 ;  /* 0x000000ffff24c224 */ /* 0x000fe200078e0a24 */
[----:B------:R-:W-:Y:S01]  /*1a2e0*/  SEL R35, R38, R35, !P6 ;  /* 0x0000002326237207 */ /* 0x000fe20007000000 */
[----:B------:R-:W-:Y:S01]  /*1a2f0*/  @!P1 IMAD.MOV R34, RZ, RZ, -R34 ;  /* 0x000000ffff229224 */ /* 0x000fe200078e0a22 */
[----:B------:R-:W-:Y:S01]  /*1a300*/  PRMT R76, RZ, 0x7610, R76 ;  /* 0x00007610ff4c7816 */ /* 0x000fe2000000004c */
[----:B------:R-:W3:Y:S08]  /*1a310*/  LDL.LU R22, [R1+0x52c] ;  /* 0x00052c0001167983 */ /* 0x000ef00000300800 */
[----:B------:R-:W-:Y:S01]  /*1a320*/  @!P2 IMAD.MOV R33, RZ, RZ, -R33 ;  /* 0x000000ffff21a224 */ /* 0x000fe200078e0a21 */
[----:B----4-:R-:W-:-:S02]  /*1a330*/  ISETP.GT.U32.AND P2, PT, R3, R13, PT ;  /* 0x0000000d0300720c */ /* 0x010fc40003f44070 */
[----:B------:R-:W-:Y:S01]  /*1a340*/  ISETP.GT.U32.AND P4, PT, R3, R14, PT ;  /* 0x0000000e0300720c */ /* 0x000fe20003f84070 */
[----:B------:R-:W-:Y:S01]  /*1a350*/  IMAD R35, R35, UR9, RZ ;  /* 0x0000000923237c24 */ /* 0x000fe2000f8e02ff */
[----:B------:R4:W3:Y:S09]  /*1a360*/  @P0 LDG.E.U8 R76, desc[UR22][R40.64] ;  /* 0x00000016284c0981 */ /* 0x0008f2000c1e1100 */
[----:B------:R-:W-:-:S05]  /*1a370*/  @!P2 IMAD.IADD R13, R13, 0x1, -R3 ;  /* 0x000000010d0da824 */ /* 0x000fca00078e0a03 */
[----:B------:R-:W-:Y:S02]  /*1a380*/  ISETP.GT.U32.AND P2, PT, R3, R13, PT ;  /* 0x0000000d0300720c */ /* 0x000fe40003f44070 */
[C---:B------:R-:W-:Y:S01]  /*1a390*/  SEL R33, R38.reuse, R33, !P6 ;  /* 0x0000002126217207 */ /* 0x040fe20007000000 */
[----:B----4-:R-:W-:Y:S01]  /*1a3a0*/  @P0 IMAD.MOV.U32 R40, RZ, RZ, R7 ;  /* 0x000000ffff280224 */ /* 0x010fe200078e0007 */
[----:B------:R-:W-:Y:S01]  /*1a3b0*/  PRMT R75, RZ, 0x7610, R75 ;  /* 0x00007610ff4b7816 */ /* 0x000fe2000000004b */
[----:B------:R-:W-:Y:S01]  /*1a3c0*/  @P0 IMAD.MOV.U32 R41, RZ, RZ, R17 ;  /* 0x000000ffff290224 */ /* 0x000fe200078e0011 */
[----:B------:R-:W-:Y:S01]  /*1a3d0*/  SEL R36, R38, R36, !P6 ;  /* 0x0000002426247207 */ /* 0x000fe20007000000 */
[----:B------:R-:W-:Y:S01]  /*1a3e0*/  IMAD R33, R33, UR9, RZ ;  /* 0x0000000921217c24 */ /* 0x000fe2000f8e02ff */
[----:B0-----:R-:W4:Y:S01]  /*1a3f0*/  LDL.LU R7, [R1+0x56c] ;  /* 0x00056c0001077983 */ /* 0x001f220000300800 */
[----:B------:R-:W-:Y:S01]  /*1a400*/  @!P4 IMAD.IADD R14, R14, 0x1, -R3 ;  /* 0x000000010e0ec824 */ /* 0x000fe200078e0a03 */
[----:B------:R-:W-:-:S02]  /*1a410*/  IADD3 R39, P4, PT, R35, R2, RZ ;  /* 0x0000000223277210 */ /* 0x000fc40007f9e0ff */
[----:B------:R0:W3:Y:S01]  /*1a420*/  @P0 LDG.E.U8 R75, desc[UR22][R40.64] ;  /* 0x00000016284b0981 */ /* 0x0000e2000c1e1100 */
[----:B------:R-:W-:Y:S01]  /*1a430*/  @!P2 IMAD.IADD R13, R13, 0x1, -R3 ;  /* 0x000000010d0da824 */ /* 0x000fe200078e0a03 */
[----:B------:R-:W-:Y:S02]  /*1a440*/  ISETP.GT.U32.AND P3, PT, R3, R15, PT ;  /* 0x0000000f0300720c */ /* 0x000fe40003f64070 */
[----:B0-----:R-:W-:Y:S01]  /*1a450*/  LEA.HI.X.SX32 R41, R35, R0, 0x1, P4 ;  /* 0x0000000023297211 */ /* 0x001fe200020f0eff */
[----:B------:R-:W-:Y:S01]  /*1a460*/  STL [R1+0x430], R39 ;  /* 0x0004302701007387 */ /* 0x000fe20000100800 */
[----:B------:R-:W-:Y:S01]  /*1a470*/  PRMT R74, RZ, 0x7610, R74 ;  /* 0x00007610ff4a7816 */ /* 0x000fe2000000004a */
[----:B------:R-:W-:-:S08]  /*1a480*/  @P0 IMAD.MOV.U32 R40, RZ, RZ, R39 ;  /* 0x000000ffff280224 */ /* 0x000fd000078e0027 */
[----:B------:R-:W-:Y:S01]  /*1a490*/  @!P3 IMAD.IADD R15, R15, 0x1, -R3 ;  /* 0x000000010f0fb824 */ /* 0x000fe200078e0a03 */
[C---:B-1----:R-:W-:Y:S01]  /*1a4a0*/  IADD3 R17, P3, PT, R33.reuse, R2, RZ ;  /* 0x0000000221117210 */ /* 0x042fe20007f7e0ff */
[----:B------:R-:W-:Y:S01]  /*1a4b0*/  IMAD R36, R36, UR9, RZ ;  /* 0x0000000924247c24 */ /* 0x000fe2000f8e02ff */
[----:B------:R-:W-:Y:S01]  /*1a4c0*/  SEL R35, R38, R34, !P6 ;  /* 0x0000002226237207 */ /* 0x000fe20007000000 */
[----:B------:R0:W4:Y:S01]  /*1a4d0*/  @P0 LDG.E.U8 R74, desc[UR22][R40.64] ;  /* 0x00000016284a0981 */ /* 0x000122000c1e1100 */
[----:B------:R-:W-:Y:S01]  /*1a4e0*/  LEA.HI.X.SX32 R37, R33, R0, 0x1, P3 ;  /* 0x0000000021257211 */ /* 0x000fe200018f0eff */
[----:B------:R-:W-:Y:S02]  /*1a4f0*/  IMAD.MOV.U32 R34, RZ, RZ, R12 ;  /* 0x000000ffff227224 */ /* 0x000fe400078e000c */
[----:B------:R1:W-:Y:S04]  /*1a500*/  STL [R1+0x450], R17 ;  /* 0x0004501101007387 */ /* 0x0003e80000100800 */
[----:B------:R1:W-:Y:S04]  /*1a510*/  STL [R1+0x42c], R41 ;  /* 0x00042c2901007387 */ /* 0x0003e80000100800 */
[----:B------:R2:W-:Y:S01]  /*1a520*/  STL [R1+0x44c], R37 ;  /* 0x00044c2501007387 */ /* 0x0005e20000100800 */
[----:B0-----:R-:W-:-:S02]  /*1a530*/  @P0 IMAD.MOV.U32 R40, RZ, RZ, R17 ;  /* 0x000000ffff280224 */ /* 0x001fc400078e0011 */
[----:B------:R-:W-:Y:S01]  /*1a540*/  IMAD.MOV.U32 R33, RZ, RZ, R10 ;  /* 0x000000ffff217224 */ /* 0x000fe200078e000a */
[----:B-1----:R-:W4:Y:S01]  /*1a550*/  LDL R17, [R1+0xda4] ;  /* 0x000da40001117983 */ /* 0x002f220000100800 */
[----:B------:R-:W-:Y:S02]  /*1a560*/  IMAD R35, R35, UR9, RZ ;  /* 0x0000000923237c24 */ /* 0x000fe4000f8e02ff */
[----:B------:R-:W-:Y:S01]  /*1a570*/  @P0 IMAD.MOV.U32 R41, RZ, RZ, R37 ;  /* 0x000000ffff290224 */ /* 0x000fe200078e0025 */
[----:B------:R-:W-:Y:S02]  /*1a580*/  PRMT R72, RZ, 0x7610, R72 ;  /* 0x00007610ff487816 */ /* 0x000fe40000000048 */
[----:B--2---:R-:W-:-:S13]  /*1a590*/  ISETP.GT.U32.AND P1, PT, R3, R6, PT ;  /* 0x000000060300720c */ /* 0x004fda0003f24070 */
[----:B------:R-:W-:Y:S01]  /*1a5a0*/  @!P1 IMAD.IADD R6, R6, 0x1, -R3 ;  /* 0x0000000106069824 */ /* 0x000fe200078e0a03 */
[----:B------:R-:W-:Y:S02]  /*1a5b0*/  ISETP.GE.AND P2, PT, R9, RZ, PT ;  /* 0x000000ff0900720c */ /* 0x000fe40003f46270 */
[----:B------:R-:W2:Y:S04]  /*1a5c0*/  LDL R9, [R1+0xb34] ;  /* 0x000b340001097983 */ /* 0x000ea80000100800 */
[----:B------:R-:W2:Y:S01]  /*1a5d0*/  LDL.LU R12, [R1+0x58c] ;  /* 0x00058c00010c7983 */ /* 0x000ea20000300800 */
[----:B------:R-:W-:-:S06]  /*1a5e0*/  ISETP.GE.AND P1, PT, R16, RZ, PT ;  /* 0x000000ff1000720c */ /* 0x000fcc0003f26270 */
[----:B------:R-:W-:Y:S01]  /*1a5f0*/  @!P2 IMAD.MOV R34, RZ, RZ, -R34 ;  /* 0x000000ffff22a224 */ /* 0x000fe200078e0a22 */
[C---:B------:R-:W-:Y:S01]  /*1a600*/  IADD3 R37, P2, PT, R36.reuse, R2, RZ ;  /* 0x0000000224257210 */ /* 0x040fe20007f5e0ff */
[----:B------:R-:W2:Y:S03]  /*1a610*/  LDL.LU R16, [R1+0x5a4] ;  /* 0x0005a40001107983 */ /* 0x000ea60000300800 */
[----:B------:R-:W-:Y:S01]  /*1a620*/  LEA.HI.X.SX32 R36, R36, R0, 0x1, P2 ;  /* 0x0000000024247211 */ /* 0x000fe200010f0eff */
[----:B------:R0:W-:Y:S01]  /*1a630*/  STL [R1+0x470], R37 ;  /* 0x0004702501007387 */ /* 0x0001e20000100800 */
[----:B------:R-:W-:Y:S01]  /*1a640*/  @!P1 IMAD.MOV R33, RZ, RZ, -R33 ;  /* 0x000000ffff219224 */ /* 0x000fe200078e0a21 */
[----:B------:R-:W-:Y:S02]  /*1a650*/  IADD3 R10, P1, PT, R35, R2, RZ ;  /* 0x00000002230a7210 */ /* 0x000fe40007f3e0ff */
[----:B0-----:R-:W-:-:S03]  /*1a660*/  @P0 LOP3.LUT R37, R37, R36, RZ, 0x3c, !PT ;  /* 0x0000002425250212 */ /* 0x001fc600078e3cff */
[----:B------:R-:W-:Y:S04]  /*1a670*/  STL [R1+0x490], R10 ;  /* 0x0004900a01007387 */ /* 0x000fe80000100800 */
[----:B------:R0:W-:Y:S01]  /*1a680*/  STL [R1+0x46c], R36 ;  /* 0x00046c2401007387 */ /* 0x0001e20000100800 */
[----:B------:R-:W-:Y:S02]  /*1a690*/  LEA.HI.X.SX32 R39, R35, R0, 0x1, P1 ;  /* 0x0000000023277211 */ /* 0x000fe400008f0eff */
[----:B0-----:R-:W-:-:S04]  /*1a6a0*/  @P0 LOP3.LUT R36, R37, R36, RZ, 0x3c, !PT ;  /* 0x0000002425240212 */ /* 0x001fc800078e3cff */
[----:B------:R-:W-:Y:S01]  /*1a6b0*/  @P0 LOP3.LUT R37, R37, R36, RZ, 0x3c, !PT ;  /* 0x0000002425250212 */ /* 0x000fe200078e3cff */
[----:B------:R0:W-:Y:S04]  /*1a6c0*/  STL [R1+0x48c], R39 ;  /* 0x00048c2701007387 */ /* 0x0001e80000100800 */
[----:B------:R1:W2:Y:S02]  /*1a6d0*/  @P0 LDG.E.U8 R72, desc[UR22][R36.64] ;  /* 0x0000001624480981 */ /* 0x0002a4000c1e1100 */
[----:B-1----:R-:W-:Y:S02]  /*1a6e0*/  @P0 IMAD.MOV.U32 R36, RZ, RZ, R10 ;  /* 0x000000ffff240224 */ /* 0x002fe400078e000a */
[----:B------:R-:W2:Y:S01]  /*1a6f0*/  LDL R10, [R1+0xb20] ;  /* 0x000b2000010a7983 */ /* 0x000ea20000100800 */
[----:B------:R-:W-:-:S02]  /*1a700*/  ISETP.GT.U32.AND P3, PT, R3, R15, PT ;  /* 0x0000000f0300720c */ /* 0x000fc40003f64070 */
[----:B------:R-:W-:-:S11]  /*1a710*/  ISETP.GT.U32.AND P4, PT, R3, R92, PT ;  /* 0x0000005c0300720c */ /* 0x000fd60003f84070 */
[--C-:B------:R-:W-:Y:S01]  /*1a720*/  @!P3 IMAD.IADD R15, R15, 0x1, -R3.reuse ;  /* 0x000000010f0fb824 */ /* 0x100fe200078e0a03 */
[C---:B------:R-:W-:Y:S01]  /*1a730*/  ISETP.GT.U32.AND P3, PT, R3.reuse, R6, PT ;  /* 0x000000060300720c */ /* 0x040fe20003f64070 */
[----:B------:R-:W-:Y:S01]  /*1a740*/  @!P4 IMAD.IADD R92, R92, 0x1, -R3 ;  /* 0x000000015c5cc824 */ /* 0x000fe200078e0a03 */
[C---:B---3--:R-:W-:Y:S02]  /*1a750*/  ISETP.GT.U32.AND P4, PT, R3.reuse, R22, PT ;  /* 0x000000160300720c */ /* 0x048fe40003f84070 */
[C---:B----4-:R-:W-:Y:S02]  /*1a760*/  ISETP.GT.U32.AND P1, PT, R3.reuse, R7, PT ;  /* 0x000000070300720c */ /* 0x050fe40003f24070 */
[----:B------:R-:W-:Y:S01]  /*1a770*/  ISETP.GT.U32.AND P2, PT, R3, R92, PT ;  /* 0x0000005c0300720c */ /* 0x000fe20003f44070 */
[----:B------:R-:W-:Y:S01]  /*1a780*/  @P0 IMAD.MOV.U32 R37, RZ, RZ, R39 ;  /* 0x000000ffff250224 */ /* 0x000fe200078e0027 */
[----:B------:R-:W-:-:S05]  /*1a790*/  PRMT R71, RZ, 0x7610, R71 ;  /* 0x00007610ff477816 */ /* 0x000fca0000000047 */
[--C-:B------:R-:W-:Y:S01]  /*1a7a0*/  @!P3 IMAD.IADD R6, R6, 0x1, -R3.reuse ;  /* 0x000000010606b824 */ /* 0x100fe200078e0a03 */
[----:B------:R-:W-:Y:S01]  /*1a7b0*/  SEL R34, R38, R34, !P6 ;  /* 0x0000002226227207 */ /* 0x000fe20007000000 */
[--C-:B------:R-:W-:Y:S01]  /*1a7c0*/  @!P4 IMAD.IADD R22, R22, 0x1, -R3.reuse ;  /* 0x000000011616c824 */ /* 0x100fe200078e0a03 */
[----:B------:R-:W-:Y:S01]  /*1a7d0*/  SEL R35, R38, R33, !P6 ;  /* 0x0000002126237207 */ /* 0x000fe20007000000 */
[----:B------:R1:W3:Y:S01]  /*1a7e0*/  @P0 LDG.E.U8 R71, desc[UR22][R36.64] ;  /* 0x0000001624470981 */ /* 0x0002e2000c1e1100 */
[----:B------:R-:W-:Y:S01]  /*1a7f0*/  @!P1 IMAD.IADD R7, R7, 0x1, -R3 ;  /* 0x0000000107079824 */ /* 0x000fe200078e0a03 */
[----:B------:R-:W-:Y:S01]  /*1a800*/  ISETP.GE.AND P4, PT, R17, RZ, PT ;  /* 0x000000ff1100720c */ /* 0x000fe20003f86270 */
[----:B-1----:R-:W-:Y:S01]  /*1a810*/  IMAD R36, R34, UR9, RZ ;  /* 0x0000000922247c24 */ /* 0x002fe2000f8e02ff */
[----:B------:R-:W-:Y:S01]  /*1a820*/  ISETP.GT.U32.AND P1, PT, R3, R22, PT ;  /* 0x000000160300720c */ /* 0x000fe20003f24070 */
[----:B------:R-:W-:Y:S02]  /*1a830*/  IMAD.MOV.U32 R34, RZ, RZ, R13 ;  /* 0x000000ffff227224 */ /* 0x000fe400078e000d */
[----:B------:R-:W-:-:S02]  /*1a840*/  IMAD R35, R35, UR9, RZ ;  /* 0x0000000923237c24 */ /* 0x000fc4000f8e02ff */
[----:B------:R-:W-:Y:S01]  /*1a850*/  @!P2 IMAD.IADD R92, R92, 0x1, -R3 ;  /* 0x000000015c5ca824 */ /* 0x000fe200078e0a03 */
[----:B------:R-:W-:Y:S01]  /*1a860*/  IADD3 R37, P2, PT, R36, R2, RZ ;  /* 0x0000000224257210 */ /* 0x000fe20007f5e0ff */
[----:B------:R-:W-:-:S04]  /*1a870*/  IMAD.MOV.U32 R33, RZ, RZ, R14 ;  /* 0x000000ffff217224 */ /* 0x000fc800078e000e */
[----:B------:R-:W-:Y:S01]  /*1a880*/  @!P4 IMAD.MOV R34, RZ, RZ, -R34 ;  /* 0x000000ffff22c224 */ /* 0x000fe200078e0a22 */
[C---:B------:R-:W-:Y:S02]  /*1a890*/  IADD3 R13, P4, PT, R35.reuse, R2, RZ ;  /* 0x00000002230d7210 */ /* 0x040fe40007f9e0ff */
[-C--:B------:R-:W-:Y:S02]  /*1a8a0*/  LEA.HI.X.SX32 R36, R36, R0.reuse, 0x1, P2 ;  /* 0x0000000024247211 */ /* 0x080fe400010f0eff */
[----:B------:R-:W-:Y:S01]  /*1a8b0*/  LEA.HI.X.SX32 R14, R35, R0, 0x1, P4 ;  /* 0x00000000230e7211 */ /* 0x000fe200020f0eff */
[----:B------:R-:W-:Y:S01]  /*1a8c0*/  @!P1 IMAD.IADD R22, R22, 0x1, -R3 ;  /* 0x0000000116169824 */ /* 0x000fe200078e0a03 */
[----:B--2---:R-:W-:Y:S02]  /*1a8d0*/  ISETP.GE.AND P3, PT, R9, RZ, PT ;  /* 0x000000ff0900720c */ /* 0x004fe40003f66270 */
[----:B------:R-:W2:Y:S04]  /*1a8e0*/  LDL.LU R9, [R1+0x5ac] ;  /* 0x0005ac0001097983 */ /* 0x000ea80000300800 */
[----:B0-----:R-:W4:Y:S04]  /*1a8f0*/  LDL R39, [R1+0xb14] ;  /* 0x000b140001277983 */ /* 0x001f280000100800 */
[----:B------:R-:W3:Y:S04]  /*1a900*/  LDL R17, [R1+0xcac] ;  /* 0x000cac0001117983 */ /* 0x000ee80000100800 */
[----:B------:R0:W-:Y:S04]  /*1a910*/  STL [R1+0x4b0], R37 ;  /* 0x0004b02501007387 */ /* 0x0001e80000100800 */
[----:B------:R-:W-:Y:S04]  /*1a920*/  STL [R1+0x4d0], R13 ;  /* 0x0004d00d01007387 */ /* 0x000fe80000100800 */
[----:B------:R1:W-:Y:S04]  /*1a930*/  STL [R1+0x4ac], R36 ;  /* 0x0004ac2401007387 */ /* 0x0003e80000100800 */
[----:B------:R0:W-:Y:S01]  /*1a940*/  STL [R1+0x4cc], R14 ;  /* 0x0004cc0e01007387 */ /* 0x0001e20000100800 */
[----:B------:R-:W-:-:S03]  /*1a950*/  ISETP.GE.AND P1, PT, R10, RZ, PT ;  /* 0x000000ff0a00720c */ /* 0x000fc60003f26270 */
[----:B------:R-:W3:Y:S01]  /*1a960*/  LDL R10, [R1+0xde4] ;  /* 0x000de400010a7983 */ /* 0x000ee20000100800 */
[----:B------:R-:W-:Y:S01]  /*1a970*/  @!P3 IMAD.MOV R33, RZ, RZ, -R33 ;  /* 0x000000ffff21b224 */ /* 0x000fe200078e0a21 */
[----:B------:R-:W-:Y:S02]  /*1a980*/  ISETP.GT.U32.AND P3, PT, R3, R7, PT ;  /* 0x000000070300720c */ /* 0x000fe40003f64070 */
[----:B0-----:R-:W-:Y:S02]  /*1a990*/  @P0 LOP3.LUT R37, R37, R36, RZ, 0x3c, !PT ;  /* 0x0000002425250212 */ /* 0x001fe400078e3cff */
[----:B------:R-:W-:Y:S02]  /*1a9a0*/  ISETP.GT.U32.AND P2, PT, R3, R12, PT ;  /* 0x0000000c0300720c */ /* 0x000fe40003f44070 */
[----:B-1----:R-:W-:Y:S02]  /*1a9b0*/  @P0 LOP3.LUT R36, R37, R36, RZ, 0x3c, !PT ;  /* 0x0000002425240212 */ /* 0x002fe400078e3cff */
[----:B------:R-:W-:-:S02]  /*1a9c0*/  SEL R33, R38, R33, !P6 ;  /* 0x0000002126217207 */ /* 0x000fc40007000000 */
[----:B------:R-:W-:Y:S02]  /*1a9d0*/  PRMT R70, RZ, 0x7610, R70 ;  /* 0x00007610ff467816 */ /* 0x000fe40000000046 */
[----:B------:R-:W-:Y:S01]  /*1a9e0*/  @P0 LOP3.LUT R37, R37, R36, RZ, 0x3c, !PT ;  /* 0x0000002425250212 */ /* 0x000fe200078e3cff */
[----:B------:R-:W-:Y:S01]  /*1a9f0*/  IMAD R35, R33, UR9, RZ ;  /* 0x0000000921237c24 */ /* 0x000fe2000f8e02ff */
[----:B------:R-:W-:Y:S01]  /*1aa00*/  ISETP.GT.U32.AND P4, PT, R3, R16, PT ;  /* 0x000000100300720c */ /* 0x000fe20003f84070 */
[--C-:B------:R-:W-:Y:S02]  /*1aa10*/  @!P3 IMAD.IADD R7, R7, 0x1, -R3.reuse ;  /* 0x000000010707b824 */ /* 0x100fe400078e0a03 */
[----:B------:R0:W3:Y:S01]  /*1aa20*/  @P0 LDG.E.U8 R70, desc[UR22][R36.64] ;  /* 0x0000001624460981 */ /* 0x0000e2000c1e1100 */
[----:B------:R-:W-:Y:S01]  /*1aa30*/  @!P2 IMAD.IADD R12, R12, 0x1, -R3 ;  /* 0x000000010c0ca824 */ /* 0x000fe200078e0a03 */
[----:B------:R-:W-:Y:S02]  /*1aa40*/  SEL R33, R38, R34, !P6 ;  /* 0x0000002226217207 */ /* 0x000fe40007000000 */
[----:B------:R-:W-:Y:S01]  /*1aa50*/  PRMT R69, RZ, 0x7610, R69 ;  /* 0x00007610ff457816 */ /* 0x000fe20000000045 */
[----:B0-----:R-:W-:Y:S01]  /*1aa60*/  @P0 IMAD.MOV.U32 R36, RZ, RZ, R13 ;  /* 0x000000ffff240224 */ /* 0x001fe200078e000d */
[----:B------:R-:W-:Y:S01]  /*1aa70*/  IADD3 R13, P2, PT, R35, R2, RZ ;  /* 0x00000002230d7210 */ /* 0x000fe20007f5e0ff */
[----:B------:R-:W-:-:S03]  /*1aa80*/  @P0 IMAD.MOV.U32 R37, RZ, RZ, R14 ;  /* 0x000000ffff250224 */ /* 0x000fc600078e000e */
[----:B------:R-:W-:Y:S01]  /*1aa90*/  LEA.HI.X.SX32 R14, R35, R0, 0x1, P2 ;  /* 0x00000000230e7211 */ /* 0x000fe200010f0eff */
[----:B------:R-:W-:Y:S01]  /*1aaa0*/  @!P4 IMAD.IADD R16, R16, 0x1, -R3 ;  /* 0x000000011010c824 */ /* 0x000fe200078e0a03 */
[----:B------:R0:W3:Y:S01]  /*1aab0*/  @P0 LDG.E.U8 R69, desc[UR22][R36.64] ;  /* 0x0000001624450981 */ /* 0x0000e2000c1e1100 */
[----:B------:R-:W-:-:S03]  /*1aac0*/  PRMT R68, RZ, 0x7610, R68 ;  /* 0x00007610ff447816 */ /* 0x000fc60000000044 */
[----:B------:R1:W-:Y:S01]  /*1aad0*/  STL [R1+0x4f0], R13 ;  /* 0x0004f00d01007387 */ /* 0x0003e20000100800 */
[----:B0-----:R-:W-:Y:S02]  /*1aae0*/  @P0 IMAD.MOV.U32 R36, RZ, RZ, R13 ;  /* 0x000000ffff240224 */ /* 0x001fe400078e000d */
[----:B------:R-:W-:Y:S02]  /*1aaf0*/  @P0 IMAD.MOV.U32 R37, RZ, RZ, R14 ;  /* 0x000000ffff250224 */ /* 0x000fe400078e000e */
[----:B------:R-:W-:-:S03]  /*1ab00*/  IMAD.MOV.U32 R34, RZ, RZ, R15 ;  /* 0x000000ffff227224 */ /* 0x000fc600078e000f */
[----:B------:R0:W3:Y:S01]  /*1ab10*/  @P0 LDG.E.U8 R68, desc[UR22][R36.64] ;  /* 0x0000001624440981 */ /* 0x0000e2000c1e1100 */
[----:B------:R-:W-:Y:S01]  /*1ab20*/  PRMT R67, RZ, 0x7610, R67 ;  /* 0x00007610ff437816 */ /* 0x000fe20000000043 */
[----:B------:R-:W-:Y:S02]  /*1ab30*/  @!P1 IMAD.MOV R34, RZ, RZ, -R34 ;  /* 0x000000ffff229224 */ /* 0x000fe400078e0a22 */
[----:B------:R-:W-:Y:S01]  /*1ab40*/  IMAD.MOV.U32 R35, RZ, RZ, R92 ;  /* 0x000000ffff237224 */ /* 0x000fe200078e005c */
[----:B------:R-:W-:Y:S02]  /*1ab50*/  PRMT R66, RZ, 0x7610, R66 ;  /* 0x00007610ff427816 */ /* 0x000fe40000000042 */
[----:B--2---:R-:W-:Y:S02]  /*1ab60*/  ISETP.GT.U32.AND P3, PT, R3, R9, PT ;  /* 0x000000090300720c */ /* 0x004fe40003f64070 */
[----:B----4-:R-:W-:Y:S01]  /*1ab70*/  ISETP.GE.AND P2, PT, R39, RZ, PT ;  /* 0x000000ff2700720c */ /* 0x010fe20003f46270 */
[----:B------:R-:W-:Y:S01]  /*1ab80*/  IMAD R39, R33, UR9, RZ ;  /* 0x0000000921277c24 */ /* 0x000fe2000f8e02ff */
[----:B---3--:R-:W-:-:S02]  /*1ab90*/  ISETP.GE.AND P4, PT, R17, RZ, PT ;  /* 0x000000ff1100720c */ /* 0x008fc40003f86270 */
[----:B------:R-:W2:Y:S07]  /*1aba0*/  LDL.LU R17, [R1+0x5e8] ;  /* 0x0005e80001117983 */ /* 0x000eae0000300800 */
[----:B------:R-:W-:Y:S01]  /*1abb0*/  @!P3 IMAD.IADD R9, R9, 0x1, -R3 ;  /* 0x000000010909b824 */ /* 0x000fe200078e0a03 */
[----:B------:R3:W-:Y:S01]  /*1abc0*/  STL [R1+0x4ec], R14 ;  /* 0x0004ec0e01007387 */ /* 0x0007e20000100800 */
[----:B------:R-:W-:-:S03]  /*1abd0*/  IMAD.MOV.U32 R33, RZ, RZ, R6 ;  /* 0x000000ffff217224 */ /* 0x000fc600078e0006 */
[----:B------:R-:W4:Y:S04]  /*1abe0*/  LDL.LU R15, [R1+0x5e4] ;  /* 0x0005e400010f7983 */ /* 0x000f280000300800 */
[----:B-1----:R-:W2:Y:S01]  /*1abf0*/  LDL.LU R13, [R1+0x5d0] ;  /* 0x0005d000010d7983 */ /* 0x002ea20000300800 */
[----:B---3--:R-:W-:-:S03]  /*1ac00*/  IADD3 R14, P3, PT, R39, R2, RZ ;  /* 0x00000002270e7210 */ /* 0x008fc60007f7e0ff */
[----:B------:R-:W3:Y:S01]  /*1ac10*/  LDL.LU R6, [R1+0xe38] ;  /* 0x000e380001067983 */ /* 0x000ee20000300800 */
[----:B0-----:R-:W-:-:S03]  /*1ac20*/  LEA.HI.X.SX32 R36, R39, R0, 0x1, P3 ;  /* 0x0000000027247211 */ /* 0x001fc600018f0eff */
[----:B------:R-:W-:Y:S01]  /*1ac30*/  STL [R1+0x510], R14 ;  /* 0x0005100e01007387 */ /* 0x000fe20000100800 */
[----:B------:R-:W-:Y:S02]  /*1ac40*/  @!P4 IMAD.MOV R33, RZ, RZ, -R33 ;  /* 0x000000ffff21c224 */ /* 0x000fe400078e0a21 */
[----:B------:R-:W-:Y:S01]  /*1ac50*/  @P0 IMAD.MOV.U32 R37, RZ, RZ, R36 ;  /* 0x000000ffff250224 */ /* 0x000fe200078e0024 */
[----:B------:R0:W-:Y:S01]  /*1ac60*/  STL [R1+0x50c], R36 ;  /* 0x00050c2401007387 */ /* 0x0001e20000100800 */
[----:B------:R-:W-:Y:S01]  /*1ac70*/  @!P2 IMAD.MOV R35, RZ, RZ, -R35 ;  /* 0x000000ffff23a224 */ /* 0x000fe200078e0a23 */
[----:B------:R-:W-:Y:S01]  /*1ac80*/  ISETP.GT.U32.AND P2, PT, R3, R9, PT ;  /* 0x000000090300720c */ /* 0x000fe20003f44070 */
[----:B0-----:R-:W-:-:S05]  /*1ac90*/  @P0 IMAD.MOV.U32 R36, RZ, RZ, R14 ;  /* 0x000000ffff240224 */ /* 0x001fca00078e000e */
[----:B------:R0:W2:Y:S01]  /*1aca0*/  @P0 LDG.E.U8 R67, desc[UR22][R36.64] ;  /* 0x0000001624430981 */ /* 0x0000a2000c1e1100 */
[C---:B------:R-:W-:Y:S02]  /*1acb0*/  SEL R33, R38.reuse, R33, !P6 ;  /* 0x0000002126217207 */ /* 0x040fe40007000000 */
[----:B0-----:R-:W-:Y:S02]  /*1acc0*/  SEL R36, R38, R34, !P6 ;  /* 0x0000002226247207 */ /* 0x001fe40007000000 */
[----:B------:R-:W-:Y:S01]  /*1acd0*/  ISETP.GE.AND P4, PT, R10, RZ, PT ;  /* 0x000000ff0a00720c */ /* 0x000fe20003f86270 */
[----:B------:R-:W-:Y:S01]  /*1ace0*/  IMAD.MOV.U32 R34, RZ, RZ, R22 ;  /* 0x000000ffff227224 */ /* 0x000fe200078e0016 */
[----:B------:R-:W2:Y:S01]  /*1acf0*/  LDL.LU R10, [R1+0x5cc] ;  /* 0x0005cc00010a7983 */ /* 0x000ea20000300800 */
[----:B------:R-:W-:Y:S02]  /*1ad00*/  IMAD R36, R36, UR9, RZ ;  /* 0x0000000924247c24 */ /* 0x000fe4000f8e02ff */
[----:B------:R-:W-:Y:S01]  /*1ad10*/  IMAD R33, R33, UR9, RZ ;  /* 0x0000000921217c24 */ /* 0x000fe2000f8e02ff */
[----:B------:R-:W2:Y:S01]  /*1ad20*/  LDL.LU R14, [R1+0x604] ;  /* 0x00060400010e7983 */ /* 0x000ea20000300800 */
[----:B------:R-:W-:-:S06]  /*1ad30*/  @!P2 IMAD.IADD R9, R9, 0x1, -R3 ;  /* 0x000000010909a824 */ /* 0x000fcc00078e0a03 */
[----:B------:R-:W-:Y:S01]  /*1ad40*/  @!P4 IMAD.MOV R34, RZ, RZ, -R34 ;  /* 0x000000ffff22c224 */ /* 0x000fe200078e0a22 */
[CC--:B------:R-:W-:Y:S01]  /*1ad50*/  IADD3 R37, P4, PT, R36.reuse, R2.reuse, RZ ;  /* 0x0000000224257210 */ /* 0x0c0fe20007f9e0ff */
[----:B------:R-:W2:Y:S01]  /*1ad60*/  LDL R22, [R1+0xcd8] ;  /* 0x000cd80001167983 */ /* 0x000ea20000100800 */
        /* <DEDUP_REMOVED lines=8> */
[----:B------:R0:W2:Y:S04]  /*1adf0*/  @P0 LDG.E.U8 R66, desc[UR22][R36.64] ;  /* 0x0000001624420981 */ /* 0x0000a8000c1e1100 */
[----:B------:R-:W2:Y:S01]  /*1ae00*/  LDL R37, [R1+0xd54] ;  /* 0x000d540001257983 */ /* 0x000ea20000100800 */
[----:B------:R-:W-:Y:S01]  /*1ae10*/  LEA.HI.X.SX32 R33, R33, R0, 0x1, P2 ;  /* 0x0000000021217211 */ /* 0x000fe200010f0eff */
[----:B0-----:R-:W-:Y:S01]  /*1ae20*/  @P0 IMAD.MOV.U32 R36, RZ, RZ, R92 ;  /* 0x000000ffff240224 */ /* 0x001fe200078e005c */
[----:B------:R-:W-:-:S03]  /*1ae30*/  PRMT R65, RZ, 0x7610, R65 ;  /* 0x00007610ff417816 */ /* 0x000fc60000000041 */
[----:B------:R0:W-:Y:S01]  /*1ae40*/  STL [R1+0x54c], R33 ;  /* 0x00054c2101007387 */ /* 0x0001e20000100800 */
[C---:B------:R-:W-:Y:S02]  /*1ae50*/  ISETP.GT.U32.AND P3, PT, R3.reuse, R16, PT ;  /* 0x000000100300720c */ /* 0x040fe40003f64070 */
[----:B------:R-:W-:Y:S02]  /*1ae60*/  ISETP.GT.U32.AND P1, PT, R3, R12, PT ;  /* 0x0000000c0300720c */ /* 0x000fe40003f24070 */
[----:B------:R-:W-:Y:S02]  /*1ae70*/  SEL R35, R38, R35, !P6 ;  /* 0x0000002326237207 */ /* 0x000fe40007000000 */
[----:B--2---:R-:W-:Y:S01]  /*1ae80*/  ISETP.GE.AND P2, PT, R37, RZ, PT ;  /* 0x000000ff2500720c */ /* 0x004fe20003f46270 */
[----:B------:R-:W-:-:S05]  /*1ae90*/  @P0 IMAD.MOV.U32 R37, RZ, RZ, R33 ;  /* 0x000000ffff250224 */ /* 0x000fca00078e0021 */
[----:B------:R1:W2:Y:S04]  /*1aea0*/  @P0 LDG.E.U8 R65, desc[UR22][R36.64] ;  /* 0x0000001624410981 */ /* 0x0002a8000c1e1100 */
[----:B------:R-:W2:Y:S01]  /*1aeb0*/  LDL R37, [R1+0xb04] ;  /* 0x000b040001257983 */ /* 0x000ea20000100800 */
[--C-:B------:R-:W-:Y:S01]  /*1aec0*/  @!P3 IMAD.IADD R16, R16, 0x1, -R3.reuse ;  /* 0x000000011010b824 */ /* 0x100fe200078e0a03 */
[C---:B----4-:R-:W-:Y:S01]  /*1aed0*/  ISETP.GT.U32.AND P3, PT, R3.reuse, R15, PT ;  /* 0x0000000f0300720c */ /* 0x050fe20003f64070 */
[----:B------:R-:W-:Y:S01]  /*1aee0*/  @!P1 IMAD.IADD R12, R12, 0x1, -R3 ;  /* 0x000000010c0c9824 */ /* 0x000fe200078e0a03 */
[----:B------:R-:W-:Y:S01]  /*1aef0*/  ISETP.GT.U32.AND P1, PT, R3, R17, PT ;  /* 0x000000110300720c */ /* 0x000fe20003f24070 */
[----:B------:R-:W-:Y:S01]  /*1af00*/  IMAD R35, R35, UR9, RZ ;  /* 0x0000000923237c24 */ /* 0x000fe2000f8e02ff */
[----:B------:R-:W-:Y:S01]  /*1af10*/  ISETP.GT.U32.AND P4, PT, R3, R13, PT ;  /* 0x0000000d0300720c */ /* 0x000fe20003f84070 */
[----:B0-----:R-:W-:Y:S01]  /*1af20*/  IMAD.MOV.U32 R33, RZ, RZ, R7 ;  /* 0x000000ffff217224 */ /* 0x001fe200078e0007 */
[----:B------:R-:W-:Y:S01]  /*1af30*/  PRMT R64, RZ, 0x7610, R64 ;  /* 0x00007610ff407816 */ /* 0x000fe20000000040 */
[----:B------:R-:W4:Y:S06]  /*1af40*/  LDL.LU R7, [R1+0xe34] ;  /* 0x000e340001077983 */ /* 0x000f2c0000300800 */
[--C-:B------:R-:W-:Y:S01]  /*1af50*/  @!P3 IMAD.IADD R15, R15, 0x1, -R3.reuse ;  /* 0x000000010f0fb824 */ /* 0x100fe200078e0a03 */
[----:B------:R-:W-:Y:S01]  /*1af60*/  IADD3 R92, P3, PT, R35, R2, RZ ;  /* 0x00000002235c7210 */ /* 0x000fe20007f7e0ff */
[----:B------:R-:W-:-:S03]  /*1af70*/  @!P1 IMAD.IADD R17, R17, 0x1, -R3 ;  /* 0x0000000111119824 */ /* 0x000fc600078e0a03 */
[----:B------:R-:W-:Y:S01]  /*1af80*/  LEA.HI.X.SX32 R35, R35, R0, 0x1, P3 ;  /* 0x0000000023237211 */ /* 0x000fe200018f0eff */
[----:B------:R-:W-:Y:S01]  /*1af90*/  @!P2 IMAD.MOV R33, RZ, RZ, -R33 ;  /* 0x000000ffff21a224 */ /* 0x000fe200078e0a21 */
[----:B------:R-:W-:Y:S01]  /*1afa0*/  ISETP.GT.U32.AND P3, PT, R3, R17, PT ;  /* 0x000000110300720c */ /* 0x000fe20003f64070 */
[--C-:B------:R-:W-:Y:S01]  /*1afb0*/  @!P4 IMAD.IADD R13, R13, 0x1, -R3.reuse ;  /* 0x000000010d0dc824 */ /* 0x100fe200078e0a03 */
[C---:B------:R-:W-:Y:S01]  /*1afc0*/  ISETP.GT.U32.AND P4, PT, R3.reuse, R14, PT ;  /* 0x0000000e0300720c */ /* 0x040fe20003f84070 */
[----:B-1----:R-:W-:Y:S01]  /*1afd0*/  @P0 IMAD.MOV.U32 R36, RZ, RZ, R92 ;  /* 0x000000ffff240224 */ /* 0x002fe200078e005c */
[C---:B------:R-:W-:Y:S02]  /*1afe0*/  SEL R34, R38.reuse, R34, !P6 ;  /* 0x0000002226227207 */ /* 0x040fe40007000000 */
[----:B------:R-:W-:Y:S02]  /*1aff0*/  ISETP.GT.U32.AND P1, PT, R3, R10, PT ;  /* 0x0000000a0300720c */ /* 0x000fe40003f24070 */
[----:B------:R-:W-:Y:S01]  /*1b000*/  SEL R33, R38, R33, !P6 ;  /* 0x0000002126217207 */ /* 0x000fe20007000000 */
[----:B------:R-:W-:Y:S04]  /*1b010*/  STL [R1+0x570], R92 ;  /* 0x0005705c01007387 */ /* 0x000fe80000100800 */
[----:B------:R0:W-:Y:S01]  /*1b020*/  STL [R1+0x56c], R35 ;  /* 0x00056c2301007387 */ /* 0x0001e20000100800 */
[----:B------:R-:W-:-:S02]  /*1b030*/  @!P3 IMAD.IADD R17, R17, 0x1, -R3 ;  /* 0x000000011111b824 */ /* 0x000fc400078e0a03 */
[----:B------:R-:W-:-:S03]  /*1b040*/  @!P4 IMAD.IADD R14, R14, 0x1, -R3 ;  /* 0x000000010e0ec824 */ /* 0x000fc600078e0a03 */
[----:B------:R-:W-:Y:S01]  /*1b050*/  @!P1 IMAD.IADD R10, R10, 0x1, -R3 ;  /* 0x000000010a0a9824 */ /* 0x000fe200078e0a03 */
[----:B------:R-:W-:Y:S02]  /*1b060*/  ISETP.GE.AND P1, PT, R22, RZ, PT ;  /* 0x000000ff1600720c */ /* 0x000fe40003f26270 */
[----:B------:R-:W3:Y:S01]  /*1b070*/  LDL R22, [R1+0xc50] ;  /* 0x000c500001167983 */ /* 0x000ee20000100800 */
[----:B------:R-:W-:Y:S02]  /*1b080*/  PRMT R63, RZ, 0x7610, R63 ;  /* 0x00007610ff3f7816 */ /* 0x000fe4000000003f */
[----:B--2---:R-:W-:Y:S01]  /*1b090*/  ISETP.GE.AND P2, PT, R37, RZ, PT ;  /* 0x000000ff2500720c */ /* 0x004fe20003f46270 */
[----:B------:R-:W-:-:S05]  /*1b0a0*/  @P0 IMAD.MOV.U32 R37, RZ, RZ, R35 ;  /* 0x000000ffff250224 */ /* 0x000fca00078e0023 */
[----:B------:R1:W2:Y:S01]  /*1b0b0*/  @P0 LDG.E.U8 R64, desc[UR22][R36.64] ;  /* 0x0000001624400981 */ /* 0x0002a2000c1e1100 */
[----:B0-----:R-:W-:Y:S02]  /*1b0c0*/  IMAD R35, R33, UR9, RZ ;  /* 0x0000000921237c24 */ /* 0x001fe4000f8e02ff */
[----:B-1----:R-:W-:Y:S02]  /*1b0d0*/  IMAD R36, R34, UR9, RZ ;  /* 0x0000000922247c24 */ /* 0x002fe4000f8e02ff */
[----:B------:R-:W-:-:S03]  /*1b0e0*/  IMAD.MOV.U32 R34, RZ, RZ, R12 ;  /* 0x000000ffff227224 */ /* 0x000fc600078e000c */
[CC--:B------:R-:W-:Y:S02]  /*1b0f0*/  IADD3 R37, P3, PT, R36.reuse, R2.reuse, RZ ;  /* 0x0000000224257210 */ /* 0x0c0fe40007f7e0ff */
[C---:B------:R-:W-:Y:S02]  /*1b100*/  IADD3 R12, P4, PT, R35.reuse, R2, RZ ;  /* 0x00000002230c7210 */ /* 0x040fe40007f9e0ff */
[-C--:B------:R-:W-:Y:S01]  /*1b110*/  LEA.HI.X.SX32 R92, R36, R0.reuse, 0x1, P3 ;  /* 0x00000000245c7211 */ /* 0x080fe200018f0eff */
[----:B------:R0:W-:Y:S01]  /*1b120*/  STL [R1+0x590], R37 ;  /* 0x0005902501007387 */ /* 0x0001e20000100800 */
[----:B------:R-:W-:Y:S01]  /*1b130*/  IMAD.MOV.U32 R33, RZ, RZ, R16 ;  /* 0x000000ffff217224 */ /* 0x000fe200078e0010 */
[----:B------:R-:W-:Y:S02]  /*1b140*/  LEA.HI.X.SX32 R16, R35, R0, 0x1, P4 ;  /* 0x0000000023107211 */ /* 0x000fe400020f0eff */
[----:B------:R-:W-:Y:S04]  /*1b150*/  STL [R1+0x5a8], R12 ;  /* 0x0005a80c01007387 */ /* 0x000fe80000100800 */
[----:B------:R1:W-:Y:S04]  /*1b160*/  STL [R1+0x58c], R92 ;  /* 0x00058c5c01007387 */ /* 0x0003e80000100800 */
[----:B------:R-:W2:Y:S01]  /*1b170*/  LDL R35, [R1+0xd0c] ;  /* 0x000d0c0001237983 */ /* 0x000ea20000100800 */
[----:B------:R-:W-:-:S02]  /*1b180*/  @P0 IMAD.MOV.U32 R36, RZ, RZ, R37 ;  /* 0x000000ffff240224 */ /* 0x000fc400078e0025 */
[----:B0-----:R-:W-:Y:S02]  /*1b190*/  @P0 IMAD.MOV.U32 R37, RZ, RZ, R92 ;  /* 0x000000ffff250224 */ /* 0x001fe400078e005c */
[----:B-1----:R-:W2:Y:S04]  /*1b1a0*/  LDL R92, [R1+0xaec] ;  /* 0x000aec00015c7983 */ /* 0x002ea80000100800 */
[----:B------:R0:W2:Y:S04]  /*1b1b0*/  @P0 LDG.E.U8 R63, desc[UR22][R36.64] ;  /* 0x00000016243f0981 */ /* 0x0000a8000c1e1100 */
[----:B------:R1:W-:Y:S01]  /*1b1c0*/  STL [R1+0x5a4], R16 ;  /* 0x0005a41001007387 */ /* 0x0003e20000100800 */
[----:B0-----:R-:W-:-:S03]  /*1b1d0*/  @P0 IMAD.MOV.U32 R37, RZ, RZ, R16 ;  /* 0x000000ffff250224 */ /* 0x001fc600078e0010 */
[----:B-1----:R-:W2:Y:S01]  /*1b1e0*/  LDL R16, [R1+0xdd8] ;  /* 0x000dd80001107983 */ /* 0x002ea20000100800 */
[----:B------:R-:W-:Y:S01]  /*1b1f0*/  @!P2 IMAD.MOV R34, RZ, RZ, -R34 ;  /* 0x000000ffff22a224 */ /* 0x000fe200078e0a22 */
[C---:B------:R-:W-:Y:S01]  /*1b200*/  ISETP.GT.U32.AND P2, PT, R3.reuse, R15, PT ;  /* 0x0000000f0300720c */ /* 0x040fe20003f44070 */
[----:B------:R-:W-:Y:S01]  /*1b210*/  @!P1 IMAD.MOV R33, RZ, RZ, -R33 ;  /* 0x000000ffff219224 */ /* 0x000fe200078e0a21 */
[C---:B------:R-:W-:Y:S01]  /*1b220*/  ISETP.GT.U32.AND P1, PT, R3.reuse, R14, PT ;  /* 0x0000000e0300720c */ /* 0x040fe20003f24070 */
[----:B------:R-:W-:Y:S01]  /*1b230*/  @P0 IMAD.MOV.U32 R36, RZ, RZ, R12 ;  /* 0x000000ffff240224 */ /* 0x000fe200078e000c */
[C---:B------:R-:W-:Y:S01]  /*1b240*/  ISETP.GT.U32.AND P3, PT, R3.reuse, R13, PT ;  /* 0x0000000d0300720c */ /* 0x040fe20003f64070 */
[----:B------:R-:W2:Y:S01]  /*1b250*/  LDL R12, [R1+0xc8c] ;  /* 0x000c8c00010c7983 */ /* 0x000ea20000100800 */
[----:B------:R-:W-:Y:S02]  /*1b260*/  SEL R34, R38, R34, !P6 ;  /* 0x0000002226227207 */ /* 0x000fe40007000000 */
[----:B------:R-:W-:-:S02]  /*1b270*/  ISETP.GT.U32.AND P4, PT, R3, R10, PT ;  /* 0x0000000a0300720c */ /* 0x000fc40003f84070 */
[----:B------:R-:W-:-:S03]  /*1b280*/  PRMT R62, RZ, 0x7610, R62 ;  /* 0x00007610ff3e7816 */ /* 0x000fc6000000003e */
[--C-:B------:R-:W-:Y:S01]  /*1b290*/  @!P2 IMAD.IADD R15, R15, 0x1, -R3.reuse ;  /* 0x000000010f0fa824 */ /* 0x100fe200078e0a03 */
[----:B----4-:R-:W-:Y:S01]  /*1b2a0*/  ISETP.GT.U32.AND P2, PT, R3, R7, PT ;  /* 0x000000070300720c */ /* 0x010fe20003f44070 */
[----:B------:R-:W-:Y:S01]  /*1b2b0*/  IMAD R34, R34, UR9, RZ ;  /* 0x0000000922227c24 */ /* 0x000fe2000f8e02ff */
[----:B------:R-:W-:Y:S01]  /*1b2c0*/  SEL R33, R38, R33, !P6 ;  /* 0x0000002126217207 */ /* 0x000fe20007000000 */
[----:B------:R0:W4:Y:S01]  /*1b2d0*/  @P0 LDG.E.U8 R62, desc[UR22][R36.64] ;  /* 0x00000016243e0981 */ /* 0x000122000c1e1100 */
[--C-:B------:R-:W-:Y:S02]  /*1b2e0*/  @!P1 IMAD.IADD R14, R14, 0x1, -R3.reuse ;  /* 0x000000010e0e9824 */ /* 0x100fe400078e0a03 */
[--C-:B------:R-:W-:Y:S02]  /*1b2f0*/  @!P3 IMAD.IADD R13, R13, 0x1, -R3.reuse ;  /* 0x000000010d0db824 */ /* 0x100fe400078e0a03 */
[----:B------:R-:W-:Y:S01]  /*1b300*/  IMAD R33, R33, UR9, RZ ;  /* 0x0000000921217c24 */ /* 0x000fe2000f8e02ff */
[----:B0-----:R-:W-:Y:S01]  /*1b310*/  IADD3 R36, P1, PT, R34, R2, RZ ;  /* 0x0000000222247210 */ /* 0x001fe20007f3e0ff */
[----:B------:R-:W-:Y:S01]  /*1b320*/  @!P4 IMAD.IADD R10, R10, 0x1, -R3 ;  /* 0x000000010a0ac824 */ /* 0x000fe200078e0a03 */
[----:B---3--:R-:W-:-:S02]  /*1b330*/  ISETP.GE.AND P4, PT, R22, RZ, PT ;  /* 0x000000ff1600720c */ /* 0x008fc40003f86270 */
[----:B------:R-:W-:Y:S01]  /*1b340*/  @!P2 IMAD.IADD R7, R7, 0x1, -R3 ;  /* 0x000000010707a824 */ /* 0x000fe200078e0a03 */
[----:B------:R-:W-:Y:S02]  /*1b350*/  LEA.HI.X.SX32 R34, R34, R0, 0x1, P1 ;  /* 0x0000000022227211 */ /* 0x000fe400008f0eff */
[----:B------:R-:W-:Y:S02]  /*1b360*/  ISETP.GT.U32.AND P1, PT, R3, R6, PT ;  /* 0x000000060300720c */ /* 0x000fe40003f24070 */
[C---:B------:R-:W-:Y:S01]  /*1b370*/  IADD3 R22, P2, PT, R33.reuse, R2, RZ ;  /* 0x0000000221167210 */ /* 0x040fe20007f5e0ff */
[----:B------:R-:W-:Y:S01]  /*1b380*/  @P0 IMAD.MOV.U32 R37, RZ, RZ, R34 ;  /* 0x000000ffff250224 */ /* 0x000fe200078e0022 */
[----:B------:R-:W-:Y:S02]  /*1b390*/  PRMT R61, RZ, 0x7610, R61 ;  /* 0x00007610ff3d7816 */ /* 0x000fe4000000003d */
[----:B------:R-:W-:-:S04]  /*1b3a0*/  LEA.HI.X.SX32 R33, R33, R0, 0x1, P2 ;  /* 0x0000000021217211 */ /* 0x000fc800010f0eff */
[----:B------:R0:W3:Y:S03]  /*1b3b0*/  @P0 LDG.E.U8 R61, desc[UR22][R36.64] ;  /* 0x00000016243d0981 */ /* 0x0000e6000c1e1100 */
[----:B------:R-:W-:Y:S02]  /*1b3c0*/  @!P1 IMAD.IADD R6, R6, 0x1, -R3 ;  /* 0x0000000106069824 */ /* 0x000fe400078e0a03 */
[----:B0-----:R-:W-:Y:S01]  /*1b3d0*/  @P0 IMAD.MOV.U32 R37, RZ, RZ, R33 ;  /* 0x000000ffff250224 */ /* 0x001fe200078e0021 */
[----:B--2---:R-:W-:Y:S01]  /*1b3e0*/  ISETP.GE.AND P3, PT, R35, RZ, PT ;  /* 0x000000ff2300720c */ /* 0x004fe20003f66270 */
[----:B------:R-:W-:Y:S02]  /*1b3f0*/  IMAD.MOV.U32 R35, RZ, RZ, R9 ;  /* 0x000000ffff237224 */ /* 0x000fe400078e0009 */
[----:B------:R-:W2:Y:S04]  /*1b400*/  LDL.LU R9, [R1+0xe30] ;  /* 0x000e300001097983 */ /* 0x000ea80000300800 */
[----:B------:R-:W-:Y:S04]  /*1b410*/  STL [R1+0x5b0], R36 ;  /* 0x0005b02401007387 */ /* 0x000fe80000100800 */
[----:B------:R-:W-:Y:S04]  /*1b420*/  STL [R1+0x5c8], R22 ;  /* 0x0005c81601007387 */ /* 0x000fe80000100800 */
[----:B------:R-:W-:Y:S04]  /*1b430*/  STL [R1+0x5ac], R34 ;  /* 0x0005ac2201007387 */ /* 0x000fe80000100800 */
[----:B------:R0:W-:Y:S01]  /*1b440*/  STL [R1+0x5c4], R33 ;  /* 0x0005c42101007387 */ /* 0x0001e20000100800 */
[----:B------:R-:W-:-:S03]  /*1b450*/  ISETP.GE.AND P1, PT, R16, RZ, PT ;  /* 0x000000ff1000720c */ /* 0x000fc60003f26270 */
[----:B------:R-:W3:Y:S01]  /*1b460*/  LDL R16, [R1+0xaa0] ;  /* 0x000aa00001107983 */ /* 0x000ee20000100800 */
[----:B0-----:R-:W-:-:S03]  /*1b470*/  IMAD.MOV.U32 R33, RZ, RZ, R15 ;  /* 0x000000ffff217224 */ /* 0x001fc600078e000f */
[----:B------:R-:W4:Y:S01]  /*1b480*/  LDL R15, [R1+0xa5c] ;  /* 0x000a5c00010f7983 */ /* 0x000f220000100800 */
[----:B------:R-:W-:-:S03]  /*1b490*/  IMAD.MOV.U32 R34, RZ, RZ, R17 ;  /* 0x000000ffff227224 */ /* 0x000fc600078e0011 */
[----:B------:R-:W4:Y:S01]  /*1b4a0*/  LDL R17, [R1+0xd9c] ;  /* 0x000d9c0001117983 */ /* 0x000f220000100800 */
[----:B------:R-:W-:Y:S01]  /*1b4b0*/  @!P3 IMAD.MOV R35, RZ, RZ, -R35 ;  /* 0x000000ffff23b224 */ /* 0x000fe200078e0a23 */
[----:B------:R-:W-:Y:S01]  /*1b4c0*/  ISETP.GE.AND P3, PT, R92, RZ, PT ;  /* 0x000000ff5c00720c */ /* 0x000fe20003f66270 */
[----:B------:R-:W-:Y:S01]  /*1b4d0*/  @P0 IMAD.MOV.U32 R36, RZ, RZ, R22 ;  /* 0x000000ffff240224 */ /* 0x000fe200078e0016 */
[----:B------:R-:W-:Y:S01]  /*1b4e0*/  PRMT R60, RZ, 0x7610, R60 ;  /* 0x00007610ff3c7816 */ /* 0x000fe2000000003c */
[----:B------:R-:W-:Y:S01]  /*1b4f0*/  @!P4 IMAD.MOV R34, RZ, RZ, -R34 ;  /* 0x000000ffff22c224 */ /* 0x000fe200078e0a22 */
[----:B------:R-:W-:-:S04]  /*1b500*/  ISETP.GE.AND P4, PT, R12, RZ, PT ;  /* 0x000000ff0c00720c */ /* 0x000fc80003f86270 */
[----:B------:R0:W4:Y:S01]  /*1b510*/  @P0 LDG.E.U8 R60, desc[UR22][R36.64] ;  /* 0x00000016243c0981 */ /* 0x000122000c1e1100 */
[----:B------:R-:W-:-:S04]  /*1b520*/  ISETP.GT.U32.AND P2, PT, R3, R7, PT ;  /* 0x000000070300720c */ /* 0x000fc80003f44070 */
[----:B------:R-:W-:Y:S01]  /*1b530*/  @!P3 IMAD.MOV R33, RZ, RZ, -R33 ;  /* 0x000000ffff21b224 */ /* 0x000fe200078e0a21 */
[C---:B0-----:R-:W-:Y:S02]  /*1b540*/  SEL R37, R38.reuse, R35, !P6 ;  /* 0x0000002326257207 */ /* 0x041fe40007000000 */
[C---:B------:R-:W-:Y:S01]  /*1b550*/  SEL R36, R38.reuse, R34, !P6 ;  /* 0x0000002226247207 */ /* 0x040fe20007000000 */
[----:B------:R-:W-:Y:S02]  /*1b560*/  IMAD.MOV.U32 R34, RZ, RZ, R13 ;  /* 0x000000ffff227224 */ /* 0x000fe400078e000d */
[----:B------:R-:W-:Y:S01]  /*1b570*/  IMAD R37, R37, UR9, RZ ;  /* 0x0000000925257c24 */ /* 0x000fe2000f8e02ff */
[----:B------:R-:W-:Y:S01]  /*1b580*/  SEL R35, R38, R33, !P6 ;  /* 0x0000002126237207 */ /* 0x000fe20007000000 */
[----:B------:R-:W-:Y:S02]  /*1b590*/  IMAD.MOV.U32 R33, RZ, RZ, R10 ;  /* 0x000000ffff217224 */ /* 0x000fe400078e000a */
[----:B------:R-:W-:-:S02]  /*1b5a0*/  IMAD R36, R36, UR9, RZ ;  /* 0x0000000924247c24 */ /* 0x000fc4000f8e02ff */
[----:B------:R-:W-:Y:S01]  /*1b5b0*/  @!P1 IMAD.MOV R34, RZ, RZ, -R34 ;  /* 0x000000ffff229224 */ /* 0x000fe200078e0a22 */
[-C--:B------:R-:W-:Y:S01]  /*1b5c0*/  IADD3 R12, P1, PT, R37, R2.reuse, RZ ;  /* 0x00000002250c7210 */ /* 0x080fe20007f3e0ff */
[----:B------:R-:W-:Y:S01]  /*1b5d0*/  @!P4 IMAD.MOV R33, RZ, RZ, -R33 ;  /* 0x000000ffff21c224 */ /* 0x000fe200078e0a21 */
[C---:B------:R-:W-:Y:S01]  /*1b5e0*/  IADD3 R10, P4, PT, R36.reuse, R2, RZ ;  /* 0x00000002240a7210 */ /* 0x040fe20007f9e0ff */
[----:B------:R-:W-:Y:S01]  /*1b5f0*/  IMAD R35, R35, UR9, RZ ;  /* 0x0000000923237c24 */ /* 0x000fe2000f8e02ff */
[-C--:B------:R-:W-:Y:S01]  /*1b600*/  LEA.HI.X.SX32 R37, R37, R0.reuse, 0x1, P1 ;  /* 0x0000000025257211 */ /* 0x080fe200008f0eff */
[----:B------:R-:W-:Y:S01]  /*1b610*/  @!P2 IMAD.IADD R7, R7, 0x1, -R3 ;  /* 0x000000010707a824 */ /* 0x000fe200078e0a03 */
[----:B------:R-:W-:Y:S02]  /*1b620*/  LEA.HI.X.SX32 R13, R36, R0, 0x1, P4 ;  /* 0x00000000240d7211 */ /* 0x000fe400020f0eff */
[----:B------:R-:W-:Y:S02]  /*1b630*/  IADD3 R22, P2, PT, R35, R2, RZ ;  /* 0x0000000223167210 */ /* 0x000fe40007f5e0ff */
[----:B------:R-:W-:Y:S01]  /*1b640*/  ISETP.GT.U32.AND P4, PT, R3, R8, PT ;  /* 0x000000080300720c */ /* 0x000fe20003f84070 */
[----:B------:R0:W-:Y:S01]  /*1b650*/  STL [R1+0x5d0], R12 ;  /* 0x0005d00c01007387 */ /* 0x0001e20000100800 */
[----:B------:R-:W-:Y:S01]  /*1b660*/  PRMT R59, RZ, 0x7610, R59 ;  /* 0x00007610ff3b7816 */ /* 0x000fe2000000003b */
[----:B------:R-:W-:Y:S01]  /*1b670*/  @P0 IMAD.MOV.U32 R36, RZ, RZ, R12 ;  /* 0x000000ffff240224 */ /* 0x000fe200078e000c */
[----:B------:R-:W-:Y:S01]  /*1b680*/  LEA.HI.X.SX32 R92, R35, R0, 0x1, P2 ;  /* 0x00000000235c7211 */ /* 0x000fe200010f0eff */
[----:B------:R-:W-:Y:S04]  /*1b690*/  STL [R1+0x5e8], R10 ;  /* 0x0005e80a01007387 */ /* 0x000fe80000100800 */
[----:B------:R1:W-:Y:S04]  /*1b6a0*/  STL [R1+0x5cc], R37 ;  /* 0x0005cc2501007387 */ /* 0x0003e80000100800 */
[----:B------:R-:W-:Y:S04]  /*1b6b0*/  STL [R1+0x5f0], R22 ;  /* 0x0005f01601007387 */ /* 0x000fe80000100800 */
[----:B------:R1:W-:Y:S04]  /*1b6c0*/  STL [R1+0x5e4], R13 ;  /* 0x0005e40d01007387 */ /* 0x0003e80000100800 */
[----:B0-----:R-:W4:Y:S04]  /*1b6d0*/  LDL.LU R12, [R1+0xe2c] ;  /* 0x000e2c00010c7983 */ /* 0x001f280000300800 */
[----:B------:R1:W4:Y:S04]  /*1b6e0*/  @P0 LDG.E.U8 R59, desc[UR22][R36.64] ;  /* 0x00000016243b0981 */ /* 0x000328000c1e1100 */
[----:B------:R0:W-:Y:S01]  /*1b6f0*/  STL [R1+0x5ec], R92 ;  /* 0x0005ec5c01007387 */ /* 0x0001e20000100800 */
[----:B------:R-:W-:-:S02]  /*1b700*/  @!P4 IMAD.IADD R8, R8, 0x1, -R3 ;  /* 0x000000010808c824 */ /* 0x000fc400078e0a03 */
[----:B-1----:R-:W-:Y:S02]  /*1b710*/  @P0 IMAD.MOV.U32 R37, RZ, RZ, R13 ;  /* 0x000000ffff250224 */ /* 0x002fe400078e000d */
[----:B------:R-:W-:Y:S01]  /*1b720*/  @P0 IMAD.MOV.U32 R36, RZ, RZ, R10 ;  /* 0x000000ffff240224 */ /* 0x000fe200078e000a */
[----:B------:R-:W4:Y:S04]  /*1b730*/  LDL.LU R13, [R1+0xe28] ;  /* 0x000e2800010d7983 */ /* 0x000f280000300800 */
[----:B------:R-:W4:Y:S01]  /*1b740*/  LDL.LU R10, [R1+0xe24] ;  /* 0x000e2400010a7983 */ /* 0x000f220000300800 */
[----:B------:R-:W-:Y:S02]  /*1b750*/  ISETP.GT.U32.AND P3, PT, R3, R6, PT ;  /* 0x000000060300720c */ /* 0x000fe40003f64070 */
[----:B------:R-:W-:-:S02]  /*1b760*/  SEL R35, R38, R34, !P6 ;  /* 0x0000002226237207 */ /* 0x000fc40007000000 */
[----:B------:R-:W-:Y:S02]  /*1b770*/  PRMT R58, RZ, 0x7610, R58 ;  /* 0x00007610ff3a7816 */ /* 0x000fe4000000003a */
[----:B------:R-:W-:Y:S01]  /*1b780*/  SEL R33, R38, R33, !P6 ;  /* 0x0000002126217207 */ /* 0x000fe20007000000 */
[----:B------:R-:W-:Y:S01]  /*1b790*/  IMAD R35, R35, UR9, RZ ;  /* 0x0000000923237c24 */ /* 0x000fe2000f8e02ff */
[----:B------:R-:W-:Y:S02]  /*1b7a0*/  PRMT R57, RZ, 0x7610, R57 ;  /* 0x00007610ff397816 */ /* 0x000fe40000000039 */
[----:B------:R1:W4:Y:S01]  /*1b7b0*/  @P0 LDG.E.U8 R58, desc[UR22][R36.64] ;  /* 0x00000016243a0981 */ /* 0x000322000c1e1100 */
[----:B------:R-:W-:Y:S02]  /*1b7c0*/  IMAD R33, R33, UR9, RZ ;  /* 0x0000000921217c24 */ /* 0x000fe4000f8e02ff */
[----:B------:R-:W-:Y:S02]  /*1b7d0*/  @!P3 IMAD.IADD R6, R6, 0x1, -R3 ;  /* 0x000000010606b824 */ /* 0x000fe400078e0a03 */
[----:B------:R-:W-:-:S02]  /*1b7e0*/  IMAD.MOV.U32 R34, RZ, RZ, R14 ;  /* 0x000000ffff227224 */ /* 0x000fc400078e000e */
[----:B-1----:R-:W-:Y:S02]  /*1b7f0*/  @P0 IMAD.MOV.U32 R36, RZ, RZ, R22 ;  /* 0x000000ffff240224 */ /* 0x002fe400078e0016 */
[----:B------:R-:W-:-:S05]  /*1b800*/  @P0 IMAD.MOV.U32 R37, RZ, RZ, R92 ;  /* 0x000000ffff250224 */ /* 0x000fca00078e005c */
[----:B------:R1:W4:Y:S01]  /*1b810*/  @P0 LDG.E.U8 R57, desc[UR22][R36.64] ;  /* 0x0000001624390981 */ /* 0x000322000c1e1100 */
[----:B--2---:R-:W-:-:S13]  /*1b820*/  ISETP.GT.U32.AND P1, PT, R3, R9, PT ;  /* 0x000000090300720c */ /* 0x004fda0003f24070 */
[----:B------:R-:W-:Y:S01]  /*1b830*/  @!P1 IMAD.IADD R9, R9, 0x1, -R3 ;  /* 0x0000000109099824 */ /* 0x000fe200078e0a03 */
[----:B---3--:R-:W-:Y:S02]  /*1b840*/  ISETP.GE.AND P4, PT, R16, RZ, PT ;  /* 0x000000ff1000720c */ /* 0x008fe40003f86270 */
[----:B------:R-:W2:Y:S01]  /*1b850*/  LDL R16, [R1+0xab0] ;  /* 0x000ab00001107983 */ /* 0x000ea20000100800 */
[----:B----4-:R-:W-:-:S03]  /*1b860*/  ISETP.GE.AND P1, PT, R15, RZ, PT ;  /* 0x000000ff0f00720c */ /* 0x010fc60003f26270 */
[----:B------:R-:W3:Y:S01]  /*1b870*/  LDL R15, [R1+0xaa4] ;  /* 0x000aa400010f7983 */ /* 0x000ee20000100800 */
[----:B------:R-:W-:-:S06]  /*1b880*/  ISETP.GE.AND P3, PT, R17, RZ, PT ;  /* 0x000000ff1100720c */ /* 0x000fcc0003f66270 */
[----:B------:R-:W-:Y:S01]  /*1b890*/  @!P4 IMAD.MOV R6, RZ, RZ, -R6 ;  /* 0x000000ffff06c224 */ /* 0x000fe200078e0a06 */
[-C--:B------:R-:W-:Y:S02]  /*1b8a0*/  IADD3 R14, P4, PT, R33, R2.reuse, RZ ;  /* 0x00000002210e7210 */ /* 0x080fe40007f9e0ff */
[----:B------:R-:W-:Y:S01]  /*1b8b0*/  @!P1 IMAD.MOV R7, RZ, RZ, -R7 ;  /* 0x000000ffff079224 */ /* 0x000fe200078e0a07 */
[----:B------:R-:W-:Y:S02]  /*1b8c0*/  IADD3 R22, P1, PT, R35, R2, RZ ;  /* 0x0000000223167210 */ /* 0x000fe40007f3e0ff */
[-C--:B------:R-:W-:Y:S02]  /*1b8d0*/  LEA.HI.X.SX32 R17, R33, R0.reuse, 0x1, P4 ;  /* 0x0000000021117211 */ /* 0x080fe400020f0eff */
[----:B-1----:R-:W-:Y:S01]  /*1b8e0*/  LEA.HI.X.SX32 R36, R35, R0, 0x1, P1 ;  /* 0x0000000023247211 */ /* 0x002fe200008f0eff */
[----:B------:R-:W-:Y:S04]  /*1b8f0*/  STL [R1+0x608], R22 ;  /* 0x0006081601007387 */ /* 0x000fe80000100800 */
[----:B------:R-:W-:Y:S01]  /*1b900*/  STL [R1+0x610], R14 ;  /* 0x0006100e01007387 */ /* 0x000fe20000100800 */
[----:B------:R-:W-:-:S03]  /*1b910*/  @P0 IMAD.MOV.U32 R37, RZ, RZ, R36 ;  /* 0x000000ffff250224 */ /* 0x000fc600078e0024 */
[----:B------:R1:W-:Y:S04]  /*1b920*/  STL [R1+0x604], R36 ;  /* 0x0006042401007387 */ /* 0x0003e80000100800 */
[----:B------:R4:W-:Y:S04]  /*1b930*/  STL [R1+0x60c], R17 ;  /* 0x00060c1101007387 */ /* 0x0009e80000100800 */
[----:B0-----:R-:W4:Y:S01]  /*1b940*/  LDL R92, [R1+0xaa8] ;  /* 0x000aa800015c7983 */ /* 0x001f220000100800 */
[----:B-1----:R-:W-:-:S03]  /*1b950*/  @P0 IMAD.MOV.U32 R36, RZ, RZ, R22 ;  /* 0x000000ffff240224 */ /* 0x002fc600078e0016 */
[----:B------:R-:W4:Y:S01]  /*1b960*/  LDL R22, [R1+0xa58] ;  /* 0x000a580001167983 */ /* 0x000f220000100800 */
[C---:B------:R-:W-:Y:S01]  /*1b970*/  ISETP.GT.U32.AND P2, PT, R3.reuse, R11, PT ;  /* 0x0000000b0300720c */ /* 0x040fe20003f44070 */
[----:B------:R-:W-:Y:S01]  /*1b980*/  @!P3 IMAD.MOV R34, RZ, RZ, -R34 ;  /* 0x000000ffff22b224 */ /* 0x000fe200078e0a22 */
[----:B------:R-:W-:-:S11]  /*1b990*/  ISETP.GT.U32.AND P3, PT, R3, R8, PT ;  /* 0x000000080300720c */ /* 0x000fd60003f64070 */
[--C-:B------:R-:W-:Y:S01]  /*1b9a0*/  @!P2 IMAD.IADD R11, R11, 0x1, -R3.reuse ;  /* 0x000000010b0ba824 */ /* 0x100fe200078e0a03 */
[----:B------:R-:W-:Y:S01]  /*1b9b0*/  ISETP.GT.U32.AND P2, PT, R3, R9, PT ;  /* 0x000000090300720c */ /* 0x000fe20003f44070 */
[----:B------:R-:W-:Y:S01]  /*1b9c0*/  @!P3 IMAD.IADD R8, R8, 0x1, -R3 ;  /* 0x000000010808b824 */ /* 0x000fe200078e0a03 */
[C---:B------:R-:W-:Y:S02]  /*1b9d0*/  SEL R34, R38.reuse, R34, !P6 ;  /* 0x0000002226227207 */ /* 0x040fe40007000000 */
[----:B------:R-:W-:-:S09]  /*1b9e0*/  SEL R7, R38, R7, !P6 ;  /* 0x0000000726077207 */ /* 0x000fd20007000000 */
[----:B------:R-:W-:Y:S02]  /*1b9f0*/  @!P2 IMAD.IADD R9, R9, 0x1, -R3 ;  /* 0x000000010909a824 */ /* 0x000fe400078e0a03 */
[----:B------:R-:W-:Y:S01]  /*1ba00*/  IMAD R34, R34, UR9, RZ ;  /* 0x0000000922227c24 */ /* 0x000fe2000f8e02ff */
[----:B------:R-:W-:Y:S01]  /*1ba10*/  ISETP.GT.U32.AND P1, PT, R3, R11, PT ;  /* 0x0000000b0300720c */ /* 0x000fe20003f24070 */
[----:B------:R-:W-:Y:S01]  /*1ba20*/  IMAD R7, R7, UR9, RZ ;  /* 0x0000000907077c24 */ /* 0x000fe2000f8e02ff */
[----:B------:R-:W-:Y:S02]  /*1ba30*/  SEL R6, R38, R6, !P6 ;  /* 0x0000000626067207 */ /* 0x000fe40007000000 */
[----:B------:R-:W-:-:S03]  /*1ba40*/  PRMT R56, RZ, 0x7610, R56 ;  /* 0x00007610ff387816 */ /* 0x000fc60000000038 */
[----:B------:R-:W-:-:S03]  /*1ba50*/  IMAD R33, R6, UR9, RZ ;  /* 0x0000000906217c24 */ /* 0x000fc6000f8e02ff */
[----:B------:R0:W4:Y:S01]  /*1ba60*/  @P0 LDG.E.U8 R56, desc[UR22][R36.64] ;  /* 0x0000001624380981 */ /* 0x000122000c1e1100 */
[----:B------:R-:W-:Y:S02]  /*1ba70*/  PRMT R54, RZ, 0x7610, R54 ;  /* 0x00007610ff367816 */ /* 0x000fe40000000036 */
[----:B------:R-:W-:Y:S01]  /*1ba80*/  ISETP.GT.U32.AND P4, PT, R3, R10, PT ;  /* 0x0000000a0300720c */ /* 0x000fe20003f84070 */
[----:B0-----:R-:W-:Y:S02]  /*1ba90*/  @P0 IMAD.MOV.U32 R36, RZ, RZ, R14 ;  /* 0x000000ffff240224 */ /* 0x001fe400078e000e */
[----:B------:R-:W-:Y:S02]  /*1baa0*/  @P0 IMAD.MOV.U32 R37, RZ, RZ, R17 ;  /* 0x000000ffff250224 */ /* 0x000fe400078e0011 */
[----:B------:R-:W-:Y:S01]  /*1bab0*/  @!P1 IMAD.IADD R11, R11, 0x1, -R3 ;  /* 0x000000010b0b9824 */ /* 0x000fe200078e0a03 */
[----:B------:R-:W-:Y:S02]  /*1bac0*/  ISETP.GT.U32.AND P1, PT, R3, R13, PT ;  /* 0x0000000d0300720c */ /* 0x000fe40003f24070 */
[----:B------:R-:W-:-:S05]  /*1bad0*/  PRMT R53, RZ, 0x7610, R53 ;  /* 0x00007610ff357816 */ /* 0x000fca0000000035 */
[----:B------:R-:W-:Y:S01]  /*1bae0*/  @!P4 IMAD.IADD R10, R10, 0x1, -R3 ;  /* 0x000000010a0ac824 */ /* 0x000fe200078e0a03 */
[----:B------:R-:W-:-:S05]  /*1baf0*/  ISETP.GT.U32.AND P4, PT, R3, R12, PT ;  /* 0x0000000c0300720c */ /* 0x000fca0003f84070 */
[----:B------:R-:W-:Y:S01]  /*1bb00*/  @!P1 IMAD.IADD R13, R13, 0x1, -R3 ;  /* 0x000000010d0d9824 */ /* 0x000fe200078e0a03 */
[----:B------:R-:W-:Y:S02]  /*1bb10*/  PRMT R52, RZ, 0x7610, R52 ;  /* 0x00007610ff347816 */ /* 0x000fe40000000034 */
[----:B------:R-:W-:-:S05]  /*1bb20*/  PRMT R51, RZ, 0x7610, R51 ;  /* 0x00007610ff337816 */ /* 0x000fca0000000033 */
[----:B------:R-:W-:Y:S01]  /*1bb30*/  @!P4 IMAD.IADD R12, R12, 0x1, -R3 ;  /* 0x000000010c0cc824 */ /* 0x000fe200078e0a03 */
[----:B--2---:R-:W-:Y:S02]  /*1bb40*/  ISETP.GE.AND P3, PT, R16, RZ, PT ;  /* 0x000000ff1000720c */ /* 0x004fe40003f66270 */
[----:B---3--:R-:W-:-:S11]  /*1bb50*/  ISETP.GE.AND P2, PT, R15, RZ, PT ;  /* 0x000000ff0f00720c */ /* 0x008fd60003f46270 */
[----:B------:R-:W-:Y:S01]  /*1bb60*/  @!P3 IMAD.MOV R8, RZ, RZ, -R8 ;  /* 0x000000ffff08b224 */ /* 0x000fe200078e0a08 */
[-C--:B------:R-:W-:Y:S01]  /*1bb70*/  IADD3 R15, P3, PT, R7, R2.reuse, RZ ;  /* 0x00000002070f7210 */ /* 0x080fe20007f7e0ff */
[----:B------:R-:W-:Y:S01]  /*1bb80*/  @!P2 IMAD.MOV R9, RZ, RZ, -R9 ;  /* 0x000000ffff09a224 */ /* 0x000fe200078e0a09 */
[----:B------:R-:W-:-:S04]  /*1bb90*/  IADD3 R16, P2, PT, R34, R2, RZ ;  /* 0x0000000222107210 */ /* 0x000fc80007f5e0ff */
[-C--:B------:R-:W-:Y:S01]  /*1bba0*/  LEA.HI.X.SX32 R6, R34, R0.reuse, 0x1, P2 ;  /* 0x0000000022067211 */ /* 0x080fe200010f0eff */
[----:B------:R-:W-:Y:S01]  /*1bbb0*/  STL [R1+0x628], R16 ;  /* 0x0006281001007387 */ /* 0x000fe20000100800 */
[----:B------:R-:W-:-:S03]  /*1bbc0*/  LEA.HI.X.SX32 R14, R7, R0, 0x1, P3 ;  /* 0x00000000070e7211 */ /* 0x000fc600018f0eff */
[----:B------:R-:W-:Y:S01]  /*1bbd0*/  STL [R1+0x630], R15 ;  /* 0x0006300f01007387 */ /* 0x000fe20000100800 */
[----:B------:R-:W-:Y:S01]  /*1bbe0*/  @P0 IMAD.MOV.U32 R7, RZ, RZ, R6 ;  /* 0x000000ffff070224 */ /* 0x000fe200078e0006 */
[C---:B----4-:R-:W-:Y:S02]  /*1bbf0*/  IADD3 R17, P2, PT, R33.reuse, R2, RZ ;  /* 0x0000000221117210 */ /* 0x050fe40007f5e0ff */
[----:B------:R0:W-:Y:S04]  /*1bc00*/  STL [R1+0x624], R6 ;  /* 0x0006240601007387 */ /* 0x0001e80000100800 */
[----:B------:R-:W-:Y:S01]  /*1bc10*/  STL [R1+0x648], R17 ;  /* 0x0006481101007387 */ /* 0x000fe20000100800 */
[----:B0-----:R-:W-:Y:S01]  /*1bc20*/  @P0 IMAD.MOV.U32 R6, RZ, RZ, R16 ;  /* 0x000000ffff060224 */ /* 0x001fe200078e0010 */
[----:B------:R-:W-:-:S02]  /*1bc30*/  LEA.HI.X.SX32 R16, R33, R0, 0x1, P2 ;  /* 0x0000000021107211 */ /* 0x000fc400010f0eff */
[----:B------:R0:W-:Y:S04]  /*1bc40*/  STL [R1+0x62c], R14 ;  /* 0x00062c0e01007387 */ /* 0x0001e80000100800 */
[----:B------:R1:W2:Y:S01]  /*1bc50*/  @P0 LDG.E.U8 R54, desc[UR22][R6.64] ;  /* 0x0000001606360981 */ /* 0x0002a2000c1e1100 */
[----:B------:R-:W-:Y:S02]  /*1bc60*/  ISETP.GE.AND P2, PT, R22, RZ, PT ;  /* 0x000000ff1600720c */ /* 0x000fe40003f46270 */
[----:B------:R-:W-:Y:S01]  /*1bc70*/  ISETP.GT.U32.AND P3, PT, R3, R10, PT ;  /* 0x0000000a0300720c */ /* 0x000fe20003f64070 */
[----:B-1----:R-:W-:Y:S02]  /*1bc80*/  @P0 IMAD.MOV.U32 R6, RZ, RZ, R15 ;  /* 0x000000ffff060224 */ /* 0x002fe400078e000f */
[----:B------:R-:W-:-:S02]  /*1bc90*/  @P0 IMAD.MOV.U32 R7, RZ, RZ, R14 ;  /* 0x000000ffff070224 */ /* 0x000fc400078e000e */
[----:B0-----:R-:W3:Y:S04]  /*1bca0*/  LDL.LU R14, [R1+0xe20] ;  /* 0x000e2000010e7983 */ /* 0x001ee80000300800 */
[----:B------:R-:W4:Y:S04]  /*1bcb0*/  LDL.LU R15, [R1+0xe1c] ;  /* 0x000e1c00010f7983 */ /* 0x000f280000300800 */
[----:B------:R0:W-:Y:S04]  /*1bcc0*/  STL [R1+0x644], R16 ;  /* 0x0006441001007387 */ /* 0x0001e80000100800 */
[----:B------:R-:W2:Y:S04]  /*1bcd0*/  LDL R22, [R1+0xaac] ;  /* 0x000aac0001167983 */ /* 0x000ea80000100800 */
[----:B------:R1:W3:Y:S01]  /*1bce0*/  @P0 LDG.E.U8 R53, desc[UR22][R6.64] ;  /* 0x0000001606350981 */ /* 0x0002e2000c1e1100 */
[----:B------:R-:W-:-:S02]  /*1bcf0*/  ISETP.GE.AND P1, PT, R92, RZ, PT ;  /* 0x000000ff5c00720c */ /* 0x000fc40003f26270 */
[C---:B------:R-:W-:Y:S01]  /*1bd00*/  SEL R9, R38.reuse, R9, !P6 ;  /* 0x0000000926097207 */ /* 0x040fe20007000000 */
[----:B-1----:R-:W-:Y:S02]  /*1bd10*/  @P0 IMAD.MOV.U32 R7, RZ, RZ, R16 ;  /* 0x000000ffff070224 */ /* 0x002fe400078e0010 */
[----:B0-----:R-:W3:Y:S01]  /*1bd20*/  LDL.LU R16, [R1+0xe18] ;  /* 0x000e180001107983 */ /* 0x001ee20000300800 */
[----:B------:R-:W-:Y:S01]  /*1bd30*/  SEL R8, R38, R8, !P6 ;  /* 0x0000000826087207 */ /* 0x000fe20007000000 */
[----:B------:R-:W-:Y:S02]  /*1bd40*/  @P0 IMAD.MOV.U32 R6, RZ, RZ, R17 ;  /* 0x000000ffff060224 */ /* 0x000fe400078e0011 */
[----:B------:R-:W-:Y:S01]  /*1bd50*/  IMAD R9, R9, UR9, RZ ;  /* 0x0000000909097c24 */ /* 0x000fe2000f8e02ff */
[----:B------:R-:W3:Y:S01]  /*1bd60*/  LDL R17, [R1+0xa9c] ;  /* 0x000a9c0001117983 */ /* 0x000ee20000100800 */
[----:B------:R-:W-:Y:S02]  /*1bd70*/  @!P3 IMAD.IADD R10, R10, 0x1, -R3 ;  /* 0x000000010a0ab824 */ /* 0x000fe400078e0a03 */
[----:B------:R-:W-:Y:S01]  /*1bd80*/  IMAD R8, R8, UR9, RZ ;  /* 0x0000000908087c24 */ /* 0x000fe2000f8e02ff */
[----:B------:R0:W3:Y:S01]  /*1bd90*/  @P0 LDG.E.U8 R52, desc[UR22][R6.64] ;  /* 0x0000001606340981 */ /* 0x0000e2000c1e1100 */
[----:B------:R-:W-:-:S03]  /*1bda0*/  @!P1 IMAD.MOV R10, RZ, RZ, -R10 ;  /* 0x000000ffff0a9224 */ /* 0x000fc600078e0a0a */
[CC--:B------:R-:W-:Y:S02]  /*1bdb0*/  IADD3 R92, P1, PT, R8.reuse, R2.reuse, RZ ;  /* 0x00000002085c7210 */ /* 0x0c0fe40007f3e0ff */
[C---:B0-----:R-:W-:Y:S02]  /*1bdc0*/  IADD3 R6, P4, PT, R9.reuse, R2, RZ ;  /* 0x0000000209067210 */ /* 0x041fe40007f9e0ff */
[-C--:B------:R-:W-:Y:S02]  /*1bdd0*/  LEA.HI.X.SX32 R8, R8, R0.reuse, 0x1, P1 ;  /* 0x0000000008087211 */ /* 0x080fe400008f0eff */
[----:B------:R-:W-:Y:S01]  /*1bde0*/  LEA.HI.X.SX32 R7, R9, R0, 0x1, P4 ;  /* 0x0000000009077211 */ /* 0x000fe200020f0eff */
[----:B------:R0:W-:Y:S04]  /*1bdf0*/  STL [R1+0x650], R6 ;  /* 0x0006500601007387 */ /* 0x0001e80000100800 */
[----:B------:R1:W-:Y:S04]  /*1be00*/  STL [R1+0x668], R92 ;  /* 0x0006685c01007387 */ /* 0x0003e80000100800 */
[----:B------:R0:W-:Y:S04]  /*1be10*/  STL [R1+0x64c], R7 ;  /* 0x00064c0701007387 */ /* 0x0001e80000100800 */
[----:B------:R0:W3:Y:S04]  /*1be20*/  @P0 LDG.E.U8 R51, desc[UR22][R6.64] ;  /* 0x0000001606330981 */ /* 0x0000e8000c1e1100 */
[----:B------:R2:W-:Y:S01]  /*1be30*/  STL [R1+0x664], R8 ;  /* 0x0006640801007387 */ /* 0x0005e20000100800 */
[----:B0-----:R-:W-:-:S03]  /*1be40*/  @P0 IMAD.MOV.U32 R6, RZ, RZ, R92 ;  /* 0x000000ffff060224 */ /* 0x001fc600078e005c */
[----:B-1----:R-:W3:Y:S01]  /*1be50*/  LDL R92, [R1+0xa54] ;  /* 0x000a5400015c7983 */ /* 0x002ee20000100800 */
[C---:B------:R-:W-:Y:S01]  /*1be60*/  ISETP.GT.U32.AND P3, PT, R3.reuse, R13, PT ;  /* 0x0000000d0300720c */ /* 0x040fe20003f64070 */
[----:B------:R-:W-:Y:S01]  /*1be70*/  @!P2 IMAD.MOV R11, RZ, RZ, -R11 ;  /* 0x000000ffff0ba224 */ /* 0x000fe200078e0a0b */
[----:B------:R-:W-:-:S11]  /*1be80*/  ISETP.GT.U32.AND P2, PT, R3, R12, PT ;  /* 0x0000000c0300720c */ /* 0x000fd60003f44070 */
[----:B------:R-:W-:Y:S01]  /*1be90*/  @!P3 IMAD.IADD R13, R13, 0x1, -R3 ;  /* 0x000000010d0db824 */ /* 0x000fe200078e0a03 */
[C---:B------:R-:W-:Y:S02]  /*1bea0*/  SEL R11, R38.reuse, R11, !P6 ;  /* 0x0000000b260b7207 */ /* 0x040fe40007000000 */
[----:B------:R-:W-:Y:S01]  /*1beb0*/  SEL R10, R38, R10, !P6 ;  /* 0x0000000a260a7207 */ /* 0x000fe20007000000 */
[----:B------:R-:W-:Y:S01]  /*1bec0*/  @P0 IMAD.MOV.U32 R7, RZ, RZ, R8 ;  /* 0x000000ffff070224 */ /* 0x000fe200078e0008 */
[----:B------:R-:W-:Y:S01]  /*1bed0*/  PRMT R50, RZ, 0x7610, R50 ;  /* 0x00007610ff327816 */ /* 0x000fe20000000032 */
[----:B------:R-:W-:Y:S02]  /*1bee0*/  IMAD R11, R11, UR9, RZ ;  /* 0x000000090b0b7c24 */ /* 0x000fe4000f8e02ff */
[----:B------:R-:W-:-:S03]  /*1bef0*/  IMAD R10, R10, UR9, RZ ;  /* 0x000000090a0a7c24 */ /* 0x000fc6000f8e02ff */
[----:B------:R0:W3:Y:S01]  /*1bf00*/  @P0 LDG.E.U8 R50, desc[UR22][R6.64] ;  /* 0x0000001606320981 */ /* 0x0000e2000c1e1100 */
[----:B------:R-:W-:Y:S01]  /*1bf10*/  PRMT R49, RZ, 0x7610, R49 ;  /* 0x00007610ff317816 */ /* 0x000fe20000000031 */
[----:B------:R-:W-:Y:S01]  /*1bf20*/  @!P2 IMAD.IADD R12, R12, 0x1, -R3 ;  /* 0x000000010c0ca824 */ /* 0x000fe200078e0a03 */
[C---:B----4-:R-:W-:Y:S02]  /*1bf30*/  ISETP.GT.U32.AND P4, PT, R3.reuse, R15, PT ;  /* 0x0000000f0300720c */ /* 0x050fe40003f84070 */
[----:B--2---:R-:W-:Y:S02]  /*1bf40*/  ISETP.GE.AND P3, PT, R22, RZ, PT ;  /* 0x000000ff1600720c */ /* 0x004fe40003f66270 */
[----:B------:R-:W2:Y:S01]  /*1bf50*/  LDL R22, [R1+0xa98] ;  /* 0x000a980001167983 */ /* 0x000ea20000100800 */
[----:B---3--:R-:W-:-:S08]  /*1bf60*/  ISETP.GT.U32.AND P1, PT, R3, R16, PT ;  /* 0x000000100300720c */ /* 0x008fd00003f24070 */
[--C-:B------:R-:W-:Y:S01]  /*1bf70*/  @!P4 IMAD.IADD R15, R15, 0x1, -R3.reuse ;  /* 0x000000010f0fc824 */ /* 0x100fe200078e0a03 */
[-C--:B------:R-:W-:Y:S02]  /*1bf80*/  IADD3 R8, P4, PT, R10, R2.reuse, RZ ;  /* 0x000000020a087210 */ /* 0x080fe40007f9e0ff */
[----:B------:R-:W-:Y:S02]  /*1bf90*/  ISETP.GE.AND P2, PT, R17, RZ, PT ;  /* 0x000000ff1100720c */ /* 0x000fe40003f46270 */
[----:B------:R-:W-:Y:S01]  /*1bfa0*/  @!P1 IMAD.IADD R16, R16, 0x1, -R3 ;  /* 0x0000000110109824 */ /* 0x000fe200078e0a03 */
[C---:B0-----:R-:W-:Y:S02]  /*1bfb0*/  IADD3 R6, P1, PT, R11.reuse, R2, RZ ;  /* 0x000000020b067210 */ /* 0x041fe40007f3e0ff */
[-C--:B------:R-:W-:Y:S02]  /*1bfc0*/  LEA.HI.X.SX32 R17, R10, R0.reuse, 0x1, P4 ;  /* 0x000000000a117211 */ /* 0x080fe400020f0eff */
[----:B------:R-:W-:Y:S01]  /*1bfd0*/  LEA.HI.X.SX32 R7, R11, R0, 0x1, P1 ;  /* 0x000000000b077211 */ /* 0x000fe200008f0eff */
[----:B------:R-:W-:Y:S04]  /*1bfe0*/  STL [R1+0x670], R6 ;  /* 0x0006700601007387 */ /* 0x000fe80000100800 */
[----:B------:R-:W-:Y:S04]  /*1bff0*/  STL [R1+0x688], R8 ;  /* 0x0006880801007387 */ /* 0x000fe80000100800 */
[----:B------:R0:W-:Y:S04]  /*1c000*/  STL [R1+0x66c], R7 ;  /* 0x00066c0701007387 */ /* 0x0001e80000100800 */
[----:B------:R-:W3:Y:S04]  /*1c010*/  LDL R9, [R1+0xa94] ;  /* 0x000a940001097983 */ /* 0x000ee80000100800 */
[----:B------:R0:W4:Y:S04]  /*1c020*/  @P0 LDG.E.U8 R49, desc[UR22][R6.64] ;  /* 0x0000001606310981 */ /* 0x000128000c1e1100 */
[----:B------:R1:W-:Y:S01]  /*1c030*/  STL [R1+0x684], R17 ;  /* 0x0006841101007387 */ /* 0x0003e20000100800 */
[----:B0-----:R-:W-:Y:S01]  /*1c040*/  @P0 IMAD.MOV.U32 R7, RZ, RZ, R17 ;  /* 0x000000ffff070224 */ /* 0x001fe200078e0011 */
[----:B------:R-:W-:-:S02]  /*1c050*/  ISETP.GE.AND P4, PT, R92, RZ, PT ;  /* 0x000000ff5c00720c */ /* 0x000fc40003f86270 */
[----:B-1----:R-:W3:Y:S04]  /*1c060*/  LDL.LU R17, [R1+0xe14] ;  /* 0x000e140001117983 */ /* 0x002ee80000300800 */
[----:B------:R-:W3:Y:S01]  /*1c070*/  LDL R92, [R1+0xa90] ;  /* 0x000a9000015c7983 */ /* 0x000ee20000100800 */
[----:B------:R-:W-:Y:S02]  /*1c080*/  @!P3 IMAD.MOV R13, RZ, RZ, -R13 ;  /* 0x000000ffff0db224 */ /* 0x000fe400078e0a0d */
[----:B------:R-:W-:Y:S01]  /*1c090*/  @!P2 IMAD.MOV R12, RZ, RZ, -R12 ;  /* 0x000000ffff0ca224 */ /* 0x000fe200078e0a0c */
[C---:B------:R-:W-:Y:S02]  /*1c0a0*/  ISETP.GT.U32.AND P2, PT, R3.reuse, R15, PT ;  /* 0x0000000f0300720c */ /* 0x040fe40003f44070 */
[----:B------:R-:W-:-:S02]  /*1c0b0*/  ISETP.GT.U32.AND P1, PT, R3, R14, PT ;  /* 0x0000000e0300720c */ /* 0x000fc40003f24070 */
[C---:B------:R-:W-:Y:S02]  /*1c0c0*/  SEL R13, R38.reuse, R13, !P6 ;  /* 0x0000000d260d7207 */ /* 0x040fe40007000000 */
[----:B------:R-:W-:Y:S01]  /*1c0d0*/  SEL R12, R38, R12, !P6 ;  /* 0x0000000c260c7207 */ /* 0x000fe20007000000 */
[----:B------:R-:W-:Y:S01]  /*1c0e0*/  @P0 IMAD.MOV.U32 R6, RZ, RZ, R8 ;  /* 0x000000ffff060224 */ /* 0x000fe200078e0008 */
[----:B------:R-:W-:Y:S01]  /*1c0f0*/  PRMT R48, RZ, 0x7610, R48 ;  /* 0x00007610ff307816 */ /* 0x000fe20000000030 */
[----:B------:R-:W-:Y:S02]  /*1c100*/  IMAD R13, R13, UR9, RZ ;  /* 0x000000090d0d7c24 */ /* 0x000fe4000f8e02ff */
[----:B------:R-:W-:Y:S02]  /*1c110*/  IMAD R12, R12, UR9, RZ ;  /* 0x000000090c0c7c24 */ /* 0x000fe4000f8e02ff */
[--C-:B------:R-:W-:Y:S01]  /*1c120*/  @!P2 IMAD.IADD R15, R15, 0x1, -R3.reuse ;  /* 0x000000010f0fa824 */ /* 0x100fe200078e0a03 */
[----:B------:R0:W4:Y:S01]  /*1c130*/  @P0 LDG.E.U8 R48, desc[UR22][R6.64] ;  /* 0x0000001606300981 */ /* 0x000122000c1e1100 */
[----:B------:R-:W-:Y:S01]  /*1c140*/  @!P1 IMAD.IADD R14, R14, 0x1, -R3 ;  /* 0x000000010e0e9824 */ /* 0x000fe200078e0a03 */
[----:B------:R-:W-:-:S02]  /*1c150*/  IADD3 R8, P1, PT, R12, R2, RZ ;  /* 0x000000020c087210 */ /* 0x000fc40007f3e0ff */
[----:B------:R-:W-:Y:S02]  /*1c160*/  PRMT R47, RZ, 0x7610, R47 ;  /* 0x00007610ff2f7816 */ /* 0x000fe4000000002f */
[----:B0-----:R-:W-:-:S04]  /*1c170*/  IADD3 R6, P2, PT, R13, R2, RZ ;  /* 0x000000020d067210 */ /* 0x001fc80007f5e0ff */
[----:B------:R-:W-:Y:S01]  /*1c180*/  LEA.HI.X.SX32 R7, R13, R0, 0x1, P2 ;  /* 0x000000000d077211 */ /* 0x000fe200010f0eff */
[----:B------:R-:W-:Y:S04]  /*1c190*/  STL [R1+0x690], R6 ;  /* 0x0006900601007387 */ /* 0x000fe80000100800 */
[----:B------:R-:W-:Y:S04]  /*1c1a0*/  STL [R1+0x6a8], R8 ;  /* 0x0006a80801007387 */ /* 0x000fe80000100800 */
[----:B------:R0:W-:Y:S04]  /*1c1b0*/  STL [R1+0x68c], R7 ;  /* 0x00068c0701007387 */ /* 0x0001e80000100800 */
[----:B------:R0:W4:Y:S01]  /*1c1c0*/  @P0 LDG.E.U8 R47, desc[UR22][R6.64] ;  /* 0x00000016062f0981 */ /* 0x000122000c1e1100 */
[----:B--2---:R-:W-:-:S02]  /*1c1d0*/  ISETP.GE.AND P2, PT, R22, RZ, PT ;  /* 0x000000ff1600720c */ /* 0x004fc40003f46270 */
[----:B------:R-:W-:-:S05]  /*1c1e0*/  LEA.HI.X.SX32 R22, R12, R0, 0x1, P1 ;  /* 0x000000000c167211 */ /* 0x000fca00008f0eff */
[----:B------:R1:W-:Y:S01]  /*1c1f0*/  STL [R1+0x6a4], R22 ;  /* 0x0006a41601007387 */ /* 0x0003e20000100800 */
[----:B0-----:R-:W-:Y:S01]  /*1c200*/  @P0 IMAD.MOV.U32 R7, RZ, RZ, R22 ;  /* 0x000000ffff070224 */ /* 0x001fe200078e0016 */
[----:B------:R-:W-:Y:S02]  /*1c210*/  ISETP.GT.U32.AND P1, PT, R3, R14, PT ;  /* 0x0000000e0300720c */ /* 0x000fe40003f24070 */
[----:B-1----:R-:W2:Y:S11]  /*1c220*/  LDL R22, [R1+0xa50] ;  /* 0x000a500001167983 */ /* 0x002eb60000100800 */
[----:B------:R-:W-:Y:S01]  /*1c230*/  @!P1 IMAD.IADD R14, R14, 0x1, -R3 ;  /* 0x000000010e0e9824 */ /* 0x000fe200078e0a03 */
[----:B---3--:R-:W-:-:S02]  /*1c240*/  ISETP.GE.AND P1, PT, R92, RZ, PT ;  /* 0x000000ff5c00720c */ /* 0x008fc40003f26270 */
[----:B------:R-:W3:Y:S01]  /*1c250*/  LDL R92, [R1+0xa8c] ;  /* 0x000a8c00015c7983 */ /* 0x000ee20000100800 */
[----:B------:R-:W-:-:S13]  /*1c260*/  ISETP.GT.U32.AND P3, PT, R3, R16, PT ;  /* 0x000000100300720c */ /* 0x000fda0003f64070 */
[----:B------:R-:W-:Y:S01]  /*1c270*/  @!P3 IMAD.IADD R16, R16, 0x1, -R3 ;  /* 0x000000011010b824 */ /* 0x000fe200078e0a03 */
[----:B------:R-:W-:Y:S01]  /*1c280*/  ISETP.GT.U32.AND P3, PT, R3, R18, PT ;  /* 0x000000120300720c */ /* 0x000fe20003f64070 */
[----:B------:R-:W-:Y:S02]  /*1c290*/  @!P2 IMAD.MOV R15, RZ, RZ, -R15 ;  /* 0x000000ffff0fa224 */ /* 0x000fe400078e0a0f */
[----:B------:R-:W-:Y:S01]  /*1c2a0*/  @!P4 IMAD.MOV R16, RZ, RZ, -R16 ;  /* 0x000000ffff10c224 */ /* 0x000fe200078e0a10 */
[----:B------:R-:W-:-:S09]  /*1c2b0*/  ISETP.GE.AND P2, PT, R9, RZ, PT ;  /* 0x000000ff0900720c */ /* 0x000fd20003f46270 */
[----:B------:R-:W-:Y:S01]  /*1c2c0*/  @!P3 IMAD.IADD R18, R18, 0x1, -R3 ;  /* 0x000000011212b824 */ /* 0x000fe200078e0a03 */
[C---:B------:R-:W-:Y:S02]  /*1c2d0*/  ISETP.GT.U32.AND P3, PT, R3.reuse, R17, PT ;  /* 0x000000110300720c */ /* 0x040fe40003f64070 */
[----:B------:R-:W-:Y:S02]  /*1c2e0*/  SEL R16, R38, R16, !P6 ;  /* 0x0000001026107207 */ /* 0x000fe40007000000 */
[----:B------:R-:W-:Y:S01]  /*1c2f0*/  ISETP.GT.U32.AND P4, PT, R3, R18, PT ;  /* 0x000000120300720c */ /* 0x000fe20003f84070 */
[----:B------:R-:W-:Y:S01]  /*1c300*/  @P0 IMAD.MOV.U32 R6, RZ, RZ, R8 ;  /* 0x000000ffff060224 */ /* 0x000fe200078e0008 */
[----:B------:R-:W-:Y:S01]  /*1c310*/  PRMT R46, RZ, 0x7610, R46 ;  /* 0x00007610ff2e7816 */ /* 0x000fe2000000002e */
[----:B------:R-:W-:Y:S01]  /*1c320*/  IMAD R16, R16, UR9, RZ ;  /* 0x0000000910107c24 */ /* 0x000fe2000f8e02ff */
[----:B------:R-:W-:Y:S01]  /*1c330*/  SEL R15, R38, R15, !P6 ;  /* 0x0000000f260f7207 */ /* 0x000fe20007000000 */
[----:B------:R-:W-:-:S03]  /*1c340*/  @!P2 IMAD.MOV R14, RZ, RZ, -R14 ;  /* 0x000000ffff0ea224 */ /* 0x000fc600078e0a0e */
[----:B------:R0:W4:Y:S01]  /*1c350*/  @P0 LDG.E.U8 R46, desc[UR22][R6.64] ;  /* 0x00000016062e0981 */ /* 0x000122000c1e1100 */
[--C-:B------:R-:W-:Y:S02]  /*1c360*/  @!P3 IMAD.IADD R17, R17, 0x1, -R3.reuse ;  /* 0x000000011111b824 */ /* 0x100fe400078e0a03 */
[----:B------:R-:W-:Y:S02]  /*1c370*/  IMAD R15, R15, UR9, RZ ;  /* 0x000000090f0f7c24 */ /* 0x000fe4000f8e02ff */
[----:B------:R-:W-:Y:S01]  /*1c380*/  @!P4 IMAD.IADD R18, R18, 0x1, -R3 ;  /* 0x000000011212c824 */ /* 0x000fe200078e0a03 */
[----:B------:R-:W-:Y:S02]  /*1c390*/  ISETP.GT.U32.AND P2, PT, R3, R17, PT ;  /* 0x000000110300720c */ /* 0x000fe40003f44070 */
[-C--:B0-----:R-:W-:Y:S01]  /*1c3a0*/  IADD3 R6, P3, PT, R16, R2.reuse, RZ ;  /* 0x0000000210067210 */ /* 0x081fe20007f7e0ff */
[----:B------:R-:W-:Y:S01]  /*1c3b0*/  @!P1 IMAD.MOV R18, RZ, RZ, -R18 ;  /* 0x000000ffff129224 */ /* 0x000fe200078e0a12 */
[----:B------:R-:W-:-:S02]  /*1c3c0*/  IADD3 R8, P4, PT, R15, R2, RZ ;  /* 0x000000020f087210 */ /* 0x000fc40007f9e0ff */
[-C--:B------:R-:W-:Y:S02]  /*1c3d0*/  LEA.HI.X.SX32 R7, R16, R0.reuse, 0x1, P3 ;  /* 0x0000000010077211 */ /* 0x080fe400018f0eff */
[----:B------:R-:W-:Y:S02]  /*1c3e0*/  ISETP.GT.U32.AND P3, PT, R3, R19, PT ;  /* 0x000000130300720c */ /* 0x000fe40003f64070 */
[----:B------:R-:W-:Y:S02]  /*1c3f0*/  PRMT R45, RZ, 0x7610, R45 ;  /* 0x00007610ff2d7816 */ /* 0x000fe4000000002d */
[----:B------:R-:W-:Y:S01]  /*1c400*/  LEA.HI.X.SX32 R9, R15, R0, 0x1, P4 ;  /* 0x000000000f097211 */ /* 0x000fe200020f0eff */
[----:B------:R0:W-:Y:S01]  /*1c410*/  STL [R1+0x6b0], R6 ;  /* 0x0006b00601007387 */ /* 0x0001e20000100800 */
[C---:B------:R-:W-:Y:S02]  /*1c420*/  SEL R14, R38.reuse, R14, !P6 ;  /* 0x0000000e260e7207 */ /* 0x040fe40007000000 */
[----:B------:R-:W-:Y:S01]  /*1c430*/  SEL R18, R38, R18, !P6 ;  /* 0x0000001226127207 */ /* 0x000fe20007000000 */
[----:B------:R-:W-:Y:S01]  /*1c440*/  STL [R1+0x6c8], R8 ;  /* 0x0006c80801007387 */ /* 0x000fe20000100800 */
[----:B------:R-:W-:Y:S01]  /*1c450*/  PRMT R44, RZ, 0x7610, R44 ;  /* 0x00007610ff2c7816 */ /* 0x000fe2000000002c */
[----:B------:R-:W-:-:S02]  /*1c460*/  IMAD R14, R14, UR9, RZ ;  /* 0x000000090e0e7c24 */ /* 0x000fc4000f8e02ff */
[----:B------:R1:W-:Y:S01]  /*1c470*/  STL [R1+0x6ac], R7 ;  /* 0x0006ac0701007387 */ /* 0x0003e20000100800 */
[----:B------:R-:W-:-:S03]  /*1c480*/  @!P2 IMAD.IADD R17, R17, 0x1, -R3 ;  /* 0x000000011111a824 */ /* 0x000fc600078e0a03 */
[----:B------:R0:W4:Y:S01]  /*1c490*/  @P0 LDG.E.U8 R45, desc[UR22][R6.64] ;  /* 0x00000016062d0981 */ /* 0x000122000c1e1100 */
[----:B------:R-:W-:Y:S02]  /*1c4a0*/  IMAD R18, R18, UR9, RZ ;  /* 0x0000000912127c24 */ /* 0x000fe4000f8e02ff */
[----:B------:R-:W-:Y:S02]  /*1c4b0*/  @!P3 IMAD.IADD R19, R19, 0x1, -R3 ;  /* 0x000000011313b824 */ /* 0x000fe400078e0a03 */
[----:B0-----:R-:W-:Y:S02]  /*1c4c0*/  @P0 IMAD.MOV.U32 R6, RZ, RZ, R8 ;  /* 0x000000ffff060224 */ /* 0x001fe400078e0008 */
[----:B-1----:R-:W-:Y:S01]  /*1c4d0*/  @P0 IMAD.MOV.U32 R7, RZ, RZ, R9 ;  /* 0x000000ffff070224 */ /* 0x002fe200078e0009 */
[----:B------:R-:W-:-:S04]  /*1c4e0*/  PRMT R43, RZ, 0x7610, R43 ;  /* 0x00007610ff2b7816 */ /* 0x000fc8000000002b */
[----:B------:R0:W4:Y:S04]  /*1c4f0*/  @P0 LDG.E.U8 R44, desc[UR22][R6.64] ;  /* 0x00000016062c0981 */ /* 0x000128000c1e1100 */
[----:B------:R1:W-:Y:S01]  /*1c500*/  STL [R1+0x6c4], R9 ;  /* 0x0006c40901007387 */ /* 0x0003e20000100800 */
[----:B0-----:R-:W-:-:S04]  /*1c510*/  IADD3 R6, P3, PT, R14, R2, RZ ;  /* 0x000000020e067210 */ /* 0x001fc80007f7e0ff */
[----:B------:R-:W-:Y:S01]  /*1c520*/  LEA.HI.X.SX32 R7, R14, R0, 0x1, P3 ;  /* 0x000000000e077211 */ /* 0x000fe200018f0eff */
[----:B-1----:R-:W4:Y:S01]  /*1c530*/  LDL R9, [R1+0xa84] ;  /* 0x000a840001097983 */ /* 0x002f220000100800 */
[----:B------:R-:W-:-:S03]  /*1c540*/  PRMT R42, RZ, 0x7610, R42 ;  /* 0x00007610ff2a7816 */ /* 0x000fc6000000002a */
[----:B------:R0:W-:Y:S04]  /*1c550*/  STL [R1+0x6d0], R6 ;  /* 0x0006d00601007387 */ /* 0x0001e80000100800 */
[----:B------:R0:W4:Y:S01]  /*1c560*/  @P0 LDG.E.U8 R43, desc[UR22][R6.64] ;  /* 0x00000016062b0981 */ /* 0x000122000c1e1100 */
[----:B--2---:R-:W-:-:S13]  /*1c570*/  ISETP.GE.AND P1, PT, R22, RZ, PT ;  /* 0x000000ff1600720c */ /* 0x004fda0003f26270 */
[----:B------:R-:W-:Y:S01]  /*1c580*/  @!P1 IMAD.MOV R17, RZ, RZ, -R17 ;  /* 0x000000ffff119224 */ /* 0x000fe200078e0a11 */
[----:B------:R-:W-:-:S04]  /*1c590*/  IADD3 R8, P1, PT, R18, R2, RZ ;  /* 0x0000000212087210 */ /* 0x000fc80007f3e0ff */
[----:B------:R-:W-:Y:S01]  /*1c5a0*/  LEA.HI.X.SX32 R22, R18, R0, 0x1, P1 ;  /* 0x0000000012167211 */ /* 0x000fe200008f0eff */
[----:B------:R-:W-:Y:S01]  /*1c5b0*/  STL [R1+0x6e8], R8 ;  /* 0x0006e80801007387 */ /* 0x000fe20000100800 */
[----:B0-----:R-:W-:-:S03]  /*1c5c0*/  @P0 IMAD.MOV.U32 R6, RZ, RZ, R8 ;  /* 0x000000ffff060224 */ /* 0x001fc600078e0008 */
[----:B------:R0:W-:Y:S04]  /*1c5d0*/  STL [R1+0x6cc], R7 ;  /* 0x0006cc0701007387 */ /* 0x0001e80000100800 */
[----:B------:R1:W-:Y:S01]  /*1c5e0*/  STL [R1+0x6e4], R22 ;  /* 0x0006e41601007387 */ /* 0x0003e20000100800 */
[----:B0-----:R-:W-:-:S05]  /*1c5f0*/  @P0 IMAD.MOV.U32 R7, RZ, RZ, R22 ;  /* 0x000000ffff070224 */ /* 0x001fca00078e0016 */
[----:B------:R0:W2:Y:S01]  /*1c600*/  @P0 LDG.E.U8 R42, desc[UR22][R6.64] ;  /* 0x00000016062a0981 */ /* 0x0000a2000c1e1100 */
[----:B---3--:R-:W-:-:S03]  /*1c610*/  ISETP.GE.AND P1, PT, R92, RZ, PT ;  /* 0x000000ff5c00720c */ /* 0x008fc60003f26270 */
[----:B------:R-:W3:Y:S04]  /*1c620*/  LDL R92, [R1+0xa4c] ;  /* 0x000a4c00015c7983 */ /* 0x000ee80000100800 */
[----:B-1----:R-:W2:Y:S04]  /*1c630*/  LDL.LU R22, [R1+0xe10] ;  /* 0x000e100001167983 */ /* 0x002ea80000300800 */
[----:B------:R-:W3:Y:S01]  /*1c640*/  LDL R7, [R1+0xa88] ;  /* 0x000a880001077983 */ /* 0x000ee20000100800 */
[----:B------:R-:W-:Y:S02]  /*1c650*/  ISETP.GT.U32.AND P4, PT, R3, R20, PT ;  /* 0x000000140300720c */ /* 0x000fe40003f84070 */
[----:B------:R-:W-:-:S11]  /*1c660*/  SEL R17, R38, R17, !P6 ;  /* 0x0000001126117207 */ /* 0x000fd60007000000 */
[----:B------:R-:W-:Y:S01]  /*1c670*/  @!P4 IMAD.IADD R20, R20, 0x1, -R3 ;  /* 0x000000011414c824 */ /* 0x000fe200078e0a03 */
[----:B------:R-:W-:-:S04]  /*1c680*/  ISETP.GT.U32.AND P4, PT, R3, R19, PT ;  /* 0x000000130300720c */ /* 0x000fc80003f84070 */
[----:B------:R-:W-:Y:S01]  /*1c690*/  ISETP.GT.U32.AND P2, PT, R3, R20, PT ;  /* 0x000000140300720c */ /* 0x000fe20003f44070 */
[----:B------:R-:W-:Y:S01]  /*1c6a0*/  IMAD R17, R17, UR9, RZ ;  /* 0x0000000911117c24 */ /* 0x000fe2000f8e02ff */
[----:B------:R-:W-:Y:S02]  /*1c6b0*/  ISETP.GT.U32.AND P3, PT, R3, R21, PT ;  /* 0x000000150300720c */ /* 0x000fe40003f64070 */
[----:B------:R-:W-:-:S05]  /*1c6c0*/  PRMT R73, RZ, 0x7610, R73 ;  /* 0x00007610ff497816 */ /* 0x000fca0000000049 */
[--C-:B------:R-:W-:Y:S01]  /*1c6d0*/  @!P4 IMAD.IADD R19, R19, 0x1, -R3.reuse ;  /* 0x000000011313c824 */ /* 0x100fe200078e0a03 */
[----:B------:R1:W4:Y:S03]  /*1c6e0*/  @P0 LDG.E.U8 R73, desc[UR22][R40.64] ;  /* 0x0000001628490981 */ /* 0x000326000c1e1100 */
[----:B------:R-:W-:Y:S01]  /*1c6f0*/  @!P2 IMAD.IADD R20, R20, 0x1, -R3 ;  /* 0x000000011414a824 */ /* 0x000fe200078e0a03 */
[----:B------:R-:W-:Y:S01]  /*1c700*/  IADD3 R8, P2, PT, R17, R2, RZ ;  /* 0x0000000211087210 */ /* 0x000fe20007f5e0ff */
[----:B------:R-:W-:-:S03]  /*1c710*/  @!P1 IMAD.MOV R19, RZ, RZ, -R19 ;  /* 0x000000ffff139224 */ /* 0x000fc600078e0a13 */
[----:B0-----:R-:W-:Y:S01]  /*1c720*/  LEA.HI.X.SX32 R6, R17, R0, 0x1, P2 ;  /* 0x0000000011067211 */ /* 0x001fe200010f0eff */
[----:B------:R-:W-:Y:S01]  /*1c730*/  @!P3 IMAD.IADD R21, R21, 0x1, -R3 ;  /* 0x000000011515b824 */ /* 0x000fe200078e0a03 */
[----:B------:R-:W-:Y:S01]  /*1c740*/  STL [R1+0x6f0], R8 ;  /* 0x0006f00801007387 */ /* 0x000fe20000100800 */
[----:B------:R-:W-:-:S03]  /*1c750*/  SEL R19, R38, R19, !P6 ;  /* 0x0000001326137207 */ /* 0x000fc60007000000 */
[----:B------:R0:W-:Y:S01]  /*1c760*/  STL [R1+0x6ec], R6 ;  /* 0x0006ec0601007387 */ /* 0x0001e20000100800 */
[----:B-1----:R-:W-:Y:S01]  /*1c770*/  PRMT R41, RZ, 0x7610, R41 ;  /* 0x00007610ff297816 */ /* 0x002fe20000000029 */
[----:B------:R-:W-:Y:S01]  /*1c780*/  IMAD R19, R19, UR9, RZ ;  /* 0x0000000913137c24 */ /* 0x000fe2000f8e02ff */
[----:B------:R-:W-:Y:S02]  /*1c790*/  ISETP.GT.U32.AND P1, PT, R3, R21, PT ;  /* 0x000000150300720c */ /* 0x000fe40003f24070 */
[----:B------:R-:W-:-:S11]  /*1c7a0*/  PRMT R40, RZ, 0x7610, R40 ;  /* 0x00007610ff287816 */ /* 0x000fd60000000028 */
[--C-:B------:R-:W-:Y:S01]  /*1c7b0*/  @!P1 IMAD.IADD R21, R21, 0x1, -R3.reuse ;  /* 0x0000000115159824 */ /* 0x100fe200078e0a03 */
[----:B--2---:R-:W-:Y:S02]  /*1c7c0*/  ISETP.GT.U32.AND P2, PT, R3, R22, PT ;  /* 0x000000160300720c */ /* 0x004fe40003f44070 */
[----:B---3--:R-:W-:Y:S01]  /*1c7d0*/  ISETP.GE.AND P3, PT, R7, RZ, PT ;  /* 0x000000ff0700720c */ /* 0x008fe20003f66270 */
[----:B------:R-:W-:Y:S02]  /*1c7e0*/  @P0 IMAD.MOV.U32 R7, RZ, RZ, R6 ;  /* 0x000000ffff070224 */ /* 0x000fe400078e0006 */
[----:B0-----:R-:W-:Y:S02]  /*1c7f0*/  @P0 IMAD.MOV.U32 R6, RZ, RZ, R8 ;  /* 0x000000ffff060224 */ /* 0x001fe400078e0008 */
[----:B------:R-:W2:Y:S04]  /*1c800*/  LDL R8, [R1+0xa80] ;  /* 0x000a800001087983 */ /* 0x000ea80000100800 */
[----:B------:R0:W3:Y:S02]  /*1c810*/  @P0 LDG.E.U8 R41, desc[UR22][R6.64] ;  /* 0x0000001606290981 */ /* 0x0000e4000c1e1100 */
[----:B------:R-:W-:-:S02]  /*1c820*/  @!P2 IMAD.IADD R22, R22, 0x1, -R3 ;  /* 0x000000011616a824 */ /* 0x000fc400078e0a03 */
[----:B------:R-:W-:Y:S01]  /*1c830*/  @!P3 IMAD.MOV R20, RZ, RZ, -R20 ;  /* 0x000000ffff14b224 */ /* 0x000fe200078e0a14 */
[----:B----4-:R-:W-:Y:S02]  /*1c840*/  ISETP.GE.AND P3, PT, R9, RZ, PT ;  /* 0x000000ff0900720c */ /* 0x010fe40003f66270 */
[----:B0-----:R-:W-:-:S04]  /*1c850*/  IADD3 R6, P2, PT, R19, R2, RZ ;  /* 0x0000000213067210 */ /* 0x001fc80007f5e0ff */
[----:B------:R-:W-:Y:S01]  /*1c860*/  LEA.HI.X.SX32 R7, R19, R0, 0x1, P2 ;  /* 0x0000000013077211 */ /* 0x000fe200010f0eff */
[----:B------:R-:W-:Y:S01]  /*1c870*/  STL [R1+0x708], R6 ;  /* 0x0007080601007387 */ /* 0x000fe20000100800 */
[----:B------:R-:W-:Y:S02]  /*1c880*/  SEL R20, R38, R20, !P6 ;  /* 0x0000001426147207 */ /* 0x000fe40007000000 */
[----:B------:R-:W-:Y:S01]  /*1c890*/  ISETP.GE.AND P1, PT, R92, RZ, PT ;  /* 0x000000ff5c00720c */ /* 0x000fe20003f26270 */
[----:B------:R0:W-:Y:S04]  /*1c8a0*/  STL [R1+0x704], R7 ;  /* 0x0007040701007387 */ /* 0x0001e80000100800 */
[----:B------:R-:W4:Y:S01]  /*1c8b0*/  LDL R92, [R1+0xa7c] ;  /* 0x000a7c00015c7983 */ /* 0x000f220000100800 */
[----:B------:R-:W-:-:S02]  /*1c8c0*/  IMAD R20, R20, UR9, RZ ;  /* 0x0000000914147c24 */ /* 0x000fc4000f8e02ff */
[----:B------:R-:W-:Y:S01]  /*1c8d0*/  @!P3 IMAD.MOV R21, RZ, RZ, -R21 ;  /* 0x000000ffff15b224 */ /* 0x000fe200078e0a15 */
[----:B------:R0:W3:Y:S01]  /*1c8e0*/  @P0 LDG.E.U8 R40, desc[UR22][R6.64] ;  /* 0x0000001606280981 */ /* 0x0000e2000c1e1100 */
[----:B------:R-:W-:Y:S01]  /*1c8f0*/  ISETP.GT.U32.AND P4, PT, R3, R23, PT ;  /* 0x000000170300720c */ /* 0x000fe20003f84070 */
[----:B------:R-:W1:Y:S01]  /*1c900*/  LDCU UR9, c[0x0][0x3b0] ;  /* 0x00007600ff0977ac */ /* 0x000e620008000800 */
[----:B------:R-:W-:-:S04]  /*1c910*/  IADD3 R9, P3, PT, R20, R2, RZ ;  /* 0x0000000214097210 */ /* 0x000fc80007f7e0ff */
[----:B0-----:R-:W-:Y:S01]  /*1c920*/  LEA.HI.X.SX32 R7, R20, R0, 0x1, P3 ;  /* 0x0000000014077211 */ /* 0x001fe200018f0eff */
[----:B------:R0:W-:Y:S01]  /*1c930*/  STL [R1+0x710], R9 ;  /* 0x0007100901007387 */ /* 0x0001e20000100800 */
[----:B------:R-:W-:-:S03]  /*1c940*/  @P0 IMAD.MOV.U32 R6, RZ, RZ, R9 ;  /* 0x000000ffff060224 */ /* 0x000fc600078e0009 */
[----:B------:R1:W-:Y:S04]  /*1c950*/  STL [R1+0x70c], R7 ;  /* 0x00070c0701007387 */ /* 0x0003e80000100800 */
[----:B0-----:R-:W3:Y:S01]  /*1c960*/  LDL R9, [R1+0xa78] ;  /* 0x000a780001097983 */ /* 0x001ee20000100800 */
[----:B------:R-:W-:Y:S01]  /*1c970*/  @!P4 IMAD.IADD R23, R23, 0x1, -R3 ;  /* 0x000000011717c824 */ /* 0x000fe200078e0a03 */
[----:B------:R-:W-:-:S04]  /*1c980*/  ISETP.GT.U32.AND P2, PT, R3, R24, PT ;  /* 0x000000180300720c */ /* 0x000fc80003f44070 */
[C---:B------:R-:W-:Y:S02]  /*1c990*/  ISETP.GT.U32.AND P4, PT, R3.reuse, R23, PT ;  /* 0x000000170300720c */ /* 0x040fe40003f84070 */
[----:B------:R-:W-:Y:S02]  /*1c9a0*/  ISETP.GT.U32.AND P3, PT, R3, R25, PT ;  /* 0x000000190300720c */ /* 0x000fe40003f64070 */
[----:B------:R-:W-:-:S05]  /*1c9b0*/  SEL R21, R38, R21, !P6 ;  /* 0x0000001526157207 */ /* 0x000fca0007000000 */
[----:B------:R-:W-:-:S04]  /*1c9c0*/  @!P2 IMAD.IADD R24, R24, 0x1, -R3 ;  /* 0x000000011818a824 */ /* 0x000fc800078e0a03 */
[----:B------:R-:W-:Y:S01]  /*1c9d0*/  @!P4 IMAD.IADD R23, R23, 0x1, -R3 ;  /* 0x000000011717c824 */ /* 0x000fe200078e0a03 */
[----:B------:R-:W-:-:S03]  /*1c9e0*/  ISETP.GT.U32.AND P4, PT, R3, R22, PT ;  /* 0x000000160300720c */ /* 0x000fc60003f84070 */
[----:B------:R-:W-:Y:S01]  /*1c9f0*/  @!P1 IMAD.MOV R23, RZ, RZ, -R23 ;  /* 0x000000ffff179224 */ /* 0x000fe200078e0a17 */
[----:B------:R-:W-:Y:S02]  /*1ca00*/  ISETP.GT.U32.AND P1, PT, R3, R24, PT ;  /* 0x000000180300720c */ /* 0x000fe40003f24070 */
[----:B------:R-:W-:Y:S02]  /*1ca10*/  PRMT R39, RZ, 0x7610, R39 ;  /* 0x00007610ff277816 */ /* 0x000fe40000000027 */
[----:B------:R-:W-:Y:S01]  /*1ca20*/  SEL R23, R38, R23, !P6 ;  /* 0x0000001726177207 */ /* 0x000fe20007000000 */
[----:B------:R-:W-:Y:S01]  /*1ca30*/  IMAD R21, R21, UR4, RZ ;  /* 0x0000000415157c24 */ /* 0x000fe2000f8e02ff */
[----:B------:R-:W-:Y:S01]  /*1ca40*/  PRMT R55, RZ, 0x7610, R55 ;  /* 0x00007610ff377816 */ /* 0x000fe20000000037 */
[--C-:B------:R-:W-:Y:S01]  /*1ca50*/  @!P3 IMAD.IADD R25, R25, 0x1, -R3.reuse ;  /* 0x000000011919b824 */ /* 0x100fe200078e0a03 */
[----:B------:R0:W3:Y:S01]  /*1ca60*/  @P0 LDG.E.U8 R39, desc[UR22][R6.64] ;  /* 0x0000001606270981 */ /* 0x0000e2000c1e1100 */
[----:B------:R-:W-:Y:S01]  /*1ca70*/  @!P4 IMAD.IADD R22, R22, 0x1, -R3 ;  /* 0x000000011616c824 */ /* 0x000fe200078e0a03 */
[----:B------:R-:W-:Y:S01]  /*1ca80*/  PRMT R35, RZ, 0x7610, R35 ;  /* 0x00007610ff237816 */ /* 0x000fe20000000023 */
[----:B------:R-:W-:Y:S01]  /*1ca90*/  IMAD R23, R23, UR5, RZ ;  /* 0x0000000517177c24 */ /* 0x000fe2000f8e02ff */
[----:B------:R1:W3:Y:S01]  /*1caa0*/  @P0 LDG.E.U8 R55, desc[UR22][R36.64] ;  /* 0x0000001624370981 */ /* 0x0002e2000c1e1100 */
[----:B------:R-:W-:Y:S01]  /*1cab0*/  ISETP.GT.U32.AND P3, PT, R3, R25, PT ;  /* 0x000000190300720c */ /* 0x000fe20003f64070 */
[----:B------:R-:W-:Y:S01]  /*1cac0*/  @!P1 IMAD.IADD R24, R24, 0x1, -R3 ;  /* 0x0000000118189824 */ /* 0x000fe200078e0a03 */
[----:B------:R-:W2:Y:S01]  /*1cad0*/  LDCU UR4, c[0x0][0x3b0] ;  /* 0x00007600ff0477ac */ /* 0x000ea20008000800 */
[----:B0-----:R-:W-:Y:S01]  /*1cae0*/  IADD3 R6, P4, PT, R21, R2, RZ ;  /* 0x0000000215067210 */ /* 0x001fe20007f9e0ff */
[----:B------:R-:W0:Y:S01]  /*1caf0*/  LDCU UR5, c[0x0][0x3b0] ;  /* 0x00007600ff0577ac */ /* 0x000e220008000800 */
[----:B-1----:R-:W-:-:S02]  /*1cb00*/  PRMT R37, RZ, 0x7610, R37 ;  /* 0x00007610ff257816 */ /* 0x002fc40000000025 */
[----:B------:R-:W-:Y:S01]  /*1cb10*/  LEA.HI.X.SX32 R7, R21, R0, 0x1, P4 ;  /* 0x0000000015077211 */ /* 0x000fe200020f0eff */
[----:B------:R1:W-:Y:S01]  /*1cb20*/  STL [R1+0x728], R6 ;  /* 0x0007280601007387 */ /* 0x0003e20000100800 */
[----:B------:R-:W-:-:S03]  /*1cb30*/  PRMT R36, RZ, 0x7610, R36 ;  /* 0x00007610ff247816 */ /* 0x000fc60000000024 */
[----:B------:R1:W3:Y:S01]  /*1cb40*/  @P0 LDG.E.U8 R37, desc[UR22][R6.64] ;  /* 0x0000001606250981 */ /* 0x0002e2000c1e1100 */
[----:B------:R-:W-:Y:S01]  /*1cb50*/  @!P3 IMAD.IADD R25, R25, 0x1, -R3 ;  /* 0x000000011919b824 */ /* 0x000fe200078e0a03 */
[----:B--2---:R-:W-:-:S13]  /*1cb60*/  ISETP.GE.AND P2, PT, R8, RZ, PT ;  /* 0x000000ff0800720c */ /* 0x004fda0003f46270 */
[----:B------:R-:W-:Y:S01]  /*1cb70*/  @!P2 IMAD.MOV R22, RZ, RZ, -R22 ;  /* 0x000000ffff16a224 */ /* 0x000fe200078e0a16 */
[----:B------:R-:W-:-:S04]  /*1cb80*/  IADD3 R8, P2, PT, R23, R2, RZ ;  /* 0x0000000217087210 */ /* 0x000fc80007f5e0ff */
[----:B------:R-:W-:Y:S01]  /*1cb90*/  SEL R22, R38, R22, !P6 ;  /* 0x0000001626167207 */ /* 0x000fe20007000000 */
[----:B------:R-:W-:Y:S01]  /*1cba0*/  STL [R1+0x730], R8 ;  /* 0x0007300801007387 */ /* 0x000fe20000100800 */
[----:B-1----:R-:W-:Y:S01]  /*1cbb0*/  @P0 IMAD.MOV.U32 R6, RZ, RZ, R8 ;  /* 0x000000ffff060224 */ /* 0x002fe200078e0008 */
[----:B----4-:R-:W-:Y:S02]  /*1cbc0*/  ISETP.GE.AND P1, PT, R92, RZ, PT ;  /* 0x000000ff5c00720c */ /* 0x010fe40003f26270 */
[----:B------:R-:W-:Y:S01]  /*1cbd0*/  LEA.HI.X.SX32 R92, R23, R0, 0x1, P2 ;  /* 0x00000000175c7211 */ /* 0x000fe200010f0eff */
[----:B------:R1:W-:Y:S01]  /*1cbe0*/  STL [R1+0x724], R7 ;  /* 0x0007240701007387 */ /* 0x0003e20000100800 */
[----:B------:R-:W-:Y:S01]  /*1cbf0*/  IMAD R22, R22, UR6, RZ ;  /* 0x0000000616167c24 */ /* 0x000fe2000f8e02ff */
[----:B------:R-:W-:Y:S01]  /*1cc00*/  PRMT R34, RZ, 0x7610, R34 ;  /* 0x00007610ff227816 */ /* 0x000fe20000000022 */
[----:B------:R-:W2:Y:S01]  /*1cc10*/  LDCU UR6, c[0x0][0x3b0] ;  /* 0x00007600ff0677ac */ /* 0x000ea20008000800 */
[----:B-1----:R-:W-:-:S05]  /*1cc20*/  @P0 IMAD.MOV.U32 R7, RZ, RZ, R92 ;  /* 0x000000ffff070224 */ /* 0x002fca00078e005c */
[----:B------:R1:W4:Y:S04]  /*1cc30*/  @P0 LDG.E.U8 R36, desc[UR22][R6.64] ;  /* 0x0000001606240981 */ /* 0x000328000c1e1100 */
[----:B------:R-:W-:Y:S01]  /*1cc40*/  STL [R1+0x72c], R92 ;  /* 0x00072c5c01007387 */ /* 0x000fe20000100800 */
[C---:B-1----:R-:W-:Y:S02]  /*1cc50*/  IADD3 R6, P3, PT, R22.reuse, R2, RZ ;  /* 0x0000000216067210 */ /* 0x042fe40007f7e0ff */
[----:B---3--:R-:W-:Y:S02]  /*1cc60*/  ISETP.GE.AND P2, PT, R9, RZ, PT ;  /* 0x000000ff0900720c */ /* 0x008fe40003f46270 */
[----:B------:R-:W-:Y:S01]  /*1cc70*/  LEA.HI.X.SX32 R7, R22, R0, 0x1, P3 ;  /* 0x0000000016077211 */ /* 0x000fe200018f0eff */
[----:B------:R-:W3:Y:S04]  /*1cc80*/  LDL R9, [R1+0xa74] ;  /* 0x000a740001097983 */ /* 0x000ee80000100800 */
[----:B------:R-:W-:Y:S04]  /*1cc90*/  STL [R1+0x748], R6 ;  /* 0x0007480601007387 */ /* 0x000fe80000100800 */
[----:B------:R1:W-:Y:S04]  /*1cca0*/  STL [R1+0x744], R7 ;  /* 0x0007440701007387 */ /* 0x0003e80000100800 */
[----:B------:R0:W2:Y:S04]  /*1ccb0*/  @P0 LDG.E.U8 R35, desc[UR22][R6.64] ;  /* 0x0000001606230981 */ /* 0x0000a8000c1e1100 */
[----:B-1----:R-:W2:Y:S01]  /*1ccc0*/  LDL R7, [R1+0xa48] ;  /* 0x000a480001077983 */ /* 0x002ea20000100800 */
[----:B------:R-:W-:Y:S01]  /*1ccd0*/  @!P1 IMAD.MOV R24, RZ, RZ, -R24 ;  /* 0x000000ffff189224 */ /* 0x000fe200078e0a18 */
[----:B------:R-:W-:-:S04]  /*1cce0*/  ISETP.GT.U32.AND P1, PT, R3, R27, PT ;  /* 0x0000001b0300720c */ /* 0x000fc80003f24070 */
[----:B------:R-:W-:Y:S01]  /*1ccf0*/  SEL R24, R38, R24, !P6 ;  /* 0x0000001826187207 */ /* 0x000fe20007000000 */
[----:B------:R-:W-:Y:S01]  /*1cd00*/  @!P2 IMAD.MOV R25, RZ, RZ, -R25 ;  /* 0x000000ffff19a224 */ /* 0x000fe200078e0a19 */
[----:B------:R-:W-:-:S03]  /*1cd10*/  ISETP.GT.U32.AND P3, PT, R3, R28, PT ;  /* 0x0000001c0300720c */ /* 0x000fc60003f64070 */
[----:B------:R-:W-:Y:S01]  /*1cd20*/  IMAD R24, R24, UR9, RZ ;  /* 0x0000000918187c24 */ /* 0x000fe2000f8e02ff */
[----:B------:R-:W-:Y:S01]  /*1cd30*/  SEL R25, R38, R25, !P6 ;  /* 0x0000001926197207 */ /* 0x000fe20007000000 */
[----:B------:R-:W1:Y:S03]  /*1cd40*/  LDCU UR9, c[0x0][0x3b0] ;  /* 0x00007600ff0977ac */ /* 0x000e660008000800 */
[----:B------:R-:W-:Y:S01]  /*1cd50*/  IADD3 R8, P2, PT, R24, R2, RZ ;  /* 0x0000000218087210 */ /* 0x000fe20007f5e0ff */
[----:B------:R-:W-:-:S03]  /*1cd60*/  @!P1 IMAD.IADD R27, R27, 0x1, -R3 ;  /* 0x000000011b1b9824 */ /* 0x000fc600078e0a03 */
[----:B0-----:R-:W-:Y:S01]  /*1cd70*/  LEA.HI.X.SX32 R6, R24, R0, 0x1, P2 ;  /* 0x0000000018067211 */ /* 0x001fe200010f0eff */
[----:B------:R-:W-:Y:S01]  /*1cd80*/  IMAD R25, R25, UR4, RZ ;  /* 0x0000000419197c24 */ /* 0x000fe2000f8e02ff */
[----:B------:R-:W-:Y:S01]  /*1cd90*/  STL [R1+0x750], R8 ;  /* 0x0007500801007387 */ /* 0x000fe20000100800 */
[----:B------:R-:W-:Y:S01]  /*1cda0*/  @!P3 IMAD.IADD R28, R28, 0x1, -R3 ;  /* 0x000000011c1cb824 */ /* 0x000fe200078e0a03 */
[----:B------:R-:W-:Y:S01]  /*1cdb0*/  PRMT R33, RZ, 0x7610, R33 ;  /* 0x00007610ff217816 */ /* 0x000fe20000000021 */
[----:B------:R-:W0:Y:S01]  /*1cdc0*/  LDCU UR4, c[0x0][0x3b0] ;  /* 0x00007600ff0477ac */ /* 0x000e220008000800 */
[----:B------:R0:W-:Y:S01]  /*1cdd0*/  STL [R1+0x74c], R6 ;  /* 0x00074c0601007387 */ /* 0x0001e20000100800 */
[----:B------:R-:W-:Y:S02]  /*1cde0*/  ISETP.GT.U32.AND P4, PT, R3, R26, PT ;  /* 0x0000001a0300720c */ /* 0x000fe40003f84070 */
[----:B--2---:R-:W-:Y:S01]  /*1cdf0*/  ISETP.GE.AND P1, PT, R7, RZ, PT ;  /* 0x000000ff0700720c */ /* 0x004fe20003f26270 */
[----:B------:R-:W-:-:S02]  /*1ce00*/  @P0 IMAD.MOV.U32 R7, RZ, RZ, R6 ;  /* 0x000000ffff070224 */ /* 0x000fc400078e0006 */
[----:B0-----:R-:W-:Y:S01]  /*1ce10*/  @P0 IMAD.MOV.U32 R6, RZ, RZ, R8 ;  /* 0x000000ffff060224 */ /* 0x001fe200078e0008 */
[----:B------:R-:W-:-:S04]  /*1ce20*/  IADD3 R8, P3, PT, R25, R2, RZ ;  /* 0x0000000219087210 */ /* 0x000fc80007f7e0ff */
[----:B------:R0:W2:Y:S04]  /*1ce30*/  @P0 LDG.E.U8 R34, desc[UR22][R6.64] ;  /* 0x0000001606220981 */ /* 0x0000a8000c1e1100 */
[----:B------:R-:W-:Y:S01]  /*1ce40*/  STL [R1+0x768], R8 ;  /* 0x0007680801007387 */ /* 0x000fe20000100800 */
[----:B0-----:R-:W-:-:S05]  /*1ce50*/  LEA.HI.X.SX32 R6, R25, R0, 0x1, P3 ;  /* 0x0000000019067211 */ /* 0x001fca00018f0eff */
[----:B------:R0:W-:Y:S01]  /*1ce60*/  STL [R1+0x764], R6 ;  /* 0x0007640601007387 */ /* 0x0001e20000100800 */
[----:B------:R-:W-:Y:S02]  /*1ce70*/  @P0 IMAD.MOV.U32 R7, RZ, RZ, R6 ;  /* 0x000000ffff070224 */ /* 0x000fe400078e0006 */
[----:B0-----:R-:W-:Y:S02]  /*1ce80*/  @P0 IMAD.MOV.U32 R6, RZ, RZ, R8 ;  /* 0x000000ffff060224 */ /* 0x001fe400078e0008 */
[----:B------:R-:W-:Y:S01]  /*1ce90*/  @!P4 IMAD.IADD R26, R26, 0x1, -R3 ;  /* 0x000000011a1ac824 */ /* 0x000fe200078e0a03 */
[C---:B------:R-:W-:Y:S01]  /*1cea0*/  ISETP.GT.U32.AND P3, PT, R3.reuse, R31, PT ;  /* 0x0000001f0300720c */ /* 0x040fe20003f64070 */
[----:B------:R-:W2:Y:S04]  /*1ceb0*/  LDL R8, [R1+0xa44] ;  /* 0x000a440001087983 */ /* 0x000ea80000100800 */
[----:B------:R0:W2:Y:S04]  /*1cec0*/  @P0 LDG.E.U8 R33, desc[UR22][R6.64] ;  /* 0x0000001606210981 */ /* 0x0000a8000c1e1100 */
[----:B------:R-:W2:Y:S01]  /*1ced0*/  LDL R6, [R1+0xa6c] ;  /* 0x000a6c0001067983 */ /* 0x000ea20000100800 */
[----:B------:R-:W-:-:S13]  /*1cee0*/  ISETP.GT.U32.AND P4, PT, R3, R26, PT ;  /* 0x0000001a0300720c */ /* 0x000fda0003f84070 */
[----:B------:R-:W-:-:S04]  /*1cef0*/  @!P4 IMAD.IADD R26, R26, 0x1, -R3 ;  /* 0x000000011a1ac824 */ /* 0x000fc800078e0a03 */
[----:B------:R-:W-:Y:S01]  /*1cf00*/  @!P1 IMAD.MOV R26, RZ, RZ, -R26 ;  /* 0x000000ffff1a9224 */ /* 0x000fe200078e0a1a */
[----:B------:R-:W-:-:S04]  /*1cf10*/  ISETP.GT.U32.AND P1, PT, R3, R28, PT ;  /* 0x0000001c0300720c */ /* 0x000fc80003f24070 */
[----:B------:R-:W-:-:S05]  /*1cf20*/  SEL R26, R38, R26, !P6 ;  /* 0x0000001a261a7207 */ /* 0x000fca0007000000 */
[----:B------:R-:W-:Y:S01]  /*1cf30*/  IMAD R26, R26, UR5, RZ ;  /* 0x000000051a1a7c24 */ /* 0x000fe2000f8e02ff */
[----:B---3--:R-:W-:Y:S01]  /*1cf40*/  ISETP.GE.AND P4, PT, R9, RZ, PT ;  /* 0x000000ff0900720c */ /* 0x008fe20003f86270 */
[--C-:B------:R-:W-:Y:S01]  /*1cf50*/  @!P3 IMAD.IADD R31, R31, 0x1, -R3.reuse ;  /* 0x000000011f1fb824 */ /* 0x100fe200078e0a03 */
[----:B------:R-:W3:Y:S01]  /*1cf60*/  LDL R9, [R1+0xa64] ;  /* 0x000a640001097983 */ /* 0x000ee20000100800 */
[----:B------:R-:W-:Y:S01]  /*1cf70*/  @!P1 IMAD.IADD R28, R28, 0x1, -R3 ;  /* 0x000000011c1c9824 */ /* 0x000fe200078e0a03 */
[----:B0-----:R-:W-:Y:S01]  /*1cf80*/  IADD3 R7, P1, PT, R26, R2, RZ ;  /* 0x000000021a077210 */ /* 0x001fe20007f3e0ff */
[----:B------:R-:W0:Y:S04]  /*1cf90*/  LDCU UR5, c[0x0][0x3b0] ;  /* 0x00007600ff0577ac */ /* 0x000e280008000800 */
[----:B------:R0:W-:Y:S01]  /*1cfa0*/  STL [R1+0x770], R7 ;  /* 0x0007700701007387 */ /* 0x0001e20000100800 */
[----:B------:R-:W-:-:S02]  /*1cfb0*/  ISETP.GT.U32.AND P2, PT, R3, R27, PT ;  /* 0x0000001b0300720c */ /* 0x000fc40003f44070 */
[----:B--2---:R-:W-:Y:S02]  /*1cfc0*/  ISETP.GE.AND P3, PT, R6, RZ, PT ;  /* 0x000000ff0600720c */ /* 0x004fe40003f66270 */
[----:B------:R-:W-:Y:S02]  /*1cfd0*/  LEA.HI.X.SX32 R6, R26, R0, 0x1, P1 ;  /* 0x000000001a067211 */ /* 0x000fe400008f0eff */
[----:B------:R-:W2:Y:S07]  /*1cfe0*/  LDL R26, [R1+0xa68] ;  /* 0x000a6800011a7983 */ /* 0x000eae0000100800 */
[----:B------:R-:W-:Y:S01]  /*1cff0*/  @!P2 IMAD.IADD R27, R27, 0x1, -R3 ;  /* 0x000000011b1ba824 */ /* 0x000fe200078e0a03 */
[----:B------:R-:W-:-:S03]  /*1d000*/  ISETP.GT.U32.AND P2, PT, R3, R30, PT ;  /* 0x0000001e0300720c */ /* 0x000fc60003f44070 */
[----:B------:R-:W-:Y:S01]  /*1d010*/  @!P4 IMAD.MOV R27, RZ, RZ, -R27 ;  /* 0x000000ffff1bc224 */ /* 0x000fe200078e0a1b */
[----:B------:R-:W-:Y:S02]  /*1d020*/  ISETP.GT.U32.AND P4, PT, R3, R29, PT ;  /* 0x0000001d0300720c */ /* 0x000fe40003f84070 */
[----:B0-----:R-:W-:Y:S01]  /*1d030*/  @P0 LOP3.LUT R7, R7, R6, RZ, 0x3c, !PT ;  /* 0x0000000607070212 */ /* 0x001fe200078e3cff */
[----:B------:R0:W-:Y:S01]  /*1d040*/  STL [R1+0x76c], R6 ;  /* 0x00076c0601007387 */ /* 0x0001e20000100800 */
[----:B------:R-:W-:-:S05]  /*1d050*/  SEL R27, R38, R27, !P6 ;  /* 0x0000001b261b7207 */ /* 0x000fca0007000000 */
[----:B------:R-:W-:Y:S01]  /*1d060*/  @!P2 IMAD.IADD R30, R30, 0x1, -R3 ;  /* 0x000000011e1ea824 */ /* 0x000fe200078e0a03 */
[----:B------:R-:W-:Y:S02]  /*1d070*/  ISETP.GT.U32.AND P2, PT, R3, R31, PT ;  /* 0x0000001f0300720c */ /* 0x000fe40003f44070 */
[----:B0-----:R-:W-:Y:S02]  /*1d080*/  @P0 LOP3.LUT R6, R7, R6, RZ, 0x3c, !PT ;  /* 0x0000000607060212 */ /* 0x001fe400078e3cff */
[----:B------:R-:W-:Y:S02]  /*1d090*/  ISETP.GT.U32.AND P1, PT, R3, R30, PT ;  /* 0x0000001e0300720c */ /* 0x000fe40003f24070 */
[----:B------:R-:W-:Y:S01]  /*1d0a0*/  PRMT R25, RZ, 0x7610, R25 ;  /* 0x00007610ff197816 */ /* 0x000fe20000000019 */
[----:B------:R-:W-:Y:S01]  /*1d0b0*/  IMAD R27, R27, UR4, RZ ;  /* 0x000000041b1b7c24 */ /* 0x000fe2000f8e02ff */
[----:B------:R-:W-:Y:S01]  /*1d0c0*/  @P0 LOP3.LUT R7, R7, R6, RZ, 0x3c, !PT ;  /* 0x0000000607070212 */ /* 0x000fe200078e3cff */
[----:B------:R-:W-:Y:S01]  /*1d0d0*/  @!P4 IMAD.IADD R29, R29, 0x1, -R3 ;  /* 0x000000011d1dc824 */ /* 0x000fe200078e0a03 */
[----:B------:R-:W0:Y:S01]  /*1d0e0*/  LDCU UR4, c[0x0][0x3b0] ;  /* 0x00007600ff0477ac */ /* 0x000e220008000800 */
[----:B------:R-:W-:-:S02]  /*1d0f0*/  @!P3 IMAD.MOV R28, RZ, RZ, -R28 ;  /* 0x000000ffff1cb224 */ /* 0x000fc400078e0a1c */
[----:B------:R1:W4:Y:S01]  /*1d100*/  @P0 LDG.E.U8 R25, desc[UR22][R6.64] ;  /* 0x0000001606190981 */ /* 0x000322000c1e1100 */
[--C-:B------:R-:W-:Y:S01]  /*1d110*/  @!P2 IMAD.IADD R31, R31, 0x1, -R3.reuse ;  /* 0x000000011f1fa824 */ /* 0x100fe200078e0a03 */
[----:B------:R-:W-:Y:S02]  /*1d120*/  ISETP.GT.U32.AND P3, PT, R3, R29, PT ;  /* 0x0000001d0300720c */ /* 0x000fe40003f64070 */
[----:B------:R-:W-:Y:S01]  /*1d130*/  @!P1 IMAD.IADD R30, R30, 0x1, -R3 ;  /* 0x000000011e1e9824 */ /* 0x000fe200078e0a03 */
[----:B------:R-:W-:Y:S02]  /*1d140*/  ISETP.GE.AND P1, PT, R8, RZ, PT ;  /* 0x000000ff0800720c */ /* 0x000fe40003f26270 */
[----:B-1----:R-:W-:-:S04]  /*1d150*/  IADD3 R6, P2, PT, R27, R2, RZ ;  /* 0x000000021b067210 */ /* 0x002fc80007f5e0ff */
[----:B------:R-:W-:Y:S02]  /*1d160*/  LEA.HI.X.SX32 R7, R27, R0, 0x1, P2 ;  /* 0x000000001b077211 */ /* 0x000fe400010f0eff */
[----:B---3--:R-:W-:Y:S02]  /*1d170*/  ISETP.GE.AND P2, PT, R9, RZ, PT ;  /* 0x000000ff0900720c */ /* 0x008fe40003f46270 */
[----:B------:R-:W-:Y:S01]  /*1d180*/  SEL R28, R38, R28, !P6 ;  /* 0x0000001c261c7207 */ /* 0x000fe20007000000 */
[----:B------:R-:W-:-:S04]  /*1d190*/  @!P3 IMAD.IADD R29, R29, 0x1, -R3 ;  /* 0x000000011d1db824 */ /* 0x000fc800078e0a03 */
[----:B------:R-:W-:Y:S02]  /*1d1a0*/  IMAD R28, R28, UR5, RZ ;  /* 0x000000051c1c7c24 */ /* 0x000fe4000f8e02ff */
[----:B------:R-:W-:Y:S01]  /*1d1b0*/  @!P1 IMAD.MOV R30, RZ, RZ, -R30 ;  /* 0x000000ffff1e9224 */ /* 0x000fe200078e0a1e */
[----:B------:R-:W-:Y:S01]  /*1d1c0*/  PRMT R24, RZ, 0x7610, R24 ;  /* 0x00007610ff187816 */ /* 0x000fe20000000018 */
[----:B------:R1:W-:Y:S01]  /*1d1d0*/  STL [R1+0x788], R6 ;  /* 0x0007880601007387 */ /* 0x0003e20000100800 */
[----:B------:R-:W-:Y:S01]  /*1d1e0*/  ISETP.GT.U32.AND P3, PT, R3, R32, PT ;  /* 0x000000200300720c */ /* 0x000fe20003f64070 */
[----:B------:R-:W-:Y:S01]  /*1d1f0*/  @!P2 IMAD.MOV R29, RZ, RZ, -R29 ;  /* 0x000000ffff1da224 */ /* 0x000fe200078e0a1d */
[C---:B------:R-:W-:Y:S01]  /*1d200*/  SEL R30, R38.reuse, R30, !P6 ;  /* 0x0000001e261e7207 */ /* 0x040fe20007000000 */
[----:B------:R3:W-:Y:S01]  /*1d210*/  STL [R1+0x784], R7 ;  /* 0x0007840701007387 */ /* 0x0007e20000100800 */
[----:B------:R-:W-:Y:S01]  /*1d220*/  PRMT R23, RZ, 0x7610, R23 ;  /* 0x00007610ff177816 */ /* 0x000fe20000000017 */
[----:B------:R-:W1:Y:S01]  /*1d230*/  LDCU UR5, c[0x0][0x3b0] ;  /* 0x00007600ff0577ac */ /* 0x000e620008000800 */
[----:B------:R-:W-:Y:S01]  /*1d240*/  SEL R29, R38, R29, !P6 ;  /* 0x0000001d261d7207 */ /* 0x000fe20007000000 */
[----:B------:R1:W4:Y:S01]  /*1d250*/  @P0 LDG.E.U8 R24, desc[UR22][R6.64] ;  /* 0x0000001606180981 */ /* 0x000322000c1e1100 */
[----:B0-----:R-:W-:Y:S01]  /*1d260*/  IMAD R30, R30, UR4, RZ ;  /* 0x000000041e1e7c24 */ /* 0x001fe2000f8e02ff */
[----:B------:R-:W-:Y:S01]  /*1d270*/  PRMT R22, RZ, 0x7610, R22 ;  /* 0x00007610ff167816 */ /* 0x000fe20000000016 */
[----:B------:R-:W0:Y:S01]  /*1d280*/  LDCU UR4, c[0x0][0x3b0] ;  /* 0x00007600ff0477ac */ /* 0x000e220008000800 */
[----:B------:R-:W-:-:S02]  /*1d290*/  IMAD R29, R29, UR9, RZ ;  /* 0x000000091d1d7c24 */ /* 0x000fc4000f8e02ff */
[----:B------:R-:W-:Y:S01]  /*1d2a0*/  @!P3 IMAD.IADD R32, R32, 0x1, -R3 ;  /* 0x000000012020b824 */ /* 0x000fe200078e0a03 */
[----:B--2---:R-:W-:-:S13]  /*1d2b0*/  ISETP.GE.AND P4, PT, R26, RZ, PT ;  /* 0x000000ff1a00720c */ /* 0x004fda0003f86270 */
[----:B------:R-:W-:Y:S01]  /*1d2c0*/  @!P4 IMAD.MOV R31, RZ, RZ, -R31 ;  /* 0x000000ffff1fc224 */ /* 0x000fe200078e0a1f */
[----:B------:R-:W-:-:S04]  /*1d2d0*/  IADD3 R9, P4, PT, R28, R2, RZ ;  /* 0x000000021c097210 */ /* 0x000fc80007f9e0ff */
[----:B------:R-:W-:Y:S02]  /*1d2e0*/  SEL R31, R38, R31, !P6 ;  /* 0x0000001f261f7207 */ /* 0x000fe40007000000 */
[----:B------:R-:W-:-:S03]  /*1d2f0*/  LEA.HI.X.SX32 R26, R28, R0, 0x1, P4 ;  /* 0x000000001c1a7211 */ /* 0x000fc600020f0eff */
[----:B------:R-:W-:Y:S02]  /*1d300*/  IMAD R31, R31, UR6, RZ ;  /* 0x000000061f1f7c24 */ /* 0x000fe4000f8e02ff */
[----:B-1----:R-:W-:Y:S02]  /*1d310*/  @P0 IMAD.MOV.U32 R6, RZ, RZ, R9 ;  /* 0x000000ffff060224 */ /* 0x002fe400078e0009 */
[----:B---3--:R-:W-:Y:S01]  /*1d320*/  @P0 IMAD.MOV.U32 R7, RZ, RZ, R26 ;  /* 0x000000ffff070224 */ /* 0x008fe200078e001a */
[C---:B------:R-:W-:Y:S01]  /*1d330*/  IADD3 R8, P1, PT, R31.reuse, R2, RZ ;  /* 0x000000021f087210 */ /* 0x040fe20007f3e0ff */
[----:B------:R1:W-:Y:S04]  /*1d340*/  STL [R1+0x790], R9 ;  /* 0x0007900901007387 */ /* 0x0003e80000100800 */
[----:B------:R2:W-:Y:S04]  /*1d350*/  STL [R1+0x78c], R26 ;  /* 0x00078c1a01007387 */ /* 0x0005e80000100800 */
[----:B------:R3:W4:Y:S01]  /*1d360*/  @P0 LDG.E.U8 R23, desc[UR22][R6.64] ;  /* 0x0000001606170981 */ /* 0x000722000c1e1100 */
[----:B-1----:R-:W-:-:S03]  /*1d370*/  LEA.HI.X.SX32 R9, R31, R0, 0x1, P1 ;  /* 0x000000001f097211 */ /* 0x002fc600008f0eff */
[----:B------:R1:W-:Y:S01]  /*1d380*/  STL [R1+0x7a8], R8 ;  /* 0x0007a80801007387 */ /* 0x0003e20000100800 */
[CC--:B--2---:R-:W-:Y:S01]  /*1d390*/  IADD3 R26, P2, PT, R30.reuse, R2.reuse, RZ ;  /* 0x000000021e1a7210 */ /* 0x0c4fe20007f5e0ff */
[----:B---3--:R-:W-:Y:S02]  /*1d3a0*/  @P0 IMAD.MOV.U32 R6, RZ, RZ, R8 ;  /* 0x000000ffff060224 */ /* 0x008fe400078e0008 */
[----:B------:R2:W-:Y:S01]  /*1d3b0*/  STL [R1+0x7a4], R9 ;  /* 0x0007a40901007387 */ /* 0x0005e20000100800 */
[C---:B-1----:R-:W-:Y:S01]  /*1d3c0*/  IADD3 R8, P3, PT, R29.reuse, R2, RZ ;  /* 0x000000021d087210 */ /* 0x042fe20007f7e0ff */
[----:B------:R-:W-:Y:S01]  /*1d3d0*/  @P0 IMAD.MOV.U32 R7, RZ, RZ, R9 ;  /* 0x000000ffff070224 */ /* 0x000fe200078e0009 */
[-C--:B------:R-:W-:Y:S01]  /*1d3e0*/  LEA.HI.X.SX32 R27, R30, R0.reuse, 0x1, P2 ;  /* 0x000000001e1b7211 */ /* 0x080fe200010f0eff */
[----:B------:R-:W-:Y:S01]  /*1d3f0*/  STL [R1+0x7b0], R26 ;  /* 0x0007b01a01007387 */ /* 0x000fe20000100800 */
[----:B--2---:R-:W-:-:S03]  /*1d400*/  LEA.HI.X.SX32 R9, R29, R0, 0x1, P3 ;  /* 0x000000001d097211 */ /* 0x004fc600018f0eff */
[----:B------:R-:W-:Y:S01]  /*1d410*/  STL [R1+0x7c8], R8 ;  /* 0x0007c80801007387 */ /* 0x000fe20000100800 */
[----:B------:R-:W-:-:S03]  /*1d420*/  ISETP.GE.AND P2, PT, R4, RZ, PT ;  /* 0x000000ff0400720c */ /* 0x000fc60003f46270 */
[----:B------:R1:W-:Y:S04]  /*1d430*/  STL [R1+0x7ac], R27 ;  /* 0x0007ac1b01007387 */ /* 0x0003e80000100800 */
[----:B------:R2:W-:Y:S04]  /*1d440*/  STL [R1+0x7c4], R9 ;  /* 0x0007c40901007387 */ /* 0x0005e80000100800 */
[----:B------:R-:W3:Y:S01]  /*1d450*/  LDL.LU R4, [R1+0xe0c] ;  /* 0x000e0c0001047983 */ /* 0x000ee20000300800 */
[----:B------:R-:W-:Y:S02]  /*1d460*/  ISETP.GT.U32.AND P1, PT, R3, R32, PT ;  /* 0x000000200300720c */ /* 0x000fe40003f24070 */
[----:B------:R-:W-:Y:S01]  /*1d470*/  PRMT R21, RZ, 0x7610, R21 ;  /* 0x00007610ff157816 */ /* 0x000fe20000000015 */
[----:B------:R0:W4:Y:S01]  /*1d480*/  @P0 LDG.E.U8 R22, desc[UR22][R6.64] ;  /* 0x0000001606160981 */ /* 0x000122000c1e1100 */
[----:B------:R-:W-:Y:S01]  /*1d490*/  PRMT R20, RZ, 0x7610, R20 ;  /* 0x00007610ff147816 */ /* 0x000fe20000000014 */
[----:B0-----:R-:W-:-:S02]  /*1d4a0*/  @P0 IMAD.MOV.U32 R6, RZ, RZ, R26 ;  /* 0x000000ffff060224 */ /* 0x001fc400078e001a */
[----:B------:R-:W-:-:S06]  /*1d4b0*/  @P0 IMAD.MOV.U32 R7, RZ, RZ, R27 ;  /* 0x000000ffff070224 */ /* 0x000fcc00078e001b */
[----:B------:R-:W-:Y:S01]  /*1d4c0*/  @!P1 IMAD.IADD R32, R32, 0x1, -R3 ;  /* 0x0000000120209824 */ /* 0x000fe200078e0a03 */
[----:B------:R0:W4:Y:S01]  /*1d4d0*/  @P0 LDG.E.U8 R21, desc[UR22][R6.64] ;  /* 0x0000001606150981 */ /* 0x000122000c1e1100 */
[----:B-1----:R-:W-:Y:S02]  /*1d4e0*/  LOP3.LUT R27, R82, 0x1cc, RZ, 0xfc, !PT ;  /* 0x000001cc521b7812 */ /* 0x002fe400078efcff */
[----:B------:R-:W-:Y:S02]  /*1d4f0*/  @!P2 IMAD.MOV R32, RZ, RZ, -R32 ;  /* 0x000000ffff20a224 */ /* 0x000fe400078e0a20 */
[----:B0-----:R-:W-:Y:S02]  /*1d500*/  @P0 IMAD.MOV.U32 R6, RZ, RZ, R8 ;  /* 0x000000ffff060224 */ /* 0x001fe400078e0008 */
[----:B------:R-:W-:Y:S01]  /*1d510*/  @P0 IMAD.MOV.U32 R7, RZ, RZ, R9 ;  /* 0x000000ffff070224 */ /* 0x000fe200078e0009 */
[----:B------:R-:W-:-:S04]  /*1d520*/  SEL R32, R38, R32, !P6 ;  /* 0x0000002026207207 */ /* 0x000fc80007000000 */
[----:B------:R0:W4:Y:S01]  /*1d530*/  @P0 LDG.E.U8 R20, desc[UR22][R6.64] ;  /* 0x0000001606140981 */ /* 0x000122000c1e1100 */
[----:B------:R-:W-:Y:S01]  /*1d540*/  IMAD R32, R32, UR4, RZ ;  /* 0x0000000420207c24 */ /* 0x000fe2000f8e02ff */
[----:B------:R-:W-:Y:S01]  /*1d550*/  PRMT R19, RZ, 0x7610, R19 ;  /* 0x00007610ff137816 */ /* 0x000fe20000000013 */
[----:B------:R-:W1:Y:S01]  /*1d560*/  LDCU UR4, c[0x0][0x3b0] ;  /* 0x00007600ff0477ac */ /* 0x000e620008000800 */
[----:B0-----:R-:W-:-:S05]  /*1d570*/  IABS R6, R27 ;  /* 0x0000001b00067213 */ /* 0x001fca0000000000 */
[----:B------:R-:W-:-:S04]  /*1d580*/  IMAD.HI.U32 R7, R5, R6, RZ ;  /* 0x0000000605077227 */ /* 0x000fc800078e00ff */
[----:B------:R-:W-:Y:S01]  /*1d590*/  IMAD.MOV R7, RZ, RZ, -R7 ;  /* 0x000000ffff077224 */ /* 0x000fe200078e0a07 */
[----:B------:R-:W-:-:S03]  /*1d5a0*/  IADD3 R8, P1, PT, R32, R2, RZ ;  /* 0x0000000220087210 */ /* 0x000fc60007f3e0ff */
[----:B------:R-:W-:Y:S01]  /*1d5b0*/  IMAD R6, R3, R7, R6 ;  /* 0x0000000703067224 */ /* 0x000fe200078e0206 */
[----:B--2---:R-:W-:-:S04]  /*1d5c0*/  LEA.HI.X.SX32 R9, R32, R0, 0x1, P1 ;  /* 0x0000000020097211 */ /* 0x004fc800008f0eff */
[----:B------:R-:W-:Y:S01]  /*1d5d0*/  ISETP.GT.U32.AND P1, PT, R3, R6, PT ;  /* 0x000000060300720c */ /* 0x000fe20003f24070 */
[----:B------:R-:W-:Y:S01]  /*1d5e0*/  STL [R1+0xa2c], R27 ;  /* 0x000a2c1b01007387 */ /* 0x000fe20000100800 */
[----:B------:R-:W-:-:S03]  /*1d5f0*/  ISETP.GE.AND P2, PT, R27, RZ, PT ;  /* 0x000000ff1b00720c */ /* 0x000fc60003f46270 */
[----:B------:R-:W-:Y:S04]  /*1d600*/  STL [R1+0x7d0], R8 ;  /* 0x0007d00801007387 */ /* 0x000fe80000100800 */
[----:B------:R0:W2:Y:S04]  /*1d610*/  @P0 LDG.E.U8 R19, desc[UR22][R8.64] ;  /* 0x0000001608130981 */ /* 0x0000a8000c1e1100 */
[----:B------:R-:W-:-:S05]  /*1d620*/  @!P1 IMAD.IADD R6, R6, 0x1, -R3 ;  /* 0x0000000106069824 */ /* 0x000fca00078e0a03 */
[----:B------:R-:W-:-:S13]  /*1d630*/  ISETP.GT.U32.AND P1, PT, R3, R6, PT ;  /* 0x000000060300720c */ /* 0x000fda0003f24070 */
[----:B------:R-:W-:-:S04]  /*1d640*/  @!P1 IMAD.IADD R6, R6, 0x1, -R3 ;  /* 0x0000000106069824 */ /* 0x000fc800078e0a03 */
[----:B------:R-:W-:-:S05]  /*1d650*/  @!P2 IMAD.MOV R6, RZ, RZ, -R6 ;  /* 0x000000ffff06a224 */ /* 0x000fca00078e0a06 */
[----:B------:R-:W-:Y:S01]  /*1d660*/  SEL R6, R38, R6, !P6 ;  /* 0x0000000626067207 */ /* 0x000fe20007000000 */
[----:B------:R0:W-:Y:S04]  /*1d670*/  STL [R1+0x7cc], R9 ;  /* 0x0007cc0901007387 */ /* 0x0001e80000100800 */
[----:B-1----:R-:W-:Y:S01]  /*1d680*/  IMAD R6, R6, UR4, RZ ;  /* 0x0000000406067c24 */ /* 0x002fe2000f8e02ff */
[----:B------:R-:W1:Y:S04]  /*1d690*/  LDCU UR4, c[0x0][0x3b0] ;  /* 0x00007600ff0477ac */ /* 0x000e680008000800 */
[----:B0-----:R-:W-:-:S04]  /*1d6a0*/  IADD3 R9, P2, PT, R6, R2, RZ ;  /* 0x0000000206097210 */ /* 0x001fc80007f5e0ff */
[----:B------:R-:W-:Y:S02]  /*1d6b0*/  LEA.HI.X.SX32 R27, R6, R0, 0x1, P2 ;  /* 0x00000000061b7211 */ /* 0x000fe400010f0eff */
[----:B------:R-:W-:Y:S02]  /*1d6c0*/  PRMT R18, RZ, 0x7610, R18 ;  /* 0x00007610ff127816 */ /* 0x000fe40000000012 */
[----:B------:R-:W-:Y:S02]  /*1d6d0*/  PRMT R17, RZ, 0x7610, R17 ;  /* 0x00007610ff117816 */ /* 0x000fe40000000011 */
[----:B------:R-:W-:Y:S01]  /*1d6e0*/  PRMT R16, RZ, 0x7610, R16 ;  /* 0x00007610ff107816 */ /* 0x000fe20000000010 */
[----:B---3--:R-:W-:-:S05]  /*1d6f0*/  VIADD R26, R4, 0x1ce ;  /* 0x000001ce041a7836 */ /* 0x008fca0000000000 */
[----:B------:R-:W-:-:S05]  /*1d700*/  IABS R7, R26 ;  /* 0x0000001a00077213 */ /* 0x000fca0000000000 */
[----:B------:R-:W-:-:S04]  /*1d710*/  IMAD.HI.U32 R8, R5, R7, RZ ;  /* 0x0000000705087227 */ /* 0x000fc800078e00ff */
[----:B------:R-:W-:-:S04]  /*1d720*/  IMAD.MOV R8, RZ, RZ, -R8 ;  /* 0x000000ffff087224 */ /* 0x000fc800078e0a08 */
[----:B------:R-:W-:-:S05]  /*1d730*/  IMAD R7, R3, R8, R7 ;  /* 0x0000000803077224 */ /* 0x000fca00078e0207 */
[----:B------:R-:W-:Y:S02]  /*1d740*/  ISETP.GT.U32.AND P1, PT, R3, R7, PT ;  /* 0x000000070300720c */ /* 0x000fe40003f24070 */
[----:B------:R-:W-:-:S11]  /*1d750*/  ISETP.GE.AND P2, PT, R26, RZ, PT ;  /* 0x000000ff1a00720c */ /* 0x000fd60003f46270 */
[----:B------:R-:W-:-:S05]  /*1d760*/  @!P1 IMAD.IADD R7, R7, 0x1, -R3 ;  /* 0x0000000107079824 */ /* 0x000fca00078e0a03 */
[----:B------:R-:W-:Y:S01]  /*1d770*/  ISETP.GT.U32.AND P1, PT, R3, R7, PT ;  /* 0x000000070300720c */ /* 0x000fe20003f24070 */
[----:B------:R-:W-:Y:S01]  /*1d780*/  STL [R1+0xa04], R26 ;  /* 0x000a041a01007387 */ /* 0x000fe20000100800 */
[----:B------:R-:W-:-:S03]  /*1d790*/  @P0 IMAD.MOV.U32 R8, RZ, RZ, R9 ;  /* 0x000000ffff080224 */ /* 0x000fc600078e0009 */
[----:B------:R0:W-:Y:S04]  /*1d7a0*/  STL [R1+0x7e8], R9 ;  /* 0x0007e80901007387 */ /* 0x0001e80000100800 */
[----:B------:R3:W-:Y:S04]  /*1d7b0*/  STL [R1+0x7e4], R27 ;  /* 0x0007e41b01007387 */ /* 0x0007e80000100800 */
[----:B------:R-:W-:Y:S02]  /*1d7c0*/  @!P1 IMAD.IADD R7, R7, 0x1, -R3 ;  /* 0x0000000107079824 */ /* 0x000fe400078e0a03 */
[----:B0-----:R-:W-:-:S02]  /*1d7d0*/  @P0 IMAD.MOV.U32 R9, RZ, RZ, R27 ;  /* 0x000000ffff090224 */ /* 0x001fc400078e001b */
[----:B------:R-:W-:Y:S01]  /*1d7e0*/  @!P2 IMAD.MOV R7, RZ, RZ, -R7 ;  /* 0x000000ffff07a224 */ /* 0x000fe200078e0a07 */
[----:B---3--:R-:W-:Y:S02]  /*1d7f0*/  LOP3.LUT R27, R82, 0x1d4, RZ, 0xfc, !PT ;  /* 0x000001d4521b7812 */ /* 0x008fe400078efcff */
[----:B------:R0:W3:Y:S02]  /*1d800*/  @P0 LDG.E.U8 R18, desc[UR22][R8.64] ;  /* 0x0000001608120981 */ /* 0x0000e4000c1e1100 */
[----:B------:R-:W-:Y:S02]  /*1d810*/  IABS R6, R27 ;  /* 0x0000001b00067213 */ /* 0x000fe40000000000 */
[----:B0-----:R-:W-:-:S03]  /*1d820*/  SEL R8, R38, R7, !P6 ;  /* 0x0000000726087207 */ /* 0x001fc60007000000 */
[----:B------:R-:W-:-:S04]  /*1d830*/  IMAD.HI.U32 R7, R5, R6, RZ ;  /* 0x0000000605077227 */ /* 0x000fc800078e00ff */
[----:B-1----:R-:W-:Y:S01]  /*1d840*/  IMAD R8, R8, UR4, RZ ;  /* 0x0000000408087c24 */ /* 0x002fe2000f8e02ff */
[----:B------:R-:W-:Y:S01]  /*1d850*/  STL [R1+0xa28], R27 ;  /* 0x000a281b01007387 */ /* 0x000fe20000100800 */
[----:B------:R-:W-:Y:S01]  /*1d860*/  IMAD.MOV R7, RZ, RZ, -R7 ;  /* 0x000000ffff077224 */ /* 0x000fe200078e0a07 */
[----:B------:R-:W-:Y:S01]  /*1d870*/  ISETP.GE.AND P2, PT, R27, RZ, PT ;  /* 0x000000ff1b00720c */ /* 0x000fe20003f46270 */
[----:B------:R-:W0:Y:S01]  /*1d880*/  LDCU UR4, c[0x0][0x3b0] ;  /* 0x00007600ff0477ac */ /* 0x000e220008000800 */
[----:B------:R-:W-:Y:S01]  /*1d890*/  IADD3 R9, P1, PT, R8, R2, RZ ;  /* 0x0000000208097210 */ /* 0x000fe20007f3e0ff */
[----:B------:R-:W-:-:S03]  /*1d8a0*/  IMAD R6, R3, R7, R6 ;  /* 0x0000000703067224 */ /* 0x000fc600078e0206 */
[----:B------:R-:W-:Y:S02]  /*1d8b0*/  LEA.HI.X.SX32 R26, R8, R0, 0x1, P1 ;  /* 0x00000000081a7211 */ /* 0x000fe400008f0eff */
[----:B------:R-:W-:Y:S01]  /*1d8c0*/  ISETP.GT.U32.AND P1, PT, R3, R6, PT ;  /* 0x000000060300720c */ /* 0x000fe20003f24070 */
[----:B------:R1:W-:Y:S01]  /*1d8d0*/  STL [R1+0x7f0], R9 ;  /* 0x0007f00901007387 */ /* 0x0003e20000100800 */
[----:B------:R-:W-:-:S03]  /*1d8e0*/  @P0 IMAD.MOV.U32 R8, RZ, RZ, R9 ;  /* 0x000000ffff080224 */ /* 0x000fc600078e0009 */
[----:B------:R0:W-:Y:S01]  /*1d8f0*/  STL [R1+0x7ec], R26 ;  /* 0x0007ec1a01007387 */ /* 0x0001e20000100800 */
[----:B-1----:R-:W-:-:S07]  /*1d900*/  @P0 IMAD.MOV.U32 R9, RZ, RZ, R26 ;  /* 0x000000ffff090224 */ /* 0x002fce00078e001a */
[----:B------:R-:W-:Y:S01]  /*1d910*/  @!P1 IMAD.IADD R6, R6, 0x1, -R3 ;  /* 0x0000000106069824 */ /* 0x000fe200078e0a03 */
[----:B0-----:R-:W-:Y:S01]  /*1d920*/  LOP3.LUT R26, R82, 0x1d6, RZ, 0xfc, !PT ;  /* 0x000001d6521a7812 */ /* 0x001fe200078efcff */
[----:B------:R0:W2:Y:S03]  /*1d930*/  @P0 LDG.E.U8 R17, desc[UR22][R8.64] ;  /* 0x0000001608110981 */ /* 0x0000a6000c1e1100 */
[----:B------:R-:W-:Y:S02]  /*1d940*/  IABS R7, R26 ;  /* 0x0000001a00077213 */ /* 0x000fe40000000000 */
[----:B------:R-:W-:-:S03]  /*1d950*/  ISETP.GT.U32.AND P1, PT, R3, R6, PT ;  /* 0x000000060300720c */ /* 0x000fc60003f24070 */
[----:B0-----:R-:W-:-:S04]  /*1d960*/  IMAD.HI.U32 R8, R5, R7, RZ ;  /* 0x0000000705087227 */ /* 0x001fc800078e00ff */
[----:B------:R-:W-:-:S04]  /*1d970*/  IMAD.MOV R8, RZ, RZ, -R8 ;  /* 0x000000ffff087224 */ /* 0x000fc800078e0a08 */
[----:B------:R-:W-:Y:S02]  /*1d980*/  IMAD R7, R3, R8, R7 ;  /* 0x0000000803077224 */ /* 0x000fe400078e0207 */
[----:B------:R-:W-:-:S03]  /*1d990*/  @!P1 IMAD.IADD R6, R6, 0x1, -R3 ;  /* 0x0000000106069824 */ /* 0x000fc600078e0a03 */
[----:B------:R-:W-:Y:S01]  /*1d9a0*/  ISETP.GT.U32.AND P1, PT, R3, R7, PT ;  /* 0x000000070300720c */ /* 0x000fe20003f24070 */
[----:B------:R-:W-:-:S05]  /*1d9b0*/  @!P2 IMAD.MOV R6, RZ, RZ, -R6 ;  /* 0x000000ffff06a224 */ /* 0x000fca00078e0a06 */
[----:B------:R-:W-:-:S05]  /*1d9c0*/  SEL R6, R38, R6, !P6 ;  /* 0x0000000626067207 */ /* 0x000fca0007000000 */
[----:B------:R-:W-:Y:S01]  /*1d9d0*/  IMAD R6, R6, UR4, RZ ;  /* 0x0000000406067c24 */ /* 0x000fe2000f8e02ff */
[----:B------:R-:W0:Y:S01]  /*1d9e0*/  LDCU UR4, c[0x0][0x3b0] ;  /* 0x00007600ff0477ac */ /* 0x000e220008000800 */
[----:B------:R-:W-:-:S03]  /*1d9f0*/  @!P1 IMAD.IADD R7, R7, 0x1, -R3 ;  /* 0x0000000107079824 */ /* 0x000fc600078e0a03 */
[C---:B------:R-:W-:Y:S02]  /*1da00*/  IADD3 R9, P2, PT, R6.reuse, R2, RZ ;  /* 0x0000000206097210 */ /* 0x040fe40007f5e0ff */
[----:B------:R-:W-:Y:S02]  /*1da10*/  ISETP.GT.U32.AND P1, PT, R3, R7, PT ;  /* 0x000000070300720c */ /* 0x000fe40003f24070 */
[----:B------:R-:W-:Y:S02]  /*1da20*/  LEA.HI.X.SX32 R27, R6, R0, 0x1, P2 ;  /* 0x00000000061b7211 */ /* 0x000fe400010f0eff */
[----:B------:R-:W-:Y:S01]  /*1da30*/  ISETP.GE.AND P2, PT, R26, RZ, PT ;  /* 0x000000ff1a00720c */ /* 0x000fe20003f46270 */
[----:B------:R-:W-:Y:S01]  /*1da40*/  STL [R1+0xa24], R26 ;  /* 0x000a241a01007387 */ /* 0x000fe20000100800 */
[----:B------:R-:W-:-:S03]  /*1da50*/  @P0 IMAD.MOV.U32 R8, RZ, RZ, R9 ;  /* 0x000000ffff080224 */ /* 0x000fc600078e0009 */
[----:B------:R1:W-:Y:S04]  /*1da60*/  STL [R1+0x808], R9 ;  /* 0x0008080901007387 */ /* 0x0003e80000100800 */
[----:B------:R-:W-:Y:S01]  /*1da70*/  @!P1 IMAD.IADD R7, R7, 0x1, -R3 ;  /* 0x0000000107079824 */ /* 0x000fe200078e0a03 */
[----:B------:R0:W-:Y:S01]  /*1da80*/  STL [R1+0x804], R27 ;  /* 0x0008041b01007387 */ /* 0x0001e20000100800 */
[----:B-1----:R-:W-:Y:S02]  /*1da90*/  @P0 IMAD.MOV.U32 R9, RZ, RZ, R27 ;  /* 0x000000ffff090224 */ /* 0x002fe400078e001b */
[----:B------:R-:W-:Y:S01]  /*1daa0*/  @!P2 IMAD.MOV R7, RZ, RZ, -R7 ;  /* 0x000000ffff07a224 */ /* 0x000fe200078e0a07 */
[----:B0-----:R-:W-:Y:S02]  /*1dab0*/  LOP3.LUT R27, R82, 0x1dc, RZ, 0xfc, !PT ;  /* 0x000001dc521b7812 */ /* 0x001fe400078efcff */
[----:B------:R0:W2:Y:S02]  /*1dac0*/  @P0 LDG.E.U8 R16, desc[UR22][R8.64] ;  /* 0x0000001608100981 */ /* 0x0000a4000c1e1100 */
[----:B------:R-:W-:-:S02]  /*1dad0*/  IABS R6, R27 ;  /* 0x0000001b00067213 */ /* 0x000fc40000000000 */
[----:B0-----:R-:W-:-:S03]  /*1dae0*/  SEL R8, R38, R7, !P6 ;  /* 0x0000000726087207 */ /* 0x001fc60007000000 */
[----:B------:R-:W-:-:S04]  /*1daf0*/  IMAD.HI.U32 R7, R5, R6, RZ ;  /* 0x0000000605077227 */ /* 0x000fc800078e00ff */
[----:B------:R-:W-:Y:S01]  /*1db00*/  IMAD R8, R8, UR4, RZ ;  /* 0x0000000408087c24 */ /* 0x000fe2000f8e02ff */
[----:B------:R-:W-:Y:S01]  /*1db10*/  STL [R1+0xa20], R27 ;  /* 0x000a201b01007387 */ /* 0x000fe20000100800 */
[----:B------:R-:W-:Y:S01]  /*1db20*/  IMAD.MOV R7, RZ, RZ, -R7 ;  /* 0x000000ffff077224 */ /* 0x000fe200078e0a07 */
[----:B------:R-:W-:Y:S01]  /*1db30*/  PRMT R15, RZ, 0x7610, R15 ;  /* 0x00007610ff0f7816 */ /* 0x000fe2000000000f */
[----:B------:R-:W0:Y:S01]  /*1db40*/  LDCU UR4, c[0x0][0x3b0] ;  /* 0x00007600ff0477ac */ /* 0x000e220008000800 */
[----:B------:R-:W-:Y:S01]  /*1db50*/  IADD3 R9, P1, PT, R8, R2, RZ ;  /* 0x0000000208097210 */ /* 0x000fe20007f3e0ff */
[----:B------:R-:W-:-:S03]  /*1db60*/  IMAD R6, R3, R7, R6 ;  /* 0x0000000703067224 */ /* 0x000fc600078e0206 */
[----:B------:R-:W-:Y:S02]  /*1db70*/  LEA.HI.X.SX32 R26, R8, R0, 0x1, P1 ;  /* 0x00000000081a7211 */ /* 0x000fe400008f0eff */
[----:B------:R-:W-:Y:S01]  /*1db80*/  ISETP.GT.U32.AND P1, PT, R3, R6, PT ;  /* 0x000000060300720c */ /* 0x000fe20003f24070 */
[----:B------:R1:W-:Y:S01]  /*1db90*/  STL [R1+0x810], R9 ;  /* 0x0008100901007387 */ /* 0x0003e20000100800 */
[----:B------:R-:W-:-:S03]  /*1dba0*/  @P0 IMAD.MOV.U32 R8, RZ, RZ, R9 ;  /* 0x000000ffff080224 */ /* 0x000fc600078e0009 */
[----:B------:R1:W-:Y:S02]  /*1dbb0*/  STL [R1+0x80c], R26 ;  /* 0x00080c1a01007387 */ /* 0x0003e40000100800 */
[----:B-1----:R-:W-:Y:S02]  /*1dbc0*/  @P0 IMAD.MOV.U32 R9, RZ, RZ, R26 ;  /* 0x000000ffff090224 */ /* 0x002fe400078e001a */
[----:B------:R-:W-:-:S03]  /*1dbd0*/  VIADD R26, R4, 0x1de ;  /* 0x000001de041a7836 */ /* 0x000fc60000000000 */
[----:B------:R1:W2:Y:S01]  /*1dbe0*/  @P0 LDG.E.U8 R15, desc[UR22][R8.64] ;  /* 0x00000016080f0981 */ /* 0x0002a2000c1e1100 */
[----:B------:R-:W-:Y:S01]  /*1dbf0*/  @!P1 IMAD.IADD R6, R6, 0x1, -R3 ;  /* 0x0000000106069824 */ /* 0x000fe200078e0a03 */
[----:B------:R-:W-:-:S04]  /*1dc00*/  IABS R7, R26 ;  /* 0x0000001a00077213 */ /* 0x000fc80000000000 */
[----:B------:R-:W-:Y:S02]  /*1dc10*/  ISETP.GT.U32.AND P1, PT, R3, R6, PT ;  /* 0x000000060300720c */ /* 0x000fe40003f24070 */
[----:B------:R-:W-:Y:S01]  /*1dc20*/  ISETP.GE.AND P2, PT, R27, RZ, PT ;  /* 0x000000ff1b00720c */ /* 0x000fe20003f46270 */
[----:B-1----:R-:W-:-:S04]  /*1dc30*/  IMAD.HI.U32 R8, R5, R7, RZ ;  /* 0x0000000705087227 */ /* 0x002fc800078e00ff */
[----:B------:R-:W-:-:S04]  /*1dc40*/  IMAD.MOV R8, RZ, RZ, -R8 ;  /* 0x000000ffff087224 */ /* 0x000fc800078e0a08 */
[----:B------:R-:W-:Y:S02]  /*1dc50*/  IMAD R7, R3, R8, R7 ;  /* 0x0000000803077224 */ /* 0x000fe400078e0207 */
[----:B------:R-:W-:-:S03]  /*1dc60*/  @!P1 IMAD.IADD R6, R6, 0x1, -R3 ;  /* 0x0000000106069824 */ /* 0x000fc600078e0a03 */
[----:B------:R-:W-:Y:S01]  /*1dc70*/  ISETP.GT.U32.AND P1, PT, R3, R7, PT ;  /* 0x000000070300720c */ /* 0x000fe20003f24070 */
[----:B------:R-:W-:-:S05]  /*1dc80*/  @!P2 IMAD.MOV R6, RZ, RZ, -R6 ;  /* 0x000000ffff06a224 */ /* 0x000fca00078e0a06 */
[----:B------:R-:W-:-:S05]  /*1dc90*/  SEL R6, R38, R6, !P6 ;  /* 0x0000000626067207 */ /* 0x000fca0007000000 */
[----:B0-----:R-:W-:Y:S01]  /*1dca0*/  IMAD R6, R6, UR4, RZ ;  /* 0x0000000406067c24 */ /* 0x001fe2000f8e02ff */
[----:B------:R-:W0:Y:S01]  /*1dcb0*/  LDCU UR4, c[0x0][0x3b0] ;  /* 0x00007600ff0477ac */ /* 0x000e220008000800 */
[----:B------:R-:W-:-:S03]  /*1dcc0*/  @!P1 IMAD.IADD R7, R7, 0x1, -R3 ;  /* 0x0000000107079824 */ /* 0x000fc600078e0a03 */
[C---:B------:R-:W-:Y:S02]  /*1dcd0*/  IADD3 R9, P2, PT, R6.reuse, R2, RZ ;  /* 0x0000000206097210 */ /* 0x040fe40007f5e0ff */
[----:B------:R-:W-:Y:S02]  /*1dce0*/  ISETP.GT.U32.AND P1, PT, R3, R7, PT ;  /* 0x000000070300720c */ /* 0x000fe40003f24070 */
[----:B------:R-:W-:Y:S02]  /*1dcf0*/  LEA.HI.X.SX32 R27, R6, R0, 0x1, P2 ;  /* 0x00000000061b7211 */ /* 0x000fe400010f0eff */
[----:B------:R-:W-:Y:S01]  /*1dd00*/  ISETP.GE.AND P2, PT, R26, RZ, PT ;  /* 0x000000ff1a00720c */ /* 0x000fe20003f46270 */
[----:B------:R-:W-:Y:S01]  /*1dd10*/  STL [R1+0xa00], R26 ;  /* 0x000a001a01007387 */ /* 0x000fe20000100800 */
[----:B------:R-:W-:Y:S01]  /*1dd20*/  @P0 IMAD.MOV.U32 R8, RZ, RZ, R9 ;  /* 0x000000ffff080224 */ /* 0x000fe200078e0009 */
[----:B------:R-:W-:Y:S02]  /*1dd30*/  PRMT R14, RZ, 0x7610, R14 ;  /* 0x00007610ff0e7816 */ /* 0x000fe4000000000e */
[----:B------:R1:W-:Y:S04]  /*1dd40*/  STL [R1+0x828], R9 ;  /* 0x0008280901007387 */ /* 0x0003e80000100800 */
[----:B------:R-:W-:Y:S01]  /*1dd50*/  @!P1 IMAD.IADD R7, R7, 0x1, -R3 ;  /* 0x0000000107079824 */ /* 0x000fe200078e0a03 */
[----:B------:R0:W-:Y:S01]  /*1dd60*/  STL [R1+0x824], R27 ;  /* 0x0008241b01007387 */ /* 0x0001e20000100800 */
[----:B-1----:R-:W-:-:S02]  /*1dd70*/  @P0 IMAD.MOV.U32 R9, RZ, RZ, R27 ;  /* 0x000000ffff090224 */ /* 0x002fc400078e001b */
[----:B------:R-:W-:Y:S01]  /*1dd80*/  @!P2 IMAD.MOV R7, RZ, RZ, -R7 ;  /* 0x000000ffff07a224 */ /* 0x000fe200078e0a07 */
[----:B0-----:R-:W-:Y:S02]  /*1dd90*/  LOP3.LUT R27, R82, 0x1e4, RZ, 0xfc, !PT ;  /* 0x000001e4521b7812 */ /* 0x001fe400078efcff */
[----:B------:R0:W2:Y:S02]  /*1dda0*/  @P0 LDG.E.U8 R14, desc[UR22][R8.64] ;  /* 0x00000016080e0981 */ /* 0x0000a4000c1e1100 */
[----:B------:R-:W-:Y:S02]  /*1ddb0*/  IABS R6, R27 ;  /* 0x0000001b00067213 */ /* 0x000fe40000000000 */
        /* <DEDUP_REMOVED lines=19> */
[----:B------:R-:W-:Y:S02]  /*1def0*/  ISETP.GT.U32.AND P1, PT, R3, R6, PT ;  /* 0x000000060300720c */ /* 0x000fe40003f24070 */
[----:B------:R-:W-:Y:S01]  /*1df00*/  ISETP.GE.AND P2, PT, R27, RZ, PT ;  /* 0x000000ff1b00720c */ /* 0x000fe20003f46270 */
        /* <DEDUP_REMOVED lines=61> */
[----:B------:R-:W-:Y:S01]  /*1e2e0*/  PRMT R10, RZ, 0x7610, R10 ;  /* 0x00007610ff0a7816 */ /* 0x000fe2000000000a */
[----:B------:R-:W-:Y:S01]  /*1e2f0*/  @P0 IMAD.MOV.U32 R8, RZ, RZ, R9 ;  /* 0x000000ffff080224 */ /* 0x000fe200078e0009 */
[----:B------:R-:W-:Y:S01]  /*1e300*/  LOP3.LUT R31, R82, 0x1e6, RZ, 0xfc, !PT ;  /* 0x000001e6521f7812 */ /* 0x000fe200078efcff */
[----:B------:R1:W-:Y:S04]  /*1e310*/  STL [R1+0x878], R9 ;  /* 0x0008780901007387 */ /* 0x0003e80000100800 */
[----:B------:R-:W-:Y:S01]  /*1e320*/  @!P1 IMAD.IADD R7, R7, 0x1, -R3 ;  /* 0x0000000107079824 */ /* 0x000fe200078e0a03 */
[----:B------:R-:W-:-:S03]  /*1e330*/  IABS R6, R31 ;  /* 0x0000001f00067213 */ /* 0x000fc60000000000 */
[----:B------:R-:W-:Y:S02]  /*1e340*/  @!P2 IMAD.MOV R7, RZ, RZ, -R7 ;  /* 0x000000ffff07a224 */ /* 0x000fe400078e0a07 */
[----:B-1----:R-:W-:-:S05]  /*1e350*/  @P0 IMAD.MOV.U32 R9, RZ, RZ, R27 ;  /* 0x000000ffff090224 */ /* 0x002fca00078e001b */
[----:B------:R1:W2:Y:S02]  /*1e360*/  @P0 LDG.E.U8 R10, desc[UR22][R8.64] ;  /* 0x00000016080a0981 */ /* 0x0002a4000c1e1100 */
[----:B-1----:R-:W-:Y:S01]  /*1e370*/  SEL R8, R38, R7, !P6 ;  /* 0x0000000726087207 */ /* 0x002fe20007000000 */
[----:B------:R-:W-:-:S04]  /*1e380*/  IMAD.HI.U32 R7, R5, R6, RZ ;  /* 0x0000000605077227 */ /* 0x000fc800078e00ff */
[----:B0-----:R-:W-:Y:S01]  /*1e390*/  IMAD R8, R8, UR4, RZ ;  /* 0x0000000408087c24 */ /* 0x001fe2000f8e02ff */
[----:B------:R0:W-:Y:S01]  /*1e3a0*/  STL [R1+0x874], R27 ;  /* 0x0008741b01007387 */ /* 0x0001e20000100800 */
[----:B------:R-:W-:Y:S02]  /*1e3b0*/  IMAD.MOV R7, RZ, RZ, -R7 ;  /* 0x000000ffff077224 */ /* 0x000fe400078e0a07 */
[----:B------:R-:W-:Y:S01]  /*1e3c0*/  VIADD R30, R4, 0x1ee ;  /* 0x000001ee041e7836 */ /* 0x000fe20000000000 */
[----:B------:R-:W-:Y:S01]  /*1e3d0*/  IADD3 R26, P1, PT, R8, R2, RZ ;  /* 0x00000002081a7210 */ /* 0x000fe20007f3e0ff */
[----:B------:R-:W-:Y:S01]  /*1e3e0*/  IMAD R7, R3, R7, R6 ;  /* 0x0000000703077224 */ /* 0x000fe200078e0206 */
[----:B------:R-:W-:Y:S01]  /*1e3f0*/  PRMT R9, RZ, 0x7610, R9 ;  /* 0x00007610ff097816 */ /* 0x000fe20000000009 */
[----:B------:R-:W-:Y:S01]  /*1e400*/  VIADD R29, R4, 0x1fe ;  /* 0x000001fe041d7836 */ /* 0x000fe20000000000 */
[----:B------:R-:W-:Y:S01]  /*1e410*/  LOP3.LUT R28, R82, 0x1f6, RZ, 0xfc, !PT ;  /* 0x000001f6521c7812 */ /* 0x000fe200078efcff */
[----:B------:R-:W1:Y:S01]  /*1e420*/  LDCU UR4, c[0x0][0x3b0] ;  /* 0x00007600ff0477ac */ /* 0x000e620008000800 */
[----:B0-----:R-:W-:-:S02]  /*1e430*/  LEA.HI.X.SX32 R27, R8, R0, 0x1, P1 ;  /* 0x00000000081b7211 */ /* 0x001fc400008f0eff */
[----:B------:R-:W-:Y:S02]  /*1e440*/  ISETP.GT.U32.AND P1, PT, R3, R7, PT ;  /* 0x000000070300720c */ /* 0x000fe40003f24070 */
[----:B------:R-:W-:Y:S01]  /*1e450*/  IABS R6, R30 ;  /* 0x0000001e00067213 */ /* 0x000fe20000000000 */
[----:B------:R-:W-:Y:S01]  /*1e460*/  STL [R1+0xa0c], R31 ;  /* 0x000a0c1f01007387 */ /* 0x000fe20000100800 */
[----:B------:R-:W-:-:S03]  /*1e470*/  IABS R4, R29 ;  /* 0x0000001d00047213 */ /* 0x000fc60000000000 */
[----:B------:R0:W-:Y:S04]  /*1e480*/  STL [R1+0x890], R26 ;  /* 0x0008901a01007387 */ /* 0x0001e80000100800 */
[----:B------:R0:W2:Y:S02]  /*1e490*/  @P0 LDG.E.U8 R9, desc[UR22][R26.64] ;  /* 0x000000161a090981 */ /* 0x0000a4000c1e1100 */
[----:B------:R-:W-:Y:S02]  /*1e4a0*/  @!P1 IMAD.IADD R7, R7, 0x1, -R3 ;  /* 0x0000000107079824 */ /* 0x000fe400078e0a03 */
[----:B------:R1:W-:Y:S03]  /*1e4b0*/  STL [R1+0x88c], R27 ;  /* 0x00088c1b01007387 */ /* 0x0003e60000100800 */
[----:B------:R-:W-:-:S02]  /*1e4c0*/  ISETP.GT.U32.AND P2, PT, R3, R7, PT ;  /* 0x000000070300720c */ /* 0x000fc40003f44070 */
[----:B------:R-:W-:Y:S01]  /*1e4d0*/  ISETP.GE.AND P1, PT, R31, RZ, PT ;  /* 0x000000ff1f00720c */ /* 0x000fe20003f26270 */
[----:B0-----:R-:W-:-:S04]  /*1e4e0*/  IMAD.HI.U32 R26, R5, R4, RZ ;  /* 0x00000004051a7227 */ /* 0x001fc800078e00ff */
[----:B-1----:R-:W-:Y:S01]  /*1e4f0*/  IMAD.HI.U32 R27, R5, R6, RZ ;  /* 0x00000006051b7227 */ /* 0x002fe200078e00ff */
[----:B------:R-:W-:-:S03]  /*1e500*/  IABS R8, R28 ;  /* 0x0000001c00087213 */ /* 0x000fc60000000000 */
[----:B------:R-:W-:Y:S02]  /*1e510*/  IMAD.MOV R27, RZ, RZ, -R27 ;  /* 0x000000ffff1b7224 */ /* 0x000fe400078e0a1b */
[----:B------:R-:W-:Y:S02]  /*1e520*/  IMAD.MOV R26, RZ, RZ, -R26 ;  /* 0x000000ffff1a7224 */ /* 0x000fe400078e0a1a */
[----:B------:R-:W-:Y:S02]  /*1e530*/  IMAD R6, R3, R27, R6 ;  /* 0x0000001b03067224 */ /* 0x000fe400078e0206 */
[----:B------:R-:W-:-:S04]  /*1e540*/  IMAD.HI.U32 R5, R5, R8, RZ ;  /* 0x0000000805057227 */ /* 0x000fc800078e00ff */
[----:B------:R-:W-:Y:S01]  /*1e550*/  @!P2 IMAD.IADD R7, R7, 0x1, -R3 ;  /* 0x000000010707a824 */ /* 0x000fe200078e0a03 */
[C---:B------:R-:W-:Y:S01]  /*1e560*/  ISETP.GT.U32.AND P2, PT, R3.reuse, R6, PT ;  /* 0x000000060300720c */ /* 0x040fe20003f44070 */
[C---:B------:R-:W-:Y:S02]  /*1e570*/  IMAD R4, R3.reuse, R26, R4 ;  /* 0x0000001a03047224 */ /* 0x040fe400078e0204 */
[----:B------:R-:W-:Y:S02]  /*1e580*/  IMAD.MOV R5, RZ, RZ, -R5 ;  /* 0x000000ffff057224 */ /* 0x000fe400078e0a05 */
[----:B------:R-:W-:Y:S01]  /*1e590*/  @!P1 IMAD.MOV R7, RZ, RZ, -R7 ;  /* 0x000000ffff079224 */ /* 0x000fe200078e0a07 */
[C---:B------:R-:W-:Y:S01]  /*1e5a0*/  ISETP.GT.U32.AND P4, PT, R3.reuse, R4, PT ;  /* 0x000000040300720c */ /* 0x040fe20003f84070 */
[----:B------:R-:W-:-:S03]  /*1e5b0*/  IMAD R5, R3, R5, R8 ;  /* 0x0000000503057224 */ /* 0x000fc600078e0208 */
[----:B------:R-:W-:Y:S02]  /*1e5c0*/  SEL R7, R38, R7, !P6 ;  /* 0x0000000726077207 */ /* 0x000fe40007000000 */
[----:B------:R-:W-:Y:S01]  /*1e5d0*/  ISETP.GT.U32.AND P3, PT, R3, R5, PT ;  /* 0x000000050300720c */ /* 0x000fe20003f64070 */
[--C-:B------:R-:W-:Y:S02]  /*1e5e0*/  @!P2 IMAD.IADD R6, R6, 0x1, -R3.reuse ;  /* 0x000000010606a824 */ /* 0x100fe400078e0a03 */
[----:B------:R-:W-:Y:S01]  /*1e5f0*/  IMAD R7, R7, UR4, RZ ;  /* 0x0000000407077c24 */ /* 0x000fe2000f8e02ff */
[----:B------:R-:W0:Y:S03]  /*1e600*/  LDCU UR4, c[0x0][0x3b0] ;  /* 0x00007600ff0477ac */ /* 0x000e260008000800 */
[----:B------:R-:W-:Y:S01]  /*1e610*/  @!P4 IMAD.IADD R4, R4, 0x1, -R3 ;  /* 0x000000010404c824 */ /* 0x000fe200078e0a03 */
[----:B------:R-:W-:-:S02]  /*1e620*/  IADD3 R26, P1, PT, R7, R2, RZ ;  /* 0x00000002071a7210 */ /* 0x000fc40007f3e0ff */
[----:B------:R-:W-:Y:S02]  /*1e630*/  ISETP.GT.U32.AND P4, PT, R3, R6, PT ;  /* 0x000000060300720c */ /* 0x000fe40003f84070 */
[----:B------:R-:W-:Y:S01]  /*1e640*/  LEA.HI.X.SX32 R27, R7, R0, 0x1, P1 ;  /* 0x00000000071b7211 */ /* 0x000fe200008f0eff */
[----:B------:R-:W-:Y:S01]  /*1e650*/  @!P3 IMAD.IADD R5, R5, 0x1, -R3 ;  /* 0x000000010505b824 */ /* 0x000fe200078e0a03 */
[C---:B------:R-:W-:Y:S02]  /*1e660*/  ISETP.GT.U32.AND P2, PT, R3.reuse, R4, PT ;  /* 0x000000040300720c */ /* 0x040fe40003f44070 */
[----:B------:R-:W-:Y:S02]  /*1e670*/  ISETP.GE.AND P1, PT, R30, RZ, PT ;  /* 0x000000ff1e00720c */ /* 0x000fe40003f26270 */
[----:B------:R-:W-:-:S05]  /*1e680*/  ISETP.GT.U32.AND P3, PT, R3, R5, PT ;  /* 0x000000050300720c */ /* 0x000fca0003f64070 */
[----:B------:R-:W-:-:S04]  /*1e690*/  @!P4 IMAD.IADD R6, R6, 0x1, -R3 ;  /* 0x000000010606c824 */ /* 0x000fc800078e0a03 */
[--C-:B------:R-:W-:Y:S01]  /*1e6a0*/  @!P2 IMAD.IADD R4, R4, 0x1, -R3.reuse ;  /* 0x000000010404a824 */ /* 0x100fe200078e0a03 */
[----:B------:R-:W-:Y:S01]  /*1e6b0*/  ISETP.GE.AND P2, PT, R28, RZ, PT ;  /* 0x000000ff1c00720c */ /* 0x000fe20003f46270 */
[----:B------:R-:W-:Y:S02]  /*1e6c0*/  @!P1 IMAD.MOV R6, RZ, RZ, -R6 ;  /* 0x000000ffff069224 */ /* 0x000fe400078e0a06 */
[----:B------:R-:W-:Y:S01]  /*1e6d0*/  @!P3 IMAD.IADD R5, R5, 0x1, -R3 ;  /* 0x000000010505b824 */ /* 0x000fe200078e0a03 */
[----:B------:R-:W-:Y:S02]  /*1e6e0*/  ISETP.GE.AND P3, PT, R29, RZ, PT ;  /* 0x000000ff1d00720c */ /* 0x000fe40003f66270 */
[----:B------:R-:W-:-:S05]  /*1e6f0*/  SEL R6, R38, R6, !P6 ;  /* 0x0000000626067207 */ /* 0x000fca0007000000 */
[----:B0-----:R-:W-:Y:S01]  /*1e700*/  IMAD R6, R6, UR4, RZ ;  /* 0x0000000406067c24 */ /* 0x001fe2000f8e02ff */
[----:B------:R-:W0:Y:S01]  /*1e710*/  LDCU UR4, c[0x0][0x3b0] ;  /* 0x00007600ff0477ac */ /* 0x000e220008000800 */
[----:B------:R-:W-:Y:S01]  /*1e720*/  @!P2 IMAD.MOV R5, RZ, RZ, -R5 ;  /* 0x000000ffff05a224 */ /* 0x000fe200078e0a05 */
[----:B------:R-:W-:-:S03]  /*1e730*/  PRMT R7, RZ, 0x7610, R7 ;  /* 0x00007610ff077816 */ /* 0x000fc60000000007 */
[----:B------:R-:W-:Y:S01]  /*1e740*/  @!P3 IMAD.MOV R4, RZ, RZ, -R4 ;  /* 0x000000ffff04b224 */ /* 0x000fe200078e0a04 */
[----:B------:R-:W-:Y:S01]  /*1e750*/  SEL R5, R38, R5, !P6 ;  /* 0x0000000526057207 */ /* 0x000fe20007000000 */
[----:B------:R-:W-:Y:S01]  /*1e760*/  STL [R1+0x9fc], R29 ;  /* 0x0009fc1d01007387 */ /* 0x000fe20000100800 */
[----:B------:R-:W-:Y:S02]  /*1e770*/  IADD3 R8, P1, PT, R6, R2, RZ ;  /* 0x0000000206087210 */ /* 0x000fe40007f3e0ff */
[----:B------:R-:W-:Y:S01]  /*1e780*/  SEL R38, R38, R4, !P6 ;  /* 0x0000000426267207 */ /* 0x000fe20007000000 */
[----:B------:R-:W-:Y:S01]  /*1e790*/  STL [R1+0x9f8], R30 ;  /* 0x0009f81e01007387 */ /* 0x000fe20000100800 */
[----:B------:R-:W-:-:S03]  /*1e7a0*/  IMAD R5, R5, UR5, RZ ;  /* 0x0000000505057c24 */ /* 0x000fc6000f8e02ff */
[----:B------:R-:W-:Y:S04]  /*1e7b0*/  STL [R1+0xa08], R28 ;  /* 0x000a081c01007387 */ /* 0x000fe80000100800 */
[----:B------:R1:W-:Y:S04]  /*1e7c0*/  STL [R1+0x1dc], R26 ;  /* 0x0001dc1a01007387 */ /* 0x0003e80000100800 */
[----:B------:R1:W2:Y:S01]  /*1e7d0*/  @P0 LDG.E.U8 R7, desc[UR22][R26.64] ;  /* 0x000000161a070981 */ /* 0x0002a2000c1e1100 */
[----:B0-----:R-:W-:Y:S01]  /*1e7e0*/  IMAD R38, R38, UR4, RZ ;  /* 0x0000000426267c24 */ /* 0x001fe2000f8e02ff */
[----:B------:R-:W-:-:S02]  /*1e7f0*/  PRMT R4, RZ, 0x7610, R4 ;  /* 0x00007610ff047816 */ /* 0x000fc40000000004 */
[----:B------:R0:W-:Y:S01]  /*1e800*/  STL [R1+0x1d8], R27 ;  /* 0x0001d81b01007387 */ /* 0x0001e20000100800 */
[----:B-1----:R-:W-:-:S03]  /*1e810*/  LEA.HI.X.SX32 R26, R6, R0, 0x1, P1 ;  /* 0x00000000061a7211 */ /* 0x002fc600008f0eff */
[----:B------:R-:W-:Y:S01]  /*1e820*/  STL [R1+0x1ec], R8 ;  /* 0x0001ec0801007387 */ /* 0x000fe20000100800 */
[----:B------:R-:W-:-:S03]  /*1e830*/  IADD3 R6, P1, PT, R5, R2, RZ ;  /* 0x0000000205067210 */ /* 0x000fc60007f3e0ff */
[----:B------:R1:W-:Y:S01]  /*1e840*/  STL [R1+0x1e0], R26 ;  /* 0x0001e01a01007387 */ /* 0x0003e20000100800 */
[----:B0-----:R-:W-:Y:S01]  /*1e850*/  @P0 IMAD.MOV.U32 R27, RZ, RZ, R26 ;  /* 0x000000ffff1b0224 */ /* 0x001fe200078e001a */
[----:B------:R-:W-:Y:S01]  /*1e860*/  PRMT R3, RZ, 0x7610, R3 ;  /* 0x00007610ff037816 */ /* 0x000fe20000000003 */
[----:B-1----:R-:W-:Y:S01]  /*1e870*/  @P0 IMAD.MOV.U32 R26, RZ, RZ, R8 ;  /* 0x000000ffff1a0224 */ /* 0x002fe200078e0008 */
[----:B------:R-:W-:Y:S02]  /*1e880*/  LEA.HI.X.SX32 R8, R5, R0, 0x1, P1 ;  /* 0x0000000005087211 */ /* 0x000fe400008f0eff */
[C---:B------:R-:W-:Y:S02]  /*1e890*/  IADD3 R2, P1, PT, R38.reuse, R2, RZ ;  /* 0x0000000226027210 */ /* 0x040fe40007f3e0ff */
[----:B------:R0:W2:Y:S02]  /*1e8a0*/  @P0 LDG.E.U8 R4, desc[UR22][R26.64] ;  /* 0x000000161a040981 */ /* 0x0000a4000c1e1100 */
[----:B------:R-:W-:-:S02]  /*1e8b0*/  LEA.HI.X.SX32 R5, R38, R0, 0x1, P1 ;  /* 0x0000000026057211 */ /* 0x000fc400008f0eff */
[----:B------:R-:W-:Y:S01]  /*1e8c0*/  STL [R1+0x1f4], R6 ;  /* 0x0001f40601007387 */ /* 0x000fe20000100800 */
[----:B0-----:R-:W-:Y:S02]  /*1e8d0*/  @P0 IMAD.MOV.U32 R26, RZ, RZ, R6 ;  /* 0x000000ffff1a0224 */ /* 0x001fe400078e0006 */
[----:B------:R-:W-:Y:S01]  /*1e8e0*/  @P0 IMAD.MOV.U32 R27, RZ, RZ, R8 ;  /* 0x000000ffff1b0224 */ /* 0x000fe200078e0008 */
[----:B------:R-:W-:Y:S04]  /*1e8f0*/  STL [R1+0x1f0], R8 ;  /* 0x0001f00801007387 */ /* 0x000fe80000100800 */
[----:B------:R0:W-:Y:S04]  /*1e900*/  STL [R1+0x1e8], R2 ;  /* 0x0001e80201007387 */ /* 0x0001e80000100800 */
[----:B------:R1:W2:Y:S04]  /*1e910*/  @P0 LDG.E.U8 R3, desc[UR22][R26.64] ;  /* 0x000000161a030981 */ /* 0x0002a8000c1e1100 */
[----:B------:R3:W-:Y:S01]  /*1e920*/  STL [R1+0x1e4], R5 ;  /* 0x0001e40501007387 */ /* 0x0007e20000100800 */
[----:B------:R-:W-:-:S03]  /*1e930*/  PRMT R0, RZ, 0x7610, R0 ;  /* 0x00007610ff007816 */ /* 0x000fc60000000000 */
[----:B------:R-:W2:Y:S01]  /*1e940*/  LDL.LU R38, [R1+0x2c] ;  /* 0x00002c0001267983 */ /* 0x000ea20000300800 */
[----:B-1----:R-:W-:Y:S02]  /*1e950*/  @P0 IMAD.MOV.U32 R26, RZ, RZ, R2 ;  /* 0x000000ffff1a0224 */ /* 0x002fe400078e0002 */
[----:B------:R-:W-:Y:S01]  /*1e960*/  @P0 IMAD.MOV.U32 R27, RZ, RZ, R5 ;  /* 0x000000ffff1b0224 */ /* 0x000fe200078e0005 */
[----:B0-----:R-:W2:Y:S04]  /*1e970*/  LDL.LU R2, [R1+0x28] ;  /* 0x0000280001027983 */ /* 0x001ea80000300800 */
[----:B---3--:R-:W3:Y:S04]  /*1e980*/  LDL.LU R5, [R1+0x24] ;  /* 0x0000240001057983 */ /* 0x008ee80000300800 */
[----:B------:R-:W3:Y:S04]  /*1e990*/  LDL.LU R6, [R1+0x20] ;  /* 0x0000200001067983 */ /* 0x000ee80000300800 */
[----:B------:R-:W3:Y:S04]  /*1e9a0*/  LDL.LU R8, [R1+0x1c] ;  /* 0x00001c0001087983 */ /* 0x000ee80000300800 */
[----:B------:R-:W3:Y:S04]  /*1e9b0*/  LDL.LU R32, [R1+0x18] ;  /* 0x0000180001207983 */ /* 0x000ee80000300800 */
[----:B------:R-:W3:Y:S04]  /*1e9c0*/  LDL.LU R29, [R1+0x14] ;  /* 0x00001400011d7983 */ /* 0x000ee80000300800 */
[----:B------:R-:W3:Y:S04]  /*1e9d0*/  LDL.LU R30, [R1+0x10] ;  /* 0x00001000011e7983 */ /* 0x000ee80000300800 */
[----:B------:R-:W3:Y:S04]  /*1e9e0*/  LDL.LU R31, [R1+0xc] ;  /* 0x00000c00011f7983 */ /* 0x000ee80000300800 */
[----:B------:R-:W3:Y:S04]  /*1e9f0*/  LDL.LU R28, [R1+0x8] ;  /* 0x00000800011c7983 */ /* 0x000ee80000300800 */
[----:B------:R0:W3:Y:S02]  /*1ea00*/  @P0 LDG.E.U8 R0, desc[UR22][R26.64] ;  /* 0x000000161a000981 */ /* 0x0000e4000c1e1100 */
[----:B0-----:R-:W0:Y:S01]  /*1ea10*/  S2R R27, SR_TID.X ;  /* 0x00000000001b7919 */ /* 0x001e220000002100 */
[----:B------:R-:W1:Y:S01]  /*1ea20*/  S2R R92, SR_TID.X ;  /* 0x00000000005c7919 */ /* 0x000e620000002100 */
[----:B0-----:R-:W-:-:S04]  /*1ea30*/  LOP3.LUT R27, R27, 0x7f, RZ, 0xc0, !PT ;  /* 0x0000007f1b1b7812 */ /* 0x001fc800078ec0ff */
[----:B------:R-:W-:-:S05]  /*1ea40*/  LOP3.LUT R27, R27, 0x20, RZ, 0x3c, !PT ;  /* 0x000000201b1b7812 */ /* 0x000fca00078e3cff */
[----:B------:R0:W-:Y:S04]  /*1ea50*/  STS.U8 [R27+UR11+0x4f00], R62 ;  /* 0x004f003e1b007988 */ /* 0x0001e8000800000b */
        /* <DEDUP_REMOVED lines=11> */
[----:B------:R0:W-:Y:S01]  /*1eb10*/  STS.U8 [R27+UR11+0x6700], R37 ;  /* 0x006700251b007988 */ /* 0x0001e2000800000b */
[----:B-1----:R-:W-:-:S03]  /*1eb20*/  LOP3.LUT R92, R92, 0x7f, RZ, 0xc0, !PT ;  /* 0x0000007f5c5c7812 */ /* 0x002fc600078ec0ff */
[----:B------:R0:W-:Y:S04]  /*1eb30*/  STS.U8 [R27+UR11+0x6900], R35 ;  /* 0x006900231b007988 */ /* 0x0001e8000800000b */
[----:B------:R0:W-:Y:S04]  /*1eb40*/  STS.U8 [R27+UR11+0x6b00], R33 ;  /* 0x006b00211b007988 */ /* 0x0001e8000800000b */
[----:B----4-:R0:W-:Y:S04]  /*1eb50*/  STS.U8 [R27+UR11+0x6d00], R24 ;  /* 0x006d00181b007988 */ /* 0x0101e8000800000b */
[----:B------:R0:W-:Y:S01]  /*1eb60*/  STS.U8 [R27+UR11+0x6f00], R22 ;  /* 0x006f00161b007988 */ /* 0x0001e2000800000b */
[----:B------:R-:W-:-:S03]  /*1eb70*/  LOP3.LUT R92, R92, 0x30, RZ, 0x3c, !PT ;  /* 0x000000305c5c7812 */ /* 0x000fc600078e3cff */
[----:B------:R0:W-:Y:S04]  /*1eb80*/  STS.U8 [R27+UR11+0x7100], R20 ;  /* 0x007100141b007988 */ /* 0x0001e8000800000b */
[----:B------:R0:W-:Y:S04]  /*1eb90*/  STS.U8 [R27+UR11+0x7300], R18 ;  /* 0x007300121b007988 */ /* 0x0001e8000800000b */
[----:B--2---:R0:W-:Y:S04]  /*1eba0*/  STS.U8 [R27+UR11+0x7500], R16 ;  /* 0x007500101b007988 */ /* 0x0041e8000800000b */
        /* <DEDUP_REMOVED lines=35> */
[----:B---3--:R0:W-:Y:S04]  /*1ede0*/  STS.U8 [R92+UR11+0x580], R5 ;  /* 0x000580055c007988 */ /* 0x0081e8000800000b */
        /* <DEDUP_REMOVED lines=33> */
[----:B------:R1:W-:Y:S06]  /*1f000*/  MEMBAR.ALL.CTA ;  /* 0x0000000000007992 */ /* 0x0003ec0000008000 */
[----:B-1----:R-:W1:Y:S01]  /*1f010*/  FENCE.VIEW.ASYNC.S ;  /* 0x00000000000073c6 */ /* 0x002e620000000000 */
[----:B------:R-:W-:-:S04]  /*1f020*/  UISETP.NE.U32.AND UP1, UPT, UR7, URZ, UPT ;  /* 0x000000ff0700728c */ /* 0x000fc8000bf25070 */
[----:B------:R-:W-:Y:S02]  /*1f030*/  UISETP.LT.OR UP3, UPT, UR27, 0x40, UP1 ;  /* 0x000000401b00788c */ /* 0x000fe40008f61670 */
[----:B------:R-:W-:Y:S01]  /*1f040*/  UISETP.GE.AND UP2, UPT, UR27, 0x80, UPT ;  /* 0x000000801b00788c */ /* 0x000fe2000bf46270 */
[----:B-1----:R-:W-:Y:S06]  /*1f050*/  BAR.SYNC.DEFER_BLOCKING 0x0 ;  /* 0x0000000000007b1d */ /* 0x002fec0000010000 */
[----:B0-----:R-:W-:Y:S05]  /*1f060*/  BRA.U UP3, `(.L_x_6) ;  /* 0x00000001038c7547 */ /* 0x001fea000b800000 */
[----:B------:R-:W-:Y:S02]  /*1f070*/  USHF.R.U32.HI UR18, URZ, 0x4, UR11 ;  /* 0x00000004ff127899 */ /* 0x000fe4000801160b */
[----:B------:R-:W-:Y:S02]  /*1f080*/  UIADD3 UR5, UPT, UPT, UR11, 0x10000, URZ ;  /* 0x000100000b057890 */ /* 0x000fe4000fffe0ff */
[----:B------:R-:W-:Y:S02]  /*1f090*/  USGXT.U32 UR18, UR18, 0xe ;  /* 0x0000000e1212789a */ /* 0x000fe40008000000 */
[----:B------:R-:W-:Y:S02]  /*1f0a0*/  USHF.R.U32.HI UR5, URZ, 0x4, UR5 ;  /* 0x00000004ff057899 */ /* 0x000fe40008011605 */
[----:B------:R-:W-:Y:S01]  /*1f0b0*/  UIADD3 UR28, UP3, UPT, UR18, 0x2, URZ ;  /* 0x00000002121c7890 */ /* 0x000fe2000ff7e0ff */
[----:B------:R-:W-:Y:S01]  /*1f0c0*/  UMOV UR4, URZ ;  /* 0x000000ff00047c82 */ /* 0x000fe20008000000 */
[----:B------:R-:W-:-:S02]  /*1f0d0*/  USGXT.U32 UR6, UR5, 0xe ;  /* 0x0000000e0506789a */ /* 0x000fc40008000000 */
[----:B------:R-:W-:Y:S01]  /*1f0e0*/  UIADD3.X UR29, UPT, UPT, UR4, -0x7fffbfe0, URZ, UP3, !UPT ;  /* 0x80004020041d7890 */ /* 0x000fe20009ffe4ff */
[----:B------:R-:W-:Y:S01]  /*1f0f0*/  UMOV UR16, 0xffffff80 ;  /* 0xffffff8000107882 */ /* 0x000fe20000000000 */
[----:B------:R-:W-:Y:S01]  /*1f100*/  UMOV UR17, 0x7fffbfdf ;  /* 0x7fffbfdf00117882 */ /* 0x000fe20000000000 */
[----:B------:R-:W-:Y:S01]  /*1f110*/  UMOV UR7, URZ ;  /* 0x000000ff00077c82 */ /* 0x000fe20008000000 */
[----:B------:R-:W-:Y:S02]  /*1f120*/  UIADD3 UR9, UPT, UPT, UR10, 0x100000, URZ ;  /* 0x001000000a097890 */ /* 0x000fe4000fffe0ff */
[----:B------:R-:W-:Y:S02]  /*1f130*/  UIADD3.64 UR16, UPT, UPT, UR6, -UR16, URZ ;  /* 0x8000001006107297 */ /* 0x000fe4000fffe0ff */
[----:B------:R-:W-:Y:S02]  /*1f140*/  UIADD3.64 UR20, UPT, UPT, UR28, 0x3fe, URZ ;  /* 0x000003fe1c147897 */ /* 0x000fe4000fffe0ff */
[----:B------:R-:W-:-:S02]  /*1f150*/  UIADD3 UR13, UPT, UPT, UR10, 0x100000, URZ ;  /* 0x001000000a0d7890 */ /* 0x000fc4000fffe0ff */
[----:B------:R-:W-:Y:S01]  /*1f160*/  UIADD3.64 UR24, UPT, UPT, UR28, 0x400, URZ ;  /* 0x000004001c187897 */ /* 0x000fe2000fffe0ff */
[----:B------:R-:W-:Y:S01]  /*1f170*/  UMOV UR30, 0x0 ;  /* 0x00000000001e7882 */ /* 0x000fe20000000000 */
[----:B------:R-:W-:Y:S01]  /*1f180*/  UMOV UR31, 0x4408010 ;  /* 0x04408010001f7882 */ /* 0x000fe20000000000 */
[----:B------:R-:W-:Y:S01]  /*1f190*/  UMOV UR19, 0x80004020 ;  /* 0x8000402000137882 */ /* 0x000fe20000000000 */
[----:B------:R-:W-:Y:S01]  /*1f1a0*/  UMOV UR7, 0x80004020 ;  /* 0x8000402000077882 */ /* 0x000fe20000000000 */
[----:B------:R-:W-:Y:S01]  /*1f1b0*/  UMOV UR32, 0x0 ;  /* 0x0000000000207882 */ /* 0x000fe20000000000 */
[----:B------:R-:W-:Y:S01]  /*1f1c0*/  UMOV UR33, 0x4408010 ;  /* 0x0440801000217882 */ /* 0x000fe20000000000 */
[----:B------:R-:W-:Y:S01]  /*1f1d0*/  UMOV UR34, 0x0 ;  /* 0x0000000000227882 */ /* 0x000fe20000000000 */
[----:B------:R-:W-:Y:S01]  /*1f1e0*/  UMOV UR35, 0x4408010 ;  /* 0x0440801000237882 */ /* 0x000fe20000000000 */
[----:B------:R-:W-:Y:S01]  /*1f1f0*/  UMOV UR4, UR8 ;  /* 0x0000000800047c82 */ /* 0x000fe20008000000 */
[----:B------:R-:W-:Y:S01]  /*1f200*/  UMOV UR5, URZ ;  /* 0x000000ff00057c82 */ /* 0x000fe20008000000 */
[----:B------:R0:W-:Y:S01]  /*1f210*/  UTCQMMA gdesc[UR6], gdesc[UR18], tmem[UR10], tmem[UR30], idesc[UR31], !UPT ;  /* 0x00ff1e12060075ea */ /* 0x0001e2000f80030a */
[----:B------:R-:W-:Y:S01]  /*1f220*/  UMOV UR36, 0x0 ;  /* 0x0000000000247882 */ /* 0x000fe20000000000 */
[----:B------:R-:W-:Y:S01]  /*1f230*/  UMOV UR37, 0x4408010 ;  /* 0x0440801000257882 */ /* 0x000fe20000000000 */
[----:B------:R0:W-:Y:S01]  /*1f240*/  UTCQMMA gdesc[UR16], gdesc[UR28], tmem[UR10], tmem[UR32], idesc[UR33], UPT ;  /* 0x00ff201c100075ea */ /* 0x0001e2000b80030a */
[----:B------:R-:W-:Y:S01]  /*1f250*/  UMOV UR4, UR4 ;  /* 0x0000000400047c82 */ /* 0x000fe20008000000 */
[----:B------:R0:W-:Y:S01]  /*1f260*/  UTCQMMA gdesc[UR6], gdesc[UR20], tmem[UR9], tmem[UR34], idesc[UR35], !UPT ;  /* 0x00ff2214060075ea */ /* 0x0001e2000f800309 */
[----:B------:R0:W-:Y:S01]  /*1f270*/  UTCQMMA gdesc[UR16], gdesc[UR24], tmem[UR13], tmem[UR36], idesc[UR37], UPT ;  /* 0x00ff2418100075ea */ /* 0x0001e2000b80030d */
[----:B------:R0:W-:Y:S01]  /*1f280*/  UTCBAR [UR4], URZ ;  /* 0x000000ff040073e9 */ /* 0x0001e200080000ff */
[----:B------:R-:W-:Y:S01]  /*1f290*/  NOP ;  /* 0x0000000000007918 */ /* 0x000fe20000000000 */
.L_x_6:
[----:B0-----:R-:W-:Y:S01]  /*1f2a0*/  UMOV UR4, URZ ;  /* 0x000000ff00047c82 */ /* 0x001fe20008000000 */
[----:B------:R-:W-:Y:S05]  /*1f2b0*/  BRA.U !UP2, `(.L_x_7) ;  /* 0x000001050a5c7547 */ /* 0x000fea000b800000 */
[----:B------:R-:W-:Y:S01]  /*1f2c0*/  USHF.R.S32.HI UR4, URZ, 0x1f, UR27 ;  /* 0x0000001fff047899 */ /* 0x000fe2000801141b */
[----:B------:R-:W-:Y:S01]  /*1f2d0*/  IMAD.MOV.U32 R0, RZ, RZ, RZ ;  /* 0x000000ffff007224 */ /* 0x000fe200078e00ff */
[----:B------:R-:W-:Y:S02]  /*1f2e0*/  UIADD3 UR9, UPT, UPT, UR11, 0x8000, URZ ;  /* 0x000080000b097890 */ /* 0x000fe4000fffe0ff */
[----:B------:R-:W-:Y:S02]  /*1f2f0*/  UIADD3 UR6, UPT, UPT, UR11, 0x11000, URZ ;  /* 0x000110000b067890 */ /* 0x000fe4000fffe0ff */
[----:B------:R-:W-:Y:S02]  /*1f300*/  ULEA.HI UR4, UR4, UR27, URZ, 0x6 ;  /* 0x0000001b04047291 */ /* 0x000fe4000f8f30ff */
[----:B------:R-:W-:Y:S02]  /*1f310*/  USHF.R.U32.HI UR18, URZ, 0x4, UR9 ;  /* 0x00000004ff127899 */ /* 0x000fe40008011609 */
[----:B------:R-:W-:-:S02]  /*1f320*/  USHF.R.U32.HI UR9, URZ, 0x4, UR6 ;  /* 0x00000004ff097899 */ /* 0x000fc40008011606 */
[----:B------:R-:W-:Y:S02]  /*1f330*/  USHF.R.S32.HI UR6, URZ, 0x6, UR4 ;  /* 0x00000006ff067899 */ /* 0x000fe40008011404 */
[----:B------:R-:W-:Y:S02]  /*1f340*/  USGXT.U32 UR18, UR18, 0xe ;  /* 0x0000000e1212789a */ /* 0x000fe40008000000 */
[----:B------:R-:W-:Y:S02]  /*1f350*/  UISETP.LT.AND UP3, UPT, UR6, 0x2, UPT ;  /* 0x000000020600788c */ /* 0x000fe4000bf61270 */
[----:B------:R-:W-:Y:S02]  /*1f360*/  UIADD3 UR28, UP2, UPT, UR18, 0x2, URZ ;  /* 0x00000002121c7890 */ /* 0x000fe4000ff5e0ff */
[----:B------:R-:W-:Y:S02]  /*1f370*/  USGXT.U32 UR4, UR9, 0xe ;  /* 0x0000000e0904789a */ /* 0x000fe40008000000 */
[----:B------:R-:W-:Y:S01]  /*1f380*/  USEL UR6, UR6, 0x2, !UP3 ;  /* 0x0000000206067887 */ /* 0x000fe2000d800000 */
[----:B------:R-:W-:Y:S01]  /*1f390*/  UMOV UR5, URZ ;  /* 0x000000ff00057c82 */ /* 0x000fe20008000000 */
[----:B------:R-:W-:-:S02]  /*1f3a0*/  USHF.L.U32 UR7, UR14, 0x6, URZ ;  /* 0x000000060e077899 */ /* 0x000fc400080006ff */
[----:B------:R-:W-:Y:S02]  /*1f3b0*/  USHF.L.U32 UR13, UR15, 0x6, URZ ;  /* 0x000000060f0d7899 */ /* 0x000fe400080006ff */
[----:B------:R-:W-:Y:S01]  /*1f3c0*/  UIADD3.X UR29, UPT, UPT, UR5, -0x7fffbfe0, URZ, UP2, !UPT ;  /* 0x80004020051d7890 */ /* 0x000fe200097fe4ff */
[----:B------:R-:W-:Y:S01]  /*1f3d0*/  UMOV UR14, 0xffffff80 ;  /* 0xffffff80000e7882 */ /* 0x000fe20000000000 */
[----:B------:R-:W-:Y:S01]  /*1f3e0*/  UMOV UR15, 0x7fffbfdf ;  /* 0x7fffbfdf000f7882 */ /* 0x000fe20000000000 */
[----:B------:R-:W-:Y:S01]  /*1f3f0*/  UIADD3 UR24, UPT, UPT, UR6, -0x2, URZ ;  /* 0xfffffffe06187890 */ /* 0x000fe2000fffe0ff */
[----:B------:R-:W0:Y:S01]  /*1f400*/  LDCU UR36, c[0x0][0x3a0] ;  /* 0x00007400ff2477ac */ /* 0x000e220008000800 */
[----:B------:R-:W-:Y:S02]  /*1f410*/  USHF.R.S32.HI UR34, URZ, 0x1f, UR7 ;  /* 0x0000001fff227899 */ /* 0x000fe40008011407 */
[----:B------:R-:W-:Y:S02]  /*1f420*/  USHF.R.S32.HI UR35, URZ, 0x1f, UR13 ;  /* 0x0000001fff237899 */ /* 0x000fe4000801140d */
[----:B------:R-:W-:-:S02]  /*1f430*/  UIADD3.64 UR14, UPT, UPT, UR4, -UR14, URZ ;  /* 0x8000000e040e7297 */ /* 0x000fc4000fffe0ff */
[----:B------:R-:W-:Y:S02]  /*1f440*/  UIADD3.64 UR30, UPT, UPT, UR28, 0x3fe, URZ ;  /* 0x000003fe1c1e7897 */ /* 0x000fe4000fffe0ff */
[----:B------:R-:W-:Y:S01]  /*1f450*/  UIADD3.64 UR32, UPT, UPT, UR28, 0x400, URZ ;  /* 0x000004001c207897 */ /* 0x000fe2000fffe0ff */
[----:B------:R-:W-:Y:S01]  /*1f460*/  UMOV UR25, 0x1 ;  /* 0x0000000100197882 */ /* 0x000fe20000000000 */
[----:B------:R-:W-:Y:S01]  /*1f470*/  UMOV UR6, URZ ;  /* 0x000000ff00067c82 */ /* 0x000fe20008000000 */
[----:B------:R-:W-:Y:S01]  /*1f480*/  UMOV UR16, UR4 ;  /* 0x0000000400107c82 */ /* 0x000fe20008000000 */
[----:B------:R-:W-:-:S08]  /*1f490*/  UMOV UR17, 0x80004020 ;  /* 0x8000402000117882 */ /* 0x000fd00000000000 */
.L_x_10:
[----:B------:R-:W2:Y:S04]  /*1f4a0*/  LDL.LU R21, [R1+0x1e8] ;  /* 0x0001e80001157983 */ /* 0x000ea80000300800 */
[----:B------:R-:W3:Y:S04]  /*1f4b0*/  LDL.LU R20, [R1+0x890] ;  /* 0x0008900001147983 */ /* 0x000ee80000300800 */
[----:B------:R-:W4:Y:S04]  /*1f4c0*/  LDL.LU R19, [R1+0x888] ;  /* 0x0008880001137983 */ /* 0x000f280000300800 */
[----:B-----5:R-:W5:Y:S04]  /*1f4d0*/  LDL.LU R18, [R1+0x880] ;  /* 0x0008800001127983 */ /* 0x020f680000300800 */
[----:B------:R-:W5:Y:S04]  /*1f4e0*/  LDL.LU R17, [R1+0x1f4] ;  /* 0x0001f40001117983 */ /* 0x000f680000300800 */
        /* <DEDUP_REMOVED lines=13> */
[----:B------:R-:W5:Y:S01]  /*1f5c0*/  LDL.LU R5, [R1+0x850] ;  /* 0x0008500001057983 */ /* 0x000f620000300800 */
[----:B------:R-:W1:Y:S01]  /*1f5d0*/  S2R R2, SR_TID.X ;  /* 0x0000000000027919 */ /* 0x000e620000002100 */
[----:B------:R-:W-:-:S04]  /*1f5e0*/  UIADD3 UR26, UPT, UPT, UR6, 0x1, URZ ;  /* 0x00000001061a7890 */ /* 0x000fc8000fffe0ff */
[----:B0-----:R-:W-:Y:S01]  /*1f5f0*/  UIMAD UR4, UR26, -0x40, UR36 ;  /* 0xffffffc01a0478a4 */ /* 0x001fe2000f8e0224 */
[----:B-1----:R-:W-:-:S04]  /*1f600*/  SHF.R.U32.HI R2, RZ, 0x6, R2 ;  /* 0x00000006ff027819 */ /* 0x002fc80000011602 */
[----:B------:R-:W-:-:S04]  /*1f610*/  SGXT.U32 R2, R2, 0x1 ;  /* 0x000000010202781a */ /* 0x000fc80000000000 */
[----:B------:R-:W-:Y:S02]  /*1f620*/  ISETP.GE.AND P0, PT, R2, UR4, PT ;  /* 0x0000000402007c0c */ /* 0x000fe4000bf06270 */
[----:B--2---:R-:W-:Y:S02]  /*1f630*/  IADD3 R21, P4, PT, R21, UR13, RZ ;  /* 0x0000000d15157c10 */ /* 0x004fe4000ff9e0ff */
[----:B---3--:R-:W-:-:S03]  /*1f640*/  IADD3 R20, P6, PT, R20, UR13, RZ ;  /* 0x0000000d14147c10 */ /* 0x008fc6000ffde0ff */
[----:B------:R-:W-:Y:S01]  /*1f650*/  STL [R1+0x1e8], R21 ;  /* 0x0001e81501007387 */ /* 0x000fe20000100800 */
[----:B----4-:R-:W-:-:S03]  /*1f660*/  IADD3 R19, P1, PT, R19, UR13, RZ ;  /* 0x0000000d13137c10 */ /* 0x010fc6000ff3e0ff */
[----:B------:R-:W-:Y:S01]  /*1f670*/  STL [R1+0x890], R20 ;  /* 0x0008901401007387 */ /* 0x000fe20000100800 */
[----:B-----5:R-:W-:-:S03]  /*1f680*/  IADD3 R18, P2, PT, R18, UR13, RZ ;  /* 0x0000000d12127c10 */ /* 0x020fc6000ff5e0ff */
[----:B------:R-:W-:Y:S01]  /*1f690*/  STL [R1+0x888], R19 ;  /* 0x0008881301007387 */ /* 0x000fe20000100800 */
[----:B------:R-:W-:-:S03]  /*1f6a0*/  IADD3 R17, P3, PT, R17, UR13, RZ ;  /* 0x0000000d11117c10 */ /* 0x000fc6000ff7e0ff */
[----:B------:R-:W-:Y:S01]  /*1f6b0*/  STL [R1+0x880], R18 ;  /* 0x0008801201007387 */ /* 0x000fe20000100800 */
[----:B------:R-:W-:-:S03]  /*1f6c0*/  IADD3.X R16, PT, PT, R16, UR35, RZ, P4, !PT ;  /* 0x0000002310107c10 */ /* 0x000fc6000a7fe4ff */
[----:B------:R-:W-:Y:S01]  /*1f6d0*/  STL [R1+0x1f4], R17 ;  /* 0x0001f41101007387 */ /* 0x000fe20000100800 */
[----:B------:R-:W-:-:S03]  /*1f6e0*/  IADD3 R15, P4, PT, R15, UR13, RZ ;  /* 0x0000000d0f0f7c10 */ /* 0x000fc6000ff9e0ff */
[----:B------:R-:W-:Y:S01]  /*1f6f0*/  STL [R1+0x1e4], R16 ;  /* 0x0001e41001007387 */ /* 0x000fe20000100800 */
[----:B------:R-:W-:-:S03]  /*1f700*/  IADD3.X R14, PT, PT, R14, UR35, RZ, P6, !PT ;  /* 0x000000230e0e7c10 */ /* 0x000fc6000b7fe4ff */
[----:B------:R-:W-:Y:S01]  /*1f710*/  STL [R1+0x878], R15 ;  /* 0x0008780f01007387 */ /* 0x000fe20000100800 */
[----:B------:R-:W-:-:S05]  /*1f720*/  IADD3.X R4, PT, PT, R4, UR35, RZ, P1, !PT ;  /* 0x0000002304047c10 */ /* 0x000fca0008ffe4ff */
[----:B------:R0:W-:Y:S04]  /*1f730*/  STL [R1+0x884], R4 ;  /* 0x0008840401007387 */ /* 0x0001e80000100800 */
[----:B------:R-:W-:Y:S01]  /*1f740*/  STL [R1+0x88c], R14 ;  /* 0x00088c0e01007387 */ /* 0x000fe20000100800 */
[----:B------:R-:W-:-:S03]  /*1f750*/  IADD3 R13, P6, PT, R13, UR13, RZ ;  /* 0x0000000d0d0d7c10 */ /* 0x000fc6000ffde0ff */
[----:B0-----:R-:W2:Y:S01]  /*1f760*/  LDL.LU R4, [R1+0x864] ;  /* 0x0008640001047983 */ /* 0x001ea20000300800 */
[----:B------:R-:W-:Y:S02]  /*1f770*/  IADD3 R12, P1, PT, R12, UR13, RZ ;  /* 0x0000000d0c0c7c10 */ /* 0x000fe4000ff3e0ff */
[----:B------:R-:W-:Y:S02]  /*1f780*/  IADD3.X R11, PT, PT, R11, UR35, RZ, P2, !PT ;  /* 0x000000230b0b7c10 */ /* 0x000fe400097fe4ff */
[----:B------:R-:W-:Y:S01]  /*1f790*/  IADD3 R10, P2, PT, R10, UR13, RZ ;  /* 0x0000000d0a0a7c10 */ /* 0x000fe2000ff5e0ff */
[----:B------:R-:W-:Y:S01]  /*1f7a0*/  STL [R1+0x870], R13 ;  /* 0x0008700d01007387 */ /* 0x000fe20000100800 */
[----:B------:R-:W-:Y:S02]  /*1f7b0*/  IADD3.X R9, PT, PT, R9, UR35, RZ, P3, !PT ;  /* 0x0000002309097c10 */ /* 0x000fe40009ffe4ff */
[----:B------:R-:W-:Y:S01]  /*1f7c0*/  IADD3.X R7, PT, PT, R7, UR35, RZ, P4, !PT ;  /* 0x0000002307077c10 */ /* 0x000fe2000a7fe4ff */
[----:B------:R-:W-:Y:S01]  /*1f7d0*/  STL [R1+0x868], R12 ;  /* 0x0008680c01007387 */ /* 0x000fe20000100800 */
[----:B------:R-:W-:-:S02]  /*1f7e0*/  IADD3 R8, P3, PT, R8, UR13, RZ ;  /* 0x0000000d08087c10 */ /* 0x000fc4000ff7e0ff */
[----:B------:R-:W-:Y:S01]  /*1f7f0*/  IADD3 R3, P4, PT, R3, UR13, RZ ;  /* 0x0000000d03037c10 */ /* 0x000fe2000ff9e0ff */
[----:B------:R-:W-:Y:S04]  /*1f800*/  STL [R1+0x87c], R11 ;  /* 0x00087c0b01007387 */ /* 0x000fe80000100800 */
[----:B------:R-:W-:Y:S01]  /*1f810*/  STL [R1+0x1ec], R10 ;  /* 0x0001ec0a01007387 */ /* 0x000fe20000100800 */
[----:B------:R-:W-:-:S03]  /*1f820*/  IADD3.X R6, PT, PT, R6, UR35, RZ, P6, !PT ;  /* 0x0000002306067c10 */ /* 0x000fc6000b7fe4ff */
[----:B------:R-:W-:Y:S01]  /*1f830*/  STL [R1+0x1f0], R9 ;  /* 0x0001f00901007387 */ /* 0x000fe20000100800 */
[----:B------:R-:W-:-:S03]  /*1f840*/  IADD3 R5, P6, PT, R5, UR13, RZ ;  /* 0x0000000d05057c10 */ /* 0x000fc6000ffde0ff */
[----:B------:R0:W-:Y:S04]  /*1f850*/  STL [R1+0x858], R3 ;  /* 0x0008580301007387 */ /* 0x0001e80000100800 */
[----:B------:R1:W-:Y:S04]  /*1f860*/  STL [R1+0x860], R8 ;  /* 0x0008600801007387 */ /* 0x0003e80000100800 */
[----:B0-----:R-:W3:Y:S04]  /*1f870*/  LDL.LU R3, [R1+0x1dc] ;  /* 0x0001dc0001037983 */ /* 0x001ee80000300800 */
[----:B------:R0:W-:Y:S04]  /*1f880*/  STL [R1+0x874], R7 ;  /* 0x0008740701007387 */ /* 0x0001e80000100800 */
[----:B------:R-:W4:Y:S04]  /*1f890*/  LDL.LU R31, [R1+0x1e0] ;  /* 0x0001e000011f7983 */ /* 0x000f280000300800 */
[----:B------:R-:W5:Y:S04]  /*1f8a0*/  LDL.LU R30, [R1+0x848] ;  /* 0x00084800011e7983 */ /* 0x000f680000300800 */
[----:B------:R0:W-:Y:S04]  /*1f8b0*/  STL [R1+0x86c], R6 ;  /* 0x00086c0601007387 */ /* 0x0001e80000100800 */
[----:B------:R-:W5:Y:S04]  /*1f8c0*/  LDL.LU R29, [R1+0x85c] ;  /* 0x00085c00011d7983 */ /* 0x000f680000300800 */
[----:B------:R-:W-:Y:S04]  /*1f8d0*/  STL [R1+0x850], R5 ;  /* 0x0008500501007387 */ /* 0x000fe80000100800 */
        /* <DEDUP_REMOVED lines=20> */
[----:B--2---:R-:W-:-:S05]  /*1fa20*/  IADD3.X R4, PT, PT, R4, UR35, RZ, P1, !PT ;  /* 0x0000002304047c10 */ /* 0x004fca0008ffe4ff */
[----:B------:R2:W-:Y:S04]  /*1fa30*/  STL [R1+0x864], R4 ;  /* 0x0008640401007387 */ /* 0x0005e80000100800 */
[----:B-1----:R-:W5:Y:S04]  /*1fa40*/  LDL.LU R8, [R1+0x7f0] ;  /* 0x0007f00001087983 */ /* 0x002f680000300800 */
[----:B0-----:R-:W5:Y:S04]  /*1fa50*/  LDL.LU R7, [R1+0x80c] ;  /* 0x00080c0001077983 */ /* 0x001f680000300800 */
[----:B------:R-:W5:Y:S04]  /*1fa60*/  LDL.LU R6, [R1+0x7e8] ;  /* 0x0007e80001067983 */ /* 0x000f680000300800 */
[----:B--2---:R-:W2:Y:S04]  /*1fa70*/  LDL.LU R4, [R1+0x804] ;  /* 0x0008040001047983 */ /* 0x004ea80000300800 */
[----:B------:R-:W2:Y:S01]  /*1fa80*/  LDL.LU R5, [R1+0x7e0] ;  /* 0x0007e00001057983 */ /* 0x000ea20000300800 */
[----:B---3--:R-:W-:-:S05]  /*1fa90*/  IADD3 R3, P1, PT, R3, UR13, RZ ;  /* 0x0000000d03037c10 */ /* 0x008fca000ff3e0ff */
[----:B------:R0:W-:Y:S01]  /*1faa0*/  STL [R1+0x1dc], R3 ;  /* 0x0001dc0301007387 */ /* 0x0001e20000100800 */
[----:B----4-:R-:W-:Y:S02]  /*1fab0*/  IADD3.X R31, PT, PT, R31, UR35, RZ, P2, !PT ;  /* 0x000000231f1f7c10 */ /* 0x010fe400097fe4ff */
[----:B-----5:R-:W-:Y:S01]  /*1fac0*/  IADD3 R30, P2, PT, R30, UR13, RZ ;  /* 0x0000000d1e1e7c10 */ /* 0x020fe2000ff5e0ff */
[----:B0-----:R-:W3:Y:S01]  /*1fad0*/  LDL.LU R3, [R1+0x7fc] ;  /* 0x0007fc0001037983 */ /* 0x001ee20000300800 */
[----:B------:R-:W-:-:S03]  /*1fae0*/  IADD3.X R29, PT, PT, R29, UR35, RZ, P3, !PT ;  /* 0x000000231d1d7c10 */ /* 0x000fc60009ffe4ff */
[----:B------:R-:W-:Y:S04]  /*1faf0*/  STL [R1+0x1e0], R31 ;  /* 0x0001e01f01007387 */ /* 0x000fe80000100800 */
        /* <DEDUP_REMOVED lines=29> */
[----:B------:R-:W-:Y:S02]  /*1fcd0*/  IADD3 R13, P6, PT, R13, UR13, RZ ;  /* 0x0000000d0d0d7c10 */ /* 0x000fe4000ffde0ff */
[----:B------:R-:W-:Y:S02]  /*1fce0*/  IADD3.X R12, PT, PT, R12, UR35, RZ, P1, !PT ;  /* 0x000000230c0c7c10 */ /* 0x000fe40008ffe4ff */
[----:B------:R-:W-:Y:S01]  /*1fcf0*/  IADD3 R2, P1, PT, R2, UR13, RZ ;  /* 0x0000000d02027c10 */ /* 0x000fe2000ff3e0ff */
[----:B------:R-:W-:Y:S04]  /*1fd00*/  STL [R1+0x82c], R14 ;  /* 0x00082c0e01007387 */ /* 0x000fe80000100800 */
[----:B------:R0:W-:Y:S04]  /*1fd10*/  STL [R1+0x800], R2 ;  /* 0x0008000201007387 */ /* 0x0001e80000100800 */
[----:B------:R-:W-:Y:S04]  /*1fd20*/  STL [R1+0x808], R13 ;  /* 0x0008080d01007387 */ /* 0x000fe80000100800 */
[----:B0-----:R-:W4:Y:S01]  /*1fd30*/  LDL.LU R2, [R1+0x7d8] ;  /* 0x0007d80001027983 */ /* 0x001f220000300800 */
[----:B------:R-:W-:-:S02]  /*1fd40*/  IADD3.X R11, PT, PT, R11, UR35, RZ, P2, !PT ;  /* 0x000000230b0b7c10 */ /* 0x000fc400097fe4ff */
[----:B------:R-:W-:Y:S02]  /*1fd50*/  IADD3 R10, P2, PT, R10, UR13, RZ ;  /* 0x0000000d0a0a7c10 */ /* 0x000fe4000ff5e0ff */
[----:B------:R-:W-:Y:S01]  /*1fd60*/  IADD3.X R9, PT, PT, R9, UR35, RZ, P3, !PT ;  /* 0x0000002309097c10 */ /* 0x000fe20009ffe4ff */
[----:B------:R-:W-:Y:S04]  /*1fd70*/  STL [R1+0x824], R12 ;  /* 0x0008240c01007387 */ /* 0x000fe80000100800 */
[----:B------:R-:W-:Y:S04]  /*1fd80*/  STL [R1+0x81c], R11 ;  /* 0x00081c0b01007387 */ /* 0x000fe80000100800 */
[----:B------:R-:W-:Y:S04]  /*1fd90*/  STL [R1+0x7f8], R10 ;  /* 0x0007f80a01007387 */ /* 0x000fe80000100800 */
[----:B------:R-:W-:Y:S01]  /*1fda0*/  STL [R1+0x814], R9 ;  /* 0x0008140901007387 */ /* 0x000fe20000100800 */
[----:B------:R-:W-:-:S02]  /*1fdb0*/  IADD3 R8, P3, PT, R8, UR13, RZ ;  /* 0x0000000d08087c10 */ /* 0x000fc4000ff7e0ff */
[----:B------:R-:W-:-:S03]  /*1fdc0*/  IADD3.X R7, PT, PT, R7, UR35, RZ, P4, !PT ;  /* 0x0000002307077c10 */ /* 0x000fc6000a7fe4ff */
[----:B------:R-:W-:Y:S01]  /*1fdd0*/  STL [R1+0x7f0], R8 ;  /* 0x0007f00801007387 */ /* 0x000fe20000100800 */
[----:B--2---:R-:W-:Y:S02]  /*1fde0*/  IADD3.X R4, PT, PT, R4, UR35, RZ, P6, !PT ;  /* 0x0000002304047c10 */ /* 0x004fe4000b7fe4ff */
[----:B------:R-:W-:-:S03]  /*1fdf0*/  IADD3 R6, P4, PT, R6, UR13, RZ ;  /* 0x0000000d06067c10 */ /* 0x000fc6000ff9e0ff */
[----:B------:R0:W-:Y:S04]  /*1fe00*/  STL [R1+0x804], R4 ;  /* 0x0008040401007387 */ /* 0x0001e80000100800 */
[----:B------:R-:W-:Y:S01]  /*1fe10*/  STL [R1+0x80c], R7 ;  /* 0x00080c0701007387 */ /* 0x000fe20000100800 */
[----:B------:R-:W-:-:S03]  /*1fe20*/  IADD3 R5, P6, PT, R5, UR13, RZ ;  /* 0x0000000d05057c10 */ /* 0x000fc6000ffde0ff */
[----:B0-----:R-:W2:Y:S04]  /*1fe30*/  LDL.LU R4, [R1+0x7f4] ;  /* 0x0007f40001047983 */ /* 0x001ea80000300800 */
[----:B------:R-:W-:Y:S04]  /*1fe40*/  STL [R1+0x7e8], R6 ;  /* 0x0007e80601007387 */ /* 0x000fe80000100800 */
[----:B------:R-:W5:Y:S04]  /*1fe50*/  LDL.LU R31, [R1+0x7d0] ;  /* 0x0007d000011f7983 */ /* 0x000f680000300800 */
[----:B------:R-:W5:Y:S01]  /*1fe60*/  LDL.LU R30, [R1+0x7ec] ;  /* 0x0007ec00011e7983 */ /* 0x000f620000300800 */
[----:B---3--:R-:W-:-:S03]  /*1fe70*/  IADD3.X R3, PT, PT, R3, UR35, RZ, P1, !PT ;  /* 0x0000002303037c10 */ /* 0x008fc60008ffe4ff */
[----:B------:R-:W-:Y:S04]  /*1fe80*/  STL [R1+0x7e0], R5 ;  /* 0x0007e00501007387 */ /* 0x000fe80000100800 */
[----:B------:R-:W3:Y:S04]  /*1fe90*/  LDL.LU R29, [R1+0x7c8] ;  /* 0x0007c800011d7983 */ /* 0x000ee80000300800 */
[----:B------:R0:W-:Y:S04]  /*1fea0*/  STL [R1+0x7fc], R3 ;  /* 0x0007fc0301007387 */ /* 0x0001e80000100800 */
[----:B------:R-:W3:Y:S04]  /*1feb0*/  LDL.LU R27, [R1+0x7e4] ;  /* 0x0007e400011b7983 */ /* 0x000ee80000300800 */
        /* <DEDUP_REMOVED lines=15> */
[----:B0-----:R-:W3:Y:S04]  /*1ffb0*/  LDL.LU R3, [R1+0x7a4] ;  /* 0x0007a40001037983 */ /* 0x001ee80000300800 */
[----:B------:R-:W3:Y:S04]  /*1ffc0*/  LDL.LU R11, [R1+0x780] ;  /* 0x00078000010b7983 */ /* 0x000ee80000300800 */
[----:B------:R-:W3:Y:S04]  /*1ffd0*/  LDL.LU R10, [R1+0x79c] ;  /* 0x00079c00010a7983 */ /* 0x000ee80000300800 */
[----:B------:R-:W3:Y:S01]  /*1ffe0*/  LDL.LU R9, [R1+0x778] ;  /* 0x0007780001097983 */ /* 0x000ee20000300800 */
[----:B----4-:R-:W-:-:S05]  /*1fff0*/  IADD3 R2, P1, PT, R2, UR13, RZ ;  /* 0x0000000d02027c10 */ /* 0x010fca000ff3e0ff */
[----:B------:R0:W-:Y:S04]  /*20000*/  STL [R1+0x7d8], R2 ;  /* 0x0007d80201007387 */ /* 0x0001e80000100800 */
[----:B------:R-:W4:Y:S04]  /*20010*/  LDL.LU R8, [R1+0x794] ;  /* 0x0007940001087983 */ /* 0x000f280000300800 */
[----:B------:R-:W4:Y:S04]  /*20020*/  LDL.LU R7, [R1+0x770] ;  /* 0x0007700001077983 */ /* 0x000f280000300800 */
[----:B------:R-:W4:Y:S04]  /*20030*/  LDL.LU R6, [R1+0x78c] ;  /* 0x00078c0001067983 */ /* 0x000f280000300800 */
[----:B0-----:R-:W4:Y:S04]  /*20040*/  LDL.LU R2, [R1+0x768] ;  /* 0x0007680001027983 */ /* 0x001f280000300800 */
[----:B------:R-:W4:Y:S01]  /*20050*/  LDL.LU R5, [R1+0x784] ;  /* 0x0007840001057983 */ /* 0x000f220000300800 */
[----:B--2---:R-:W-:-:S05]  /*20060*/  IADD3.X R4, PT, PT, R4, UR35, RZ, P2, !PT ;  /* 0x0000002304047c10 */ /* 0x004fca00097fe4ff */
[----:B------:R0:W-:Y:S01]  /*20070*/  STL [R1+0x7f4], R4 ;  /* 0x0007f40401007387 */ /* 0x0001e20000100800 */
[----:B-----5:R-:W-:-:S03]  /*20080*/  IADD3 R31, P2, PT, R31, UR13, RZ ;  /* 0x0000000d1f1f7c10 */ /* 0x020fc6000ff5e0ff */
[----:B0-----:R-:W2:Y:S01]  /*20090*/  LDL.LU R4, [R1+0x760] ;  /* 0x0007600001047983 */ /* 0x001ea20000300800 */
[----:B------:R-:W-:Y:S02]  /*200a0*/  IADD3.X R30, PT, PT, R30, UR35, RZ, P3, !PT ;  /* 0x000000231e1e7c10 */ /* 0x000fe40009ffe4ff */
[----:B---3--:R-:W-:Y:S01]  /*200b0*/  IADD3 R29, P3, PT, R29, UR13, RZ ;  /* 0x0000000d1d1d7c10 */ /* 0x008fe2000ff7e0ff */
[----:B------:R-:W-:Y:S04]  /*200c0*/  STL [R1+0x7d0], R31 ;  /* 0x0007d01f01007387 */ /* 0x000fe80000100800 */
        /* <DEDUP_REMOVED lines=31> */
[----:B------:R-:W-:Y:S02]  /*202c0*/  IADD3.X R3, PT, PT, R3, UR35, RZ, P2, !PT ;  /* 0x0000002303037c10 */ /* 0x000fe400097fe4ff */
[----:B------:R-:W-:-:S03]  /*202d0*/  IADD3 R12, P1, PT, R12, UR13, RZ ;  /* 0x0000000d0c0c7c10 */ /* 0x000fc6000ff3e0ff */
[----:B------:R0:W-:Y:S01]  /*202e0*/  STL [R1+0x7a4], R3 ;  /* 0x0007a40301007387 */ /* 0x0001e20000100800 */
[----:B------:R-:W-:-:S03]  /*202f0*/  IADD3 R11, P2, PT, R11, UR13, RZ ;  /* 0x0000000d0b0b7c10 */ /* 0x000fc6000ff5e0ff */
[----:B------:R-:W-:Y:S01]  /*20300*/  STL [R1+0x7ac], R13 ;  /* 0x0007ac0d01007387 */ /* 0x000fe20000100800 */
[----:B------:R-:W-:Y:S02]  /*20310*/  IADD3.X R10, PT, PT, R10, UR35, RZ, P3, !PT ;  /* 0x000000230a0a7c10 */ /* 0x000fe40009ffe4ff */
[----:B------:R-:W-:Y:S01]  /*20320*/  IADD3 R9, P3, PT, R9, UR13, RZ ;  /* 0x0000000d09097c10 */ /* 0x000fe2000ff7e0ff */
[----:B0-----:R-:W3:Y:S04]  /*20330*/  LDL.LU R3, [R1+0x77c] ;  /* 0x00077c0001037983 */ /* 0x001ee80000300800 */
[----:B------:R-:W-:Y:S01]  /*20340*/  STL [R1+0x788], R12 ;  /* 0x0007880c01007387 */ /* 0x000fe20000100800 */
[----:B----4-:R-:W-:-:S03]  /*20350*/  IADD3.X R8, PT, PT, R8, UR35, RZ, P4, !PT ;  /* 0x0000002308087c10 */ /* 0x010fc6000a7fe4ff */
[----:B------:R-:W-:Y:S01]  /*20360*/  STL [R1+0x780], R11 ;  /* 0x0007800b01007387 */ /* 0x000fe20000100800 */
[----:B------:R-:W-:-:S03]  /*20370*/  IADD3 R7, P4, PT, R7, UR13, RZ ;  /* 0x0000000d07077c10 */ /* 0x000fc6000ff9e0ff */
[----:B------:R-:W-:Y:S01]  /*20380*/  STL [R1+0x79c], R10 ;  /* 0x00079c0a01007387 */ /* 0x000fe20000100800 */
[----:B------:R-:W-:-:S03]  /*20390*/  IADD3.X R6, PT, PT, R6, UR35, RZ, P6, !PT ;  /* 0x0000002306067c10 */ /* 0x000fc6000b7fe4ff */
[----:B------:R-:W-:Y:S01]  /*203a0*/  STL [R1+0x778], R9 ;  /* 0x0007780901007387 */ /* 0x000fe20000100800 */
[----:B------:R-:W-:-:S03]  /*203b0*/  IADD3 R2, P6, PT, R2, UR13, RZ ;  /* 0x0000000d02027c10 */ /* 0x000fc6000ffde0ff */
[----:B------:R-:W-:Y:S04]  /*203c0*/  STL [R1+0x794], R8 ;  /* 0x0007940801007387 */ /* 0x000fe80000100800 */
[----:B------:R0:W-:Y:S04]  /*203d0*/  STL [R1+0x768], R2 ;  /* 0x0007680201007387 */ /* 0x0001e80000100800 */
[----:B------:R-:W-:Y:S04]  /*203e0*/  STL [R1+0x770], R7 ;  /* 0x0007700701007387 */ /* 0x000fe80000100800 */
[----:B0-----:R-:W4:Y:S01]  /*203f0*/  LDL.LU R2, [R1+0x758] ;  /* 0x0007580001027983 */ /* 0x001f220000300800 */
[----:B------:R-:W-:-:S03]  /*20400*/  IADD3.X R5, PT, PT, R5, UR35, RZ, P1, !PT ;  /* 0x0000002305057c10 */ /* 0x000fc60008ffe4ff */
[----:B------:R-:W-:Y:S04]  /*20410*/  STL [R1+0x78c], R6 ;  /* 0x00078c0601007387 */ /* 0x000fe80000100800 */
[----:B------:R-:W5:Y:S04]  /*20420*/  LDL.LU R31, [R1+0x774] ;  /* 0x00077400011f7983 */ /* 0x000f680000300800 */
[----:B------:R-:W5:Y:S04]  /*20430*/  LDL.LU R30, [R1+0x750] ;  /* 0x00075000011e7983 */ /* 0x000f680000300800 */
[----:B------:R-:W-:Y:S04]  /*20440*/  STL [R1+0x784], R5 ;  /* 0x0007840501007387 */ /* 0x000fe80000100800 */
[----:B------:R-:W5:Y:S01]  /*20450*/  LDL.LU R29, [R1+0x76c] ;  /* 0x00076c00011d7983 */ /* 0x000f620000300800 */
[----:B--2---:R-:W-:-:S05]  /*20460*/  IADD3 R4, P1, PT, R4, UR13, RZ ;  /* 0x0000000d04047c10 */ /* 0x004fca000ff3e0ff */
[----:B------:R0:W-:Y:S04]  /*20470*/  STL [R1+0x760], R4 ;  /* 0x0007600401007387 */ /* 0x0001e80000100800 */
[----:B------:R-:W2:Y:S04]  /*20480*/  LDL.LU R27, [R1+0x748] ;  /* 0x00074800011b7983 */ /* 0x000ea80000300800 */
        /* <DEDUP_REMOVED lines=15> */
[----:B0-----:R-:W2:Y:S04]  /*20580*/  LDL.LU R4, [R1+0x708] ;  /* 0x0007080001047983 */ /* 0x001ea80000300800 */
[----:B------:R-:W2:Y:S04]  /*20590*/  LDL.LU R11, [R1+0x724] ;  /* 0x00072400010b7983 */ /* 0x000ea80000300800 */
[----:B------:R-:W2:Y:S04]  /*205a0*/  LDL.LU R10, [R1+0x700] ;  /* 0x00070000010a7983 */ /* 0x000ea80000300800 */
[----:B------:R-:W2:Y:S01]  /*205b0*/  LDL.LU R9, [R1+0x71c] ;  /* 0x00071c0001097983 */ /* 0x000ea20000300800 */
[----:B---3--:R-:W-:-:S05]  /*205c0*/  IADD3.X R3, PT, PT, R3, UR35, RZ, P2, !PT ;  /* 0x0000002303037c10 */ /* 0x008fca00097fe4ff */
[----:B------:R0:W-:Y:S04]  /*205d0*/  STL [R1+0x77c], R3 ;  /* 0x00077c0301007387 */ /* 0x0001e80000100800 */
[----:B------:R-:W3:Y:S04]  /*205e0*/  LDL.LU R8, [R1+0x6f8] ;  /* 0x0006f80001087983 */ /* 0x000ee80000300800 */
[----:B------:R-:W3:Y:S04]  /*205f0*/  LDL.LU R7, [R1+0x714] ;  /* 0x0007140001077983 */ /* 0x000ee80000300800 */
[----:B------:R-:W3:Y:S04]  /*20600*/  LDL.LU R6, [R1+0x6f0] ;  /* 0x0006f00001067983 */ /* 0x000ee80000300800 */
[----:B0-----:R-:W3:Y:S04]  /*20610*/  LDL.LU R3, [R1+0x70c] ;  /* 0x00070c0001037983 */ /* 0x001ee80000300800 */
[----:B------:R-:W3:Y:S01]  /*20620*/  LDL.LU R5, [R1+0x6e8] ;  /* 0x0006e80001057983 */ /* 0x000ee20000300800 */
[----:B----4-:R-:W-:-:S05]  /*20630*/  IADD3 R2, P2, PT, R2, UR13, RZ ;  /* 0x0000000d02027c10 */ /* 0x010fca000ff5e0ff */
[----:B------:R0:W-:Y:S04]  /*20640*/  STL [R1+0x758], R2 ;  /* 0x0007580201007387 */ /* 0x0001e80000100800 */
[----:B0-----:R-:W4:Y:S01]  /*20650*/  LDL.LU R2, [R1+0x704] ;  /* 0x0007040001027983 */ /* 0x001f220000300800 */
[----:B-----5:R-:W-:Y:S02]  /*20660*/  IADD3.X R31, PT, PT, R31, UR35, RZ, P3, !PT ;  /* 0x000000231f1f7c10 */ /* 0x020fe40009ffe4ff */
[----:B------:R-:W-:Y:S02]  /*20670*/  IADD3 R30, P3, PT, R30, UR13, RZ ;  /* 0x0000000d1e1e7c10 */ /* 0x000fe4000ff7e0ff */
[----:B------:R-:W-:Y:S01]  /*20680*/  IADD3.X R29, PT, PT, R29, UR35, RZ, P4, !PT ;  /* 0x000000231d1d7c10 */ /* 0x000fe2000a7fe4ff */
[----:B------:R-:W-:Y:S04]  /*20690*/  STL [R1+0x774], R31 ;  /* 0x0007741f01007387 */ /* 0x000fe80000100800 */
[----:B------:R-:W-:Y:S04]  /*206a0*/  STL [R1+0x750], R30 ;  /* 0x0007501e01007387 */ /* 0x000fe80000100800 */
[----:B------:R-:W-:Y:S01]  /*206b0*/  STL [R1+0x76c], R29 ;  /* 0x00076c1d01007387 */ /* 0x000fe20000100800 */
[----:B--2---:R-:W-:-:S02]  /*206c0*/  IADD3 R27, P4, PT, R27, UR13, RZ ;  /* 0x0000000d1b1b7c10 */ /* 0x004fc4000ff9e0ff */
        /* <DEDUP_REMOVED lines=31> */
[----:B------:R-:W-:Y:S01]  /*208c0*/  STL [R1+0x710], R13 ;  /* 0x0007100d01007387 */ /* 0x000fe20000100800 */
[----:B------:R-:W-:-:S03]  /*208d0*/  IADD3.X R11, PT, PT, R11, UR35, RZ, P3, !PT ;  /* 0x000000230b0b7c10 */ /* 0x000fc60009ffe4ff */
[----:B0-----:R-:W2:Y:S01]  /*208e0*/  LDL.LU R4, [R1+0x6e0] ;  /* 0x0006e00001047983 */ /* 0x001ea20000300800 */
[----:B------:R-:W-:Y:S02]  /*208f0*/  IADD3 R10, P3, PT, R10, UR13, RZ ;  /* 0x0000000d0a0a7c10 */ /* 0x000fe4000ff7e0ff */
[----:B------:R-:W-:Y:S01]  /*20900*/  IADD3.X R9, PT, PT, R9, UR35, RZ, P4, !PT ;  /* 0x0000002309097c10 */ /* 0x000fe2000a7fe4ff */
[----:B------:R-:W-:Y:S04]  /*20910*/  STL [R1+0x72c], R12 ;  /* 0x00072c0c01007387 */ /* 0x000fe80000100800 */
[----:B------:R-:W-:Y:S01]  /*20920*/  STL [R1+0x724], R11 ;  /* 0x0007240b01007387 */ /* 0x000fe20000100800 */
[----:B---3--:R-:W-:-:S03]  /*20930*/  IADD3 R8, P4, PT, R8, UR13, RZ ;  /* 0x0000000d08087c10 */ /* 0x008fc6000ff9e0ff */
[----:B------:R-:W-:Y:S01]  /*20940*/  STL [R1+0x700], R10 ;  /* 0x0007000a01007387 */ /* 0x000fe20000100800 */
[----:B------:R-:W-:-:S03]  /*20950*/  IADD3.X R7, PT, PT, R7, UR35, RZ, P6, !PT ;  /* 0x0000002307077c10 */ /* 0x000fc6000b7fe4ff */
[----:B------:R-:W-:Y:S01]  /*20960*/  STL [R1+0x71c], R9 ;  /* 0x00071c0901007387 */ /* 0x000fe20000100800 */
[----:B------:R-:W-:Y:S02]  /*20970*/  IADD3 R6, P6, PT, R6, UR13, RZ ;  /* 0x0000000d06067c10 */ /* 0x000fe4000ffde0ff */
[----:B------:R-:W-:Y:S01]  /*20980*/  IADD3.X R3, PT, PT, R3, UR35, RZ, P1, !PT ;  /* 0x0000002303037c10 */ /* 0x000fe20008ffe4ff */
[----:B------:R-:W-:Y:S01]  /*20990*/  STL [R1+0x6f8], R8 ;  /* 0x0006f80801007387 */ /* 0x000fe20000100800 */
[----:B------:R-:W-:-:S03]  /*209a0*/  IADD3 R5, P1, PT, R5, UR13, RZ ;  /* 0x0000000d05057c10 */ /* 0x000fc6000ff3e0ff */
[----:B------:R0:W-:Y:S04]  /*209b0*/  STL [R1+0x70c], R3 ;  /* 0x00070c0301007387 */ /* 0x0001e80000100800 */
[----:B------:R-:W-:Y:S04]  /*209c0*/  STL [R1+0x714], R7 ;  /* 0x0007140701007387 */ /* 0x000fe80000100800 */
[----:B0-----:R-:W3:Y:S04]  /*209d0*/  LDL.LU R3, [R1+0x6fc] ;  /* 0x0006fc0001037983 */ /* 0x001ee80000300800 */
[----:B------:R-:W-:Y:S04]  /*209e0*/  STL [R1+0x6f0], R6 ;  /* 0x0006f00601007387 */ /* 0x000fe80000100800 */
[----:B------:R-:W5:Y:S04]  /*209f0*/  LDL.LU R31, [R1+0x6d8] ;  /* 0x0006d800011f7983 */ /* 0x000f680000300800 */
[----:B------:R-:W5:Y:S01]  /*20a00*/  LDL.LU R30, [R1+0x6f4] ;  /* 0x0006f400011e7983 */ /* 0x000f620000300800 */
[----:B----4-:R-:W-:-:S03]  /*20a10*/  IADD3.X R2, PT, PT, R2, UR35, RZ, P2, !PT ;  /* 0x0000002302027c10 */ /* 0x010fc600097fe4ff */
[----:B------:R-:W-:Y:S04]  /*20a20*/  STL [R1+0x6e8], R5 ;  /* 0x0006e80501007387 */ /* 0x000fe80000100800 */
[----:B------:R-:W4:Y:S04]  /*20a30*/  LDL.LU R29, [R1+0x6d0] ;  /* 0x0006d000011d7983 */ /* 0x000f280000300800 */
[----:B------:R0:W-:Y:S04]  /*20a40*/  STL [R1+0x704], R2 ;  /* 0x0007040201007387 */ /* 0x0001e80000100800 */
[----:B------:R-:W4:Y:S04]  /*20a50*/  LDL.LU R27, [R1+0x6ec] ;  /* 0x0006ec00011b7983 */ /* 0x000f280000300800 */
        /* <DEDUP_REMOVED lines=15> */
[----:B0-----:R-:W4:Y:S04]  /*20b50*/  LDL.LU R2, [R1+0x6ac] ;  /* 0x0006ac0001027983 */ /* 0x001f280000300800 */
[----:B------:R-:W4:Y:S04]  /*20b60*/  LDL.LU R11, [R1+0x688] ;  /* 0x00068800010b7983 */ /* 0x000f280000300800 */
[----:B------:R-:W4:Y:S04]  /*20b70*/  LDL.LU R10, [R1+0x6a4] ;  /* 0x0006a400010a7983 */ /* 0x000f280000300800 */
[----:B------:R-:W4:Y:S01]  /*20b80*/  LDL.LU R9, [R1+0x680] ;  /* 0x0006800001097983 */ /* 0x000f220000300800 */
[----:B--2---:R-:W-:-:S05]  /*20b90*/  IADD3 R4, P2, PT, R4, UR13, RZ ;  /* 0x0000000d04047c10 */ /* 0x004fca000ff5e0ff */
[----:B------:R0:W-:Y:S04]  /*20ba0*/  STL [R1+0x6e0], R4 ;  /* 0x0006e00401007387 */ /* 0x0001e80000100800 */
[----:B------:R-:W2:Y:S04]  /*20bb0*/  LDL.LU R8, [R1+0x69c] ;  /* 0x00069c0001087983 */ /* 0x000ea80000300800 */
[----:B------:R-:W2:Y:S04]  /*20bc0*/  LDL.LU R7, [R1+0x678] ;  /* 0x0006780001077983 */ /* 0x000ea80000300800 */
[----:B------:R-:W2:Y:S04]  /*20bd0*/  LDL.LU R6, [R1+0x694] ;  /* 0x0006940001067983 */ /* 0x000ea80000300800 */
[----:B0-----:R-:W2:Y:S04]  /*20be0*/  LDL.LU R4, [R1+0x670] ;  /* 0x0006700001047983 */ /* 0x001ea80000300800 */
[----:B------:R-:W2:Y:S01]  /*20bf0*/  LDL.LU R5, [R1+0x68c] ;  /* 0x00068c0001057983 */ /* 0x000ea20000300800 */
[----:B---3--:R-:W-:-:S05]  /*20c00*/  IADD3.X R3, PT, PT, R3, UR35, RZ, P3, !PT ;  /* 0x0000002303037c10 */ /* 0x008fca0009ffe4ff */
[----:B------:R0:W-:Y:S01]  /*20c10*/  STL [R1+0x6fc], R3 ;  /* 0x0006fc0301007387 */ /* 0x0001e20000100800 */
[----:B-----5:R-:W-:Y:S02]  /*20c20*/  IADD3 R31, P3, PT, R31, UR13, RZ ;  /* 0x0000000d1f1f7c10 */ /* 0x020fe4000ff7e0ff */
[----:B------:R-:W-:Y:S01]  /*20c30*/  IADD3.X R30, PT, PT, R30, UR35, RZ, P4, !PT ;  /* 0x000000231e1e7c10 */ /* 0x000fe2000a7fe4ff */
[----:B0-----:R-:W3:Y:S01]  /*20c40*/  LDL.LU R3, [R1+0x668] ;  /* 0x0006680001037983 */ /* 0x001ee20000300800 */
[----:B----4-:R-:W-:-:S03]  /*20c50*/  IADD3 R29, P4, PT, R29, UR13, RZ ;  /* 0x0000000d1d1d7c10 */ /* 0x010fc6000ff9e0ff */
        /* <DEDUP_REMOVED lines=34> */
[----:B------:R-:W-:Y:S04]  /*20e80*/  STL [R1+0x6b4], R13 ;  /* 0x0006b40d01007387 */ /* 0x000fe80000100800 */
[----:B0-----:R-:W4:Y:S01]  /*20e90*/  LDL.LU R2, [R1+0x684] ;  /* 0x0006840001027983 */ /* 0x001f220000300800 */
[----:B------:R-:W-:Y:S02]  /*20ea0*/  IADD3 R12, P2, PT, R12, UR13, RZ ;  /* 0x0000000d0c0c7c10 */ /* 0x000fe4000ff5e0ff */
[----:B------:R-:W-:-:S02]  /*20eb0*/  IADD3 R11, P3, PT, R11, UR13, RZ ;  /* 0x0000000d0b0b7c10 */ /* 0x000fc4000ff7e0ff */
[----:B------:R-:W-:Y:S02]  /*20ec0*/  IADD3.X R10, PT, PT, R10, UR35, RZ, P4, !PT ;  /* 0x000000230a0a7c10 */ /* 0x000fe4000a7fe4ff */
[----:B------:R-:W-:Y:S01]  /*20ed0*/  IADD3 R9, P4, PT, R9, UR13, RZ ;  /* 0x0000000d09097c10 */ /* 0x000fe2000ff9e0ff */
[----:B------:R-:W-:Y:S04]  /*20ee0*/  STL [R1+0x690], R12 ;  /* 0x0006900c01007387 */ /* 0x000fe80000100800 */
[----:B------:R-:W-:Y:S04]  /*20ef0*/  STL [R1+0x688], R11 ;  /* 0x0006880b01007387 */ /* 0x000fe80000100800 */
[----:B------:R-:W-:Y:S04]  /*20f00*/  STL [R1+0x6a4], R10 ;  /* 0x0006a40a01007387 */ /* 0x000fe80000100800 */
[----:B------:R-:W-:Y:S01]  /*20f10*/  STL [R1+0x680], R9 ;  /* 0x0006800901007387 */ /* 0x000fe20000100800 */
[----:B--2---:R-:W-:-:S02]  /*20f20*/  IADD3.X R8, PT, PT, R8, UR35, RZ, P6, !PT ;  /* 0x0000002308087c10 */ /* 0x004fc4000b7fe4ff */
[----:B------:R-:W-:Y:S02]  /*20f30*/  IADD3 R7, P6, PT, R7, UR13, RZ ;  /* 0x0000000d07077c10 */ /* 0x000fe4000ffde0ff */
[----:B------:R-:W-:Y:S02]  /*20f40*/  IADD3.X R6, PT, PT, R6, UR35, RZ, P1, !PT ;  /* 0x0000002306067c10 */ /* 0x000fe40008ffe4ff */
[----:B------:R-:W-:Y:S01]  /*20f50*/  IADD3 R4, P1, PT, R4, UR13, RZ ;  /* 0x0000000d04047c10 */ /* 0x000fe2000ff3e0ff */
[----:B------:R-:W-:Y:S04]  /*20f60*/  STL [R1+0x69c], R8 ;  /* 0x00069c0801007387 */ /* 0x000fe80000100800 */
[----:B------:R0:W-:Y:S04]  /*20f70*/  STL [R1+0x670], R4 ;  /* 0x0006700401007387 */ /* 0x0001e80000100800 */
[----:B------:R-:W-:Y:S01]  /*20f80*/  STL [R1+0x678], R7 ;  /* 0x0006780701007387 */ /* 0x000fe20000100800 */
[----:B------:R-:W-:-:S03]  /*20f90*/  IADD3.X R5, PT, PT, R5, UR35, RZ, P2, !PT ;  /* 0x0000002305057c10 */ /* 0x000fc600097fe4ff */
[----:B0-----:R-:W2:Y:S04]  /*20fa0*/  LDL.LU R4, [R1+0x660] ;  /* 0x0006600001047983 */ /* 0x001ea80000300800 */
[----:B------:R-:W-:Y:S04]  /*20fb0*/  STL [R1+0x694], R6 ;  /* 0x0006940601007387 */ /* 0x000fe80000100800 */
[----:B------:R-:W5:Y:S04]  /*20fc0*/  LDL.LU R31, [R1+0x67c] ;  /* 0x00067c00011f7983 */ /* 0x000f680000300800 */
[----:B------:R-:W5:Y:S04]  /*20fd0*/  LDL.LU R30, [R1+0x658] ;  /* 0x00065800011e7983 */ /* 0x000f680000300800 */
[----:B------:R-:W-:Y:S01]  /*20fe0*/  STL [R1+0x68c], R5 ;  /* 0x00068c0501007387 */ /* 0x000fe20000100800 */
[----:B---3--:R-:W-:-:S03]  /*20ff0*/  IADD3 R3, P2, PT, R3, UR13, RZ ;  /* 0x0000000d03037c10 */ /* 0x008fc6000ff5e0ff */
        /* <DEDUP_REMOVED lines=22> */
[----:B----4-:R-:W-:-:S05]  /*21160*/  IADD3.X R2, PT, PT, R2, UR35, RZ, P3, !PT ;  /* 0x0000002302027c10 */ /* 0x010fca0009ffe4ff */
[----:B------:R0:W-:Y:S04]  /*21170*/  STL [R1+0x684], R2 ;  /* 0x0006840201007387 */ /* 0x0001e80000100800 */
[----:B------:R-:W4:Y:S04]  /*21180*/  LDL.LU R8, [R1+0x600] ;  /* 0x0006000001087983 */ /* 0x000f280000300800 */
[----:B------:R-:W4:Y:S04]  /*21190*/  LDL.LU R7, [R1+0x61c] ;  /* 0x00061c0001077983 */ /* 0x000f280000300800 */
[----:B------:R-:W4:Y:S04]  /*211a0*/  LDL.LU R6, [R1+0x5f8] ;  /* 0x0005f80001067983 */ /* 0x000f280000300800 */
[----:B0-----:R-:W4:Y:S04]  /*211b0*/  LDL.LU R2, [R1+0x614] ;  /* 0x0006140001027983 */ /* 0x001f280000300800 */
[----:B------:R-:W4:Y:S01]  /*211c0*/  LDL.LU R5, [R1+0x5f0] ;  /* 0x0005f00001057983 */ /* 0x000f220000300800 */
[----:B--2---:R-:W-:-:S05]  /*211d0*/  IADD3 R4, P3, PT, R4, UR13, RZ ;  /* 0x0000000d04047c10 */ /* 0x004fca000ff7e0ff */
[----:B------:R0:W-:Y:S01]  /*211e0*/  STL [R1+0x660], R4 ;  /* 0x0006600401007387 */ /* 0x0001e20000100800 */
[----:B-----5:R-:W-:-:S03]  /*211f0*/  IADD3.X R31, PT, PT, R31, UR35, RZ, P4, !PT ;  /* 0x000000231f1f7c10 */ /* 0x020fc6000a7fe4ff */
[----:B0-----:R-:W2:Y:S01]  /*21200*/  LDL.LU R4, [R1+0x60c] ;  /* 0x00060c0001047983 */ /* 0x001ea20000300800 */
[----:B------:R-:W-:Y:S02]  /*21210*/  IADD3 R30, P4, PT, R30, UR13, RZ ;  /* 0x0000000d1e1e7c10 */ /* 0x000fe4000ff9e0ff */
[----:B---3--:R-:W-:Y:S01]  /*21220*/  IADD3.X R29, PT, PT, R29, UR35, RZ, P6, !PT ;  /* 0x000000231d1d7c10 */ /* 0x008fe2000b7fe4ff */
        /* <DEDUP_REMOVED lines=34> */
[----:B------:R0:W-:Y:S01]  /*21450*/  STL [R1+0x610], R3 ;  /* 0x0006100301007387 */ /* 0x0001e20000100800 */
[----:B------:R-:W-:-:S03]  /*21460*/  IADD3.X R11, PT, PT, R11, UR35, RZ, P4, !PT ;  /* 0x000000230b0b7c10 */ /* 0x000fc6000a7fe4ff */
[----:B------:R-:W-:Y:S01]  /*21470*/  STL [R1+0x618], R13 ;  /* 0x0006180d01007387 */ /* 0x000fe20000100800 */
[----:B------:R-:W-:Y:S02]  /*21480*/  IADD3 R10, P4, PT, R10, UR13, RZ ;  /* 0x0000000d0a0a7c10 */ /* 0x000fe4000ff9e0ff */
[----:B------:R-:W-:Y:S01]  /*21490*/  IADD3.X R9, PT, PT, R9, UR35, RZ, P6, !PT ;  /* 0x0000002309097c10 */ /* 0x000fe2000b7fe4ff */
[----:B0-----:R-:W3:Y:S04]  /*214a0*/  LDL.LU R3, [R1+0x5e8] ;  /* 0x0005e80001037983 */ /* 0x001ee80000300800 */
[----:B------:R-:W-:Y:S04]  /*214b0*/  STL [R1+0x634], R12 ;  /* 0x0006340c01007387 */ /* 0x000fe80000100800 */
[----:B------:R-:W-:Y:S01]  /*214c0*/  STL [R1+0x62c], R11 ;  /* 0x00062c0b01007387 */ /* 0x000fe20000100800 */
[----:B----4-:R-:W-:-:S03]  /*214d0*/  IADD3 R8, P6, PT, R8, UR13, RZ ;  /* 0x0000000d08087c10 */ /* 0x010fc6000ffde0ff */
[----:B------:R-:W-:Y:S01]  /*214e0*/  STL [R1+0x608], R10 ;  /* 0x0006080a01007387 */ /* 0x000fe20000100800 */
[----:B------:R-:W-:-:S03]  /*214f0*/  IADD3.X R7, PT, PT, R7, UR35, RZ, P1, !PT ;  /* 0x0000002307077c10 */ /* 0x000fc60008ffe4ff */
[----:B------:R-:W-:Y:S01]  /*21500*/  STL [R1+0x624], R9 ;  /* 0x0006240901007387 */ /* 0x000fe20000100800 */
[----:B------:R-:W-:-:S03]  /*21510*/  IADD3.X R2, PT, PT, R2, UR35, RZ, P2, !PT ;  /* 0x0000002302027c10 */ /* 0x000fc600097fe4ff */
[----:B------:R-:W-:Y:S04]  /*21520*/  STL [R1+0x600], R8 ;  /* 0x0006000801007387 */ /* 0x000fe80000100800 */
[----:B------:R0:W-:Y:S04]  /*21530*/  STL [R1+0x614], R2 ;  /* 0x0006140201007387 */ /* 0x0001e80000100800 */
[----:B------:R-:W-:Y:S04]  /*21540*/  STL [R1+0x61c], R7 ;  /* 0x00061c0701007387 */ /* 0x000fe80000100800 */
[----:B0-----:R-:W4:Y:S01]  /*21550*/  LDL.LU R2, [R1+0x604] ;  /* 0x0006040001027983 */ /* 0x001f220000300800 */
[----:B------:R-:W-:-:S02]  /*21560*/  IADD3 R6, P1, PT, R6, UR13, RZ ;  /* 0x0000000d06067c10 */ /* 0x000fc4000ff3e0ff */
[----:B------:R-:W-:-:S03]  /*21570*/  IADD3 R5, P2, PT, R5, UR13, RZ ;  /* 0x0000000d05057c10 */ /* 0x000fc6000ff5e0ff */
[----:B------:R-:W-:Y:S04]  /*21580*/  STL [R1+0x5f8], R6 ;  /* 0x0005f80601007387 */ /* 0x000fe80000100800 */
[----:B------:R-:W5:Y:S04]  /*21590*/  LDL.LU R31, [R1+0x5e0] ;  /* 0x0005e000011f7983 */ /* 0x000f680000300800 */
[----:B------:R-:W5:Y:S04]  /*215a0*/  LDL.LU R30, [R1+0x5fc] ;  /* 0x0005fc00011e7983 */ /* 0x000f680000300800 */
[----:B------:R-:W-:Y:S04]  /*215b0*/  STL [R1+0x5f0], R5 ;  /* 0x0005f00501007387 */ /* 0x000fe80000100800 */
[----:B------:R-:W5:Y:S01]  /*215c0*/  LDL.LU R29, [R1+0x5d8] ;  /* 0x0005d800011d7983 */ /* 0x000f620000300800 */
[----:B--2---:R-:W-:-:S05]  /*215d0*/  IADD3.X R4, PT, PT, R4, UR35, RZ, P3, !PT ;  /* 0x0000002304047c10 */ /* 0x004fca0009ffe4ff */
        /* <DEDUP_REMOVED lines=21> */
[----:B---3--:R-:W-:-:S05]  /*21730*/  IADD3 R3, P3, PT, R3, UR13, RZ ;  /* 0x0000000d03037c10 */ /* 0x008fca000ff7e0ff */
[----:B------:R0:W-:Y:S04]  /*21740*/  STL [R1+0x5e8], R3 ;  /* 0x0005e80301007387 */ /* 0x0001e80000100800 */
[----:B------:R-:W3:Y:S04]  /*21750*/  LDL.LU R8, [R1+0x5a4] ;  /* 0x0005a40001087983 */ /* 0x000ee80000300800 */
[----:B------:R-:W3:Y:S04]  /*21760*/  LDL.LU R7, [R1+0x580] ;  /* 0x0005800001077983 */ /* 0x000ee80000300800 */
[----:B------:R-:W3:Y:S04]  /*21770*/  LDL.LU R6, [R1+0x59c] ;  /* 0x00059c0001067983 */ /* 0x000ee80000300800 */
[----:B0-----:R-:W3:Y:S04]  /*21780*/  LDL.LU R3, [R1+0x578] ;  /* 0x0005780001037983 */ /* 0x001ee80000300800 */
[----:B------:R-:W3:Y:S01]  /*21790*/  LDL.LU R5, [R1+0x594] ;  /* 0x0005940001057983 */ /* 0x000ee20000300800 */
[----:B----4-:R-:W-:-:S05]  /*217a0*/  IADD3.X R2, PT, PT, R2, UR35, RZ, P4, !PT ;  /* 0x0000002302027c10 */ /* 0x010fca000a7fe4ff */
[----:B------:R0:W-:Y:S04]  /*217b0*/  STL [R1+0x604], R2 ;  /* 0x0006040201007387 */ /* 0x0001e80000100800 */
[----:B0-----:R-:W4:Y:S01]  /*217c0*/  LDL.LU R2, [R1+0x570] ;  /* 0x0005700001027983 */ /* 0x001f220000300800 */
[----:B-----5:R-:W-:Y:S02]  /*217d0*/  IADD3 R31, P4, PT, R31, UR13, RZ ;  /* 0x0000000d1f1f7c10 */ /* 0x020fe4000ff9e0ff */
[----:B------:R-:W-:Y:S02]  /*217e0*/  IADD3.X R30, PT, PT, R30, UR35, RZ, P6, !PT ;  /* 0x000000231e1e7c10 */ /* 0x000fe4000b7fe4ff */
[----:B------:R-:W-:Y:S01]  /*217f0*/  IADD3 R29, P6, PT, R29, UR13, RZ ;  /* 0x0000000d1d1d7c10 */ /* 0x000fe2000ffde0ff */
[----:B------:R-:W-:Y:S04]  /*21800*/  STL [R1+0x5e0], R31 ;  /* 0x0005e01f01007387 */ /* 0x000fe80000100800 */
[----:B------:R-:W-:Y:S04]  /*21810*/  STL [R1+0x5fc], R30 ;  /* 0x0005fc1e01007387 */ /* 0x000fe80000100800 */
[----:B------:R-:W-:Y:S01]  /*21820*/  STL [R1+0x5d8], R29 ;  /* 0x0005d81d01007387 */ /* 0x000fe20000100800 */
[----:B--2---:R-:W-:-:S02]  /*21830*/  IADD3.X R27, PT, PT, R27, UR35, RZ, P1, !PT ;  /* 0x000000231b1b7c10 */ /* 0x004fc40008ffe4ff */
        /* <DEDUP_REMOVED lines=36> */
[----:B------:R-:W-:Y:S04]  /*21a80*/  STL [R1+0x598], R12 ;  /* 0x0005980c01007387 */ /* 0x000fe80000100800 */
[----:B------:R-:W-:Y:S01]  /*21a90*/  STL [R1+0x590], R11 ;  /* 0x0005900b01007387 */ /* 0x000fe20000100800 */
[----:B---3--:R-:W-:-:S03]  /*21aa0*/  IADD3.X R8, PT, PT, R8, UR35, RZ, P1, !PT ;  /* 0x0000002308087c10 */ /* 0x008fc60008ffe4ff */
[----:B------:R-:W-:Y:S01]  /*21ab0*/  STL [R1+0x5ac], R10 ;  /* 0x0005ac0a01007387 */ /* 0x000fe20000100800 */
[----:B------:R-:W-:Y:S02]  /*21ac0*/  IADD3 R7, P1, PT, R7, UR13, RZ ;  /* 0x0000000d07077c10 */ /* 0x000fe4000ff3e0ff */
[----:B------:R-:W-:Y:S01]  /*21ad0*/  IADD3.X R6, PT, PT, R6, UR35, RZ, P2, !PT ;  /* 0x0000002306067c10 */ /* 0x000fe200097fe4ff */
[----:B------:R-:W-:Y:S01]  /*21ae0*/  STL [R1+0x588], R9 ;  /* 0x0005880901007387 */ /* 0x000fe20000100800 */
[----:B------:R-:W-:-:S03]  /*21af0*/  IADD3 R3, P2, PT, R3, UR13, RZ ;  /* 0x0000000d03037c10 */ /* 0x000fc6000ff5e0ff */
[----:B------:R-:W-:Y:S01]  /*21b00*/  STL [R1+0x5a4], R8 ;  /* 0x0005a40801007387 */ /* 0x000fe20000100800 */
[----:B------:R-:W-:-:S03]  /*21b10*/  IADD3.X R5, PT, PT, R5, UR35, RZ, P3, !PT ;  /* 0x0000002305057c10 */ /* 0x000fc60009ffe4ff */
[----:B------:R0:W-:Y:S04]  /*21b20*/  STL [R1+0x578], R3 ;  /* 0x0005780301007387 */ /* 0x0001e80000100800 */
[----:B------:R-:W-:Y:S04]  /*21b30*/  STL [R1+0x580], R7 ;  /* 0x0005800701007387 */ /* 0x000fe80000100800 */
[----:B0-----:R-:W3:Y:S04]  /*21b40*/  LDL.LU R3, [R1+0x568] ;  /* 0x0005680001037983 */ /* 0x001ee80000300800 */
[----:B------:R-:W-:Y:S04]  /*21b50*/  STL [R1+0x59c], R6 ;  /* 0x00059c0601007387 */ /* 0x000fe80000100800 */
[----:B------:R-:W5:Y:S04]  /*21b60*/  LDL.LU R31, [R1+0x584] ;  /* 0x00058400011f7983 */ /* 0x000f680000300800 */
[----:B------:R-:W5:Y:S04]  /*21b70*/  LDL.LU R30, [R1+0x560] ;  /* 0x00056000011e7983 */ /* 0x000f680000300800 */
[----:B------:R-:W-:Y:S01]  /*21b80*/  STL [R1+0x594], R5 ;  /* 0x0005940501007387 */ /* 0x000fe20000100800 */
[----:B----4-:R-:W-:-:S03]  /*21b90*/  IADD3 R2, P3, PT, R2, UR13, RZ ;  /* 0x0000000d02027c10 */ /* 0x010fc6000ff7e0ff */
        /* <DEDUP_REMOVED lines=22> */
[----:B--2---:R-:W-:-:S05]  /*21d00*/  IADD3.X R4, PT, PT, R4, UR35, RZ, P4, !PT ;  /* 0x0000002304047c10 */ /* 0x004fca000a7fe4ff */
[----:B------:R0:W-:Y:S04]  /*21d10*/  STL [R1+0x58c], R4 ;  /* 0x00058c0401007387 */ /* 0x0001e80000100800 */
[----:B------:R-:W2:Y:S04]  /*21d20*/  LDL.LU R8, [R1+0x508] ;  /* 0x0005080001087983 */ /* 0x000ea80000300800 */
[----:B------:R-:W2:Y:S04]  /*21d30*/  LDL.LU R7, [R1+0x524] ;  /* 0x0005240001077983 */ /* 0x000ea80000300800 */
[----:B------:R-:W2:Y:S04]  /*21d40*/  LDL.LU R6, [R1+0x500] ;  /* 0x0005000001067983 */ /* 0x000ea80000300800 */
[----:B0-----:R-:W2:Y:S04]  /*21d50*/  LDL.LU R4, [R1+0x51c] ;  /* 0x00051c0001047983 */ /* 0x001ea80000300800 */
[----:B------:R-:W2:Y:S01]  /*21d60*/  LDL.LU R5, [R1+0x4f8] ;  /* 0x0004f80001057983 */ /* 0x000ea20000300800 */
[----:B---3--:R-:W-:-:S05]  /*21d70*/  IADD3 R3, P4, PT, R3, UR13, RZ ;  /* 0x0000000d03037c10 */ /* 0x008fca000ff9e0ff */
[----:B------:R0:W-:Y:S01]  /*21d80*/  STL [R1+0x568], R3 ;  /* 0x0005680301007387 */ /* 0x0001e20000100800 */
[----:B-----5:R-:W-:Y:S02]  /*21d90*/  IADD3.X R31, PT, PT, R31, UR35, RZ, P6, !PT ;  /* 0x000000231f1f7c10 */ /* 0x020fe4000b7fe4ff */
[----:B------:R-:W-:Y:S01]  /*21da0*/  IADD3 R30, P6, PT, R30, UR13, RZ ;  /* 0x0000000d1e1e7c10 */ /* 0x000fe2000ffde0ff */
[----:B0-----:R-:W3:Y:S01]  /*21db0*/  LDL.LU R3, [R1+0x514] ;  /* 0x0005140001037983 */ /* 0x001ee20000300800 */
[----:B----4-:R-:W-:-:S03]  /*21dc0*/  IADD3.X R29, PT, PT, R29, UR35, RZ, P1, !PT ;  /* 0x000000231d1d7c10 */ /* 0x010fc60008ffe4ff */
        /* <DEDUP_REMOVED lines=44> */
[----:B--2---:R-:W-:-:S02]  /*22090*/  IADD3 R8, P1, PT, R8, UR13, RZ ;  /* 0x0000000d08087c10 */ /* 0x004fc4000ff3e0ff */
[----:B------:R-:W-:-:S03]  /*220a0*/  IADD3.X R7, PT, PT, R7, UR35, RZ, P2, !PT ;  /* 0x0000002307077c10 */ /* 0x000fc600097fe4ff */
[----:B------:R-:W-:Y:S01]  /*220b0*/  STL [R1+0x508], R8 ;  /* 0x0005080801007387 */ /* 0x000fe20000100800 */
[----:B------:R-:W-:Y:S02]  /*220c0*/  IADD3.X R4, PT, PT, R4, UR35, RZ, P3, !PT ;  /* 0x0000002304047c10 */ /* 0x000fe40009ffe4ff */
[----:B------:R-:W-:-:S03]  /*220d0*/  IADD3 R6, P2, PT, R6, UR13, RZ ;  /* 0x0000000d06067c10 */ /* 0x000fc6000ff5e0ff */
[----:B------:R0:W-:Y:S04]  /*220e0*/  STL [R1+0x51c], R4 ;  /* 0x00051c0401007387 */ /* 0x0001e80000100800 */
[----:B------:R-:W-:Y:S01]  /*220f0*/  STL [R1+0x524], R7 ;  /* 0x0005240701007387 */ /* 0x000fe20000100800 */
[----:B------:R-:W-:-:S03]  /*22100*/  IADD3 R5, P3, PT, R5, UR13, RZ ;  /* 0x0000000d05057c10 */ /* 0x000fc6000ff7e0ff */
[----:B0-----:R-:W2:Y:S04]  /*22110*/  LDL.LU R4, [R1+0x50c] ;  /* 0x00050c0001047983 */ /* 0x001ea80000300800 */
[----:B------:R-:W-:Y:S04]  /*22120*/  STL [R1+0x500], R6 ;  /* 0x0005000601007387 */ /* 0x000fe80000100800 */
[----:B------:R-:W5:Y:S04]  /*22130*/  LDL.LU R31, [R1+0x4e8] ;  /* 0x0004e800011f7983 */ /* 0x000f680000300800 */
[----:B------:R-:W5:Y:S04]  /*22140*/  LDL.LU R30, [R1+0x504] ;  /* 0x00050400011e7983 */ /* 0x000f680000300800 */
[----:B------:R-:W-:Y:S01]  /*22150*/  STL [R1+0x4f8], R5 ;  /* 0x0004f80501007387 */ /* 0x000fe20000100800 */
[----:B---3--:R-:W-:-:S03]  /*22160*/  IADD3.X R3, PT, PT, R3, UR35, RZ, P4, !PT ;  /* 0x0000002303037c10 */ /* 0x008fc6000a7fe4ff */
        /* <DEDUP_REMOVED lines=75> */
[----:B------:R-:W-:Y:S04]  /*22620*/  STL [R1+0x4a0], R12 ;  /* 0x0004a00c01007387 */ /* 0x000fe80000100800 */
[----:B------:R-:W-:Y:S01]  /*22630*/  STL [R1+0x498], R11 ;  /* 0x0004980b01007387 */ /* 0x000fe20000100800 */
[----:B----4-:R-:W-:-:S03]  /*22640*/  IADD3.X R8, PT, PT, R8, UR35, RZ, P2, !PT ;  /* 0x0000002308087c10 */ /* 0x010fc600097fe4ff */
[----:B------:R-:W-:Y:S01]  /*22650*/  STL [R1+0x4b4], R10 ;  /* 0x0004b40a01007387 */ /* 0x000fe20000100800 */
[----:B------:R-:W-:Y:S02]  /*22660*/  IADD3 R7, P2, PT, R7, UR13, RZ ;  /* 0x0000000d07077c10 */ /* 0x000fe4000ff5e0ff */
[----:B------:R-:W-:Y:S01]  /*22670*/  IADD3.X R6, PT, PT, R6, UR35, RZ, P3, !PT ;  /* 0x0000002306067c10 */ /* 0x000fe20009ffe4ff */
        /* <DEDUP_REMOVED lines=102> */
[----:B------:R-:W5:Y:S04]  /*22ce0*/  LDL.LU R30, [R1+0x40c] ;  /* 0x00040c00011e7983 */ /* 0x000f680000300800 */
[----:B------:R-:W-:Y:S01]  /*22cf0*/  STL [R1+0x400], R5 ;  /* 0x0004000501007387 */ /* 0x000fe20000100800 */
[----:B----4-:R-:W-:-:S03]  /*22d00*/  IADD3.X R2, PT, PT, R2, UR35, RZ, P6, !PT ;  /* 0x0000002302027c10 */ /* 0x010fc6000b7fe4ff */
        /* <DEDUP_REMOVED lines=643> */
[----:B------:R-:W-:Y:S04]  /*25540*/  STL [R1+0x958], R7 ;  /* 0x0009580701007387 */ /* 0x000fe80000100800 */
[----:B0-----:R-:W2:Y:S01]  /*25550*/  LDL.LU R4, [R1+0x944] ;  /* 0x0009440001047983 */ /* 0x001ea20000300800 */
[----:B------:R-:W-:-:S03]  /*25560*/  IADD3.X R5, PT, PT, R5, UR35, RZ, P3, !PT ;  /* 0x0000002305057c10 */ /* 0x000fc60009ffe4ff */
        /* <DEDUP_REMOVED lines=35> */
[----:B------:R0:W-:Y:S04]  /*257a0*/  STL [R1+0x944], R4 ;  /* 0x0009440401007387 */ /* 0x0001e80000100800 */
[----:B0-----:R-:W2:Y:S01]  /*257b0*/  LDL.LU R4, [R1+0x8f0] ;  /* 0x0008f00001047983 */ /* 0x001ea20000300800 */
[----:B-----5:R-:W-:Y:S02]  /*257c0*/  IADD3.X R31, PT, PT, R31, UR34, RZ, P6, !PT ;  /* 0x000000221f1f7c10 */ /* 0x020fe4000b7fe4ff */
        /* <DEDUP_REMOVED lines=35> */
[----:B------:R-:W-:Y:S01]  /*25a00*/  STL [R1+0x920], R14 ;  /* 0x0009200e01007387 */ /* 0x000fe20000100800 */
[----:B------:R-:W-:-:S03]  /*25a10*/  IADD3.X R11, PT, PT, R11, UR34, RZ, P6, !PT ;  /* 0x000000220b0b7c10 */ /* 0x000fc6000b7fe4ff */
[----:B------:R0:W-:Y:S01]  /*25a20*/  STL [R1+0x8f4], R3 ;  /* 0x0008f40301007387 */ /* 0x0001e20000100800 */
[----:B------:R-:W-:-:S03]  /*25a30*/  IADD3 R10, P6, PT, R10, UR7, RZ ;  /* 0x000000070a0a7c10 */ /* 0x000fc6000ffde0ff */
[----:B------:R-:W-:Y:S01]  /*25a40*/  STL [R1+0x8fc], R13 ;  /* 0x0008fc0d01007387 */ /* 0x000fe20000100800 */
[----:B------:R-:W-:-:S03]  /*25a50*/  IADD3.X R9, PT, PT, R9, UR34, RZ, P1, !PT ;  /* 0x0000002209097c10 */ /* 0x000fc60008ffe4ff */
        /* <DEDUP_REMOVED lines=14> */
[----:B------:R0:W-:Y:S04]  /*25b40*/  STL [R1+0x95c], R6 ;  /* 0x00095c0601007387 */ /* 0x0001e80000100800 */
[----:B------:R-:W5:Y:S04]  /*25b50*/  LDL.LU R30, [R1+0x8e0] ;  /* 0x0008e000011e7983 */ /* 0x000f680000300800 */
[----:B------:R-:W5:Y:S04]  /*25b60*/  LDL.LU R29, [R1+0x968] ;  /* 0x00096800011d7983 */ /* 0x000f680000300800 */
[----:B------:R1:W-:Y:S04]  /*25b70*/  STL [R1+0x960], R5 ;  /* 0x0009600501007387 */ /* 0x0003e80000100800 */
[----:B------:R-:W5:Y:S01]  /*25b80*/  LDL.LU R27, [R1+0x8dc] ;  /* 0x0008dc00011b7983 */ /* 0x000f620000300800 */
[----:B--2---:R-:W-:-:S05]  /*25b90*/  IADD3.X R4, PT, PT, R4, UR34, RZ, P4, !PT ;  /* 0x0000002204047c10 */ /* 0x004fca000a7fe4ff */
[----:B------:R2:W-:Y:S04]  /*25ba0*/  STL [R1+0x8f0], R4 ;  /* 0x0008f00401007387 */ /* 0x0005e80000100800 */
        /* <DEDUP_REMOVED lines=12> */
[----:B0-----:R-:W5:Y:S04]  /*25c70*/  LDL.LU R6, [R1+0x988] ;  /* 0x0009880001067983 */ /* 0x001f680000300800 */
[----:B------:R-:W5:Y:S04]  /*25c80*/  LDL.LU R14, [R1+0x96c] ;  /* 0x00096c00010e7983 */ /* 0x000f680000300800 */
[----:B------:R-:W5:Y:S04]  /*25c90*/  LDL.LU R13, [R1+0xa8] ;  /* 0x0000a800010d7983 */ /* 0x000f680000300800 */
[----:B------:R-:W5:Y:S04]  /*25ca0*/  LDL.LU R12, [R1+0xb4] ;  /* 0x0000b400010c7983 */ /* 0x000f680000300800 */
[----:B------:R-:W5:Y:S04]  /*25cb0*/  LDL.LU R11, [R1+0xa0] ;  /* 0x0000a000010b7983 */ /* 0x000f680000300800 */
[----:B------:R-:W5:Y:S04]  /*25cc0*/  LDL.LU R10, [R1+0xb0] ;  /* 0x0000b000010a7983 */ /* 0x000f680000300800 */
[----:B------:R-:W5:Y:S01]  /*25cd0*/  LDL.LU R7, [R1+0x98] ;  /* 0x0000980001077983 */ /* 0x000f620000300800 */
[----:B---3--:R-:W-:-:S05]  /*25ce0*/  IADD3.X R3, PT, PT, R3, UR34, RZ, P6, !PT ;  /* 0x0000002203037c10 */ /* 0x008fca000b7fe4ff */
[----:B------:R0:W-:Y:S04]  /*25cf0*/  STL [R1+0x8e8], R3 ;  /* 0x0008e80301007387 */ /* 0x0001e80000100800 */
[----:B------:R-:W3:Y:S04]  /*25d00*/  LDL.LU R9, [R1+0xac] ;  /* 0x0000ac0001097983 */ /* 0x000ee80000300800 */
[----:B------:R-:W3:Y:S04]  /*25d10*/  LDL.LU R8, [R1+0xa4] ;  /* 0x0000a40001087983 */ /* 0x000ee80000300800 */
[----:B-1----:R-:W3:Y:S04]  /*25d20*/  LDL.LU R5, [R1+0x9c] ;  /* 0x00009c0001057983 */ /* 0x002ee80000300800 */
[----:B--2---:R-:W2:Y:S04]  /*25d30*/  LDL.LU R4, [R1+0x90] ;  /* 0x0000900001047983 */ /* 0x004ea80000300800 */
[----:B0-----:R-:W2:Y:S01]  /*25d40*/  LDL.LU R3, [R1+0x94] ;  /* 0x0000940001037983 */ /* 0x001ea20000300800 */
        /* <DEDUP_REMOVED lines=9> */
[----:B------:R-:W-:-:S04]  /*25de0*/  IMAD.U32 R0, R0, -0x80000000, RZ ;  /* 0x8000000000007824 */ /* 0x000fc800078e00ff */
[----:B------:R-:W0:Y:S01]  /*25df0*/  SYNCS.PHASECHK.TRANS64.TRYWAIT P4, [UR8], R0 ;  /* 0x00000000ff0075a7 */ /* 0x000e220008081108 */
[----:B------:R-:W-:Y:S02]  /*25e00*/  PRMT R28, RZ, 0x7610, R28 ;  /* 0x00007610ff1c7816 */ /* 0x000fe4000000001c */
[----:B------:R-:W-:Y:S02]  /*25e10*/  IADD3 R26, P2, PT, R26, UR7, RZ ;  /* 0x000000071a1a7c10 */ /* 0x000fe4000ff5e0ff */
        /* <DEDUP_REMOVED lines=19> */
[----:B------:R-:W-:Y:S01]  /*25f50*/  IADD3 R6, P6, PT, R6, UR7, RZ ;  /* 0x0000000706067c10 */ /* 0x000fe2000ffde0ff */
[----:B------:R-:W-:Y:S04]  /*25f60*/  STL [R1+0xbc], R17 ;  /* 0x0000bc1101007387 */ /* 0x000fe80000100800 */
[----:B------:R1:W-:Y:S02]  /*25f70*/  STL [R1+0x988], R6 ;  /* 0x0009880601007387 */ /* 0x0003e40000100800 */
[----:B-1----:R-:W1:Y:S01]  /*25f80*/  S2R R6, SR_TID.X ;  /* 0x0000000000067919 */ /* 0x002e620000002100 */
[----:B------:R-:W-:-:S02]  /*25f90*/  IADD3 R16, P3, PT, R16, UR7, RZ ;  /* 0x0000000710107c10 */ /* 0x000fc4000ff7e0ff */
[----:B------:R-:W-:Y:S02]  /*25fa0*/  IADD3.X R14, PT, PT, R14, UR34, RZ, P1, !PT ;  /* 0x000000220e0e7c10 */ /* 0x000fe40008ffe4ff */
[----:B------:R-:W-:Y:S02]  /*25fb0*/  IADD3.X R12, PT, PT, R12, UR34, RZ, P2, !PT ;  /* 0x000000220c0c7c10 */ /* 0x000fe400097fe4ff */
[----:B------:R-:W-:Y:S02]  /*25fc0*/  IADD3 R13, P1, PT, R13, UR7, RZ ;  /* 0x000000070d0d7c10 */ /* 0x000fe4000ff3e0ff */
[----:B------:R-:W-:Y:S01]  /*25fd0*/  IADD3 R11, P2, PT, R11, UR7, RZ ;  /* 0x000000070b0b7c10 */ /* 0x000fe2000ff5e0ff */
[----:B------:R-:W-:Y:S01]  /*25fe0*/  STL [R1+0x984], R16 ;  /* 0x0009841001007387 */ /* 0x000fe20000100800 */
[----:B------:R-:W-:Y:S02]  /*25ff0*/  IADD3.X R10, PT, PT, R10, UR34, RZ, P3, !PT ;  /* 0x000000220a0a7c10 */ /* 0x000fe40009ffe4ff */
[----:B------:R-:W-:Y:S01]  /*26000*/  IADD3 R7, P3, PT, R7, UR7, RZ ;  /* 0x0000000707077c10 */ /* 0x000fe2000ff7e0ff */
[----:B------:R-:W-:Y:S04]  /*26010*/  STL [R1+0xb8], R15 ;  /* 0x0000b80f01007387 */ /* 0x000fe80000100800 */
[----:B------:R-:W-:Y:S04]  /*26020*/  STL [R1+0x96c], R14 ;  /* 0x00096c0e01007387 */ /* 0x000fe80000100800 */
[----:B------:R-:W-:Y:S04]  /*26030*/  STL [R1+0xa8], R13 ;  /* 0x0000a80d01007387 */ /* 0x000fe80000100800 */
[----:B------:R-:W-:Y:S01]  /*26040*/  STL [R1+0xb4], R12 ;  /* 0x0000b40c01007387 */ /* 0x000fe20000100800 */
[----:B---3--:R-:W-:-:S03]  /*26050*/  IADD3.X R9, PT, PT, R9, UR34, RZ, P6, !PT ;  /* 0x0000002209097c10 */ /* 0x008fc6000b7fe4ff */
[----:B------:R3:W-:Y:S01]  /*26060*/  STL [R1+0x98], R7 ;  /* 0x0000980701007387 */ /* 0x0007e20000100800 */
[----:B------:R-:W-:Y:S02]  /*26070*/  IADD3.X R8, PT, PT, R8, UR34, RZ, P1, !PT ;  /* 0x0000002208087c10 */ /* 0x000fe40008ffe4ff */
[----:B------:R-:W-:Y:S01]  /*26080*/  IADD3.X R5, PT, PT, R5, UR34, RZ, P2, !PT ;  /* 0x0000002205057c10 */ /* 0x000fe200097fe4ff */
[----:B------:R0:W-:Y:S01]  /*26090*/  STL [R1+0xa0], R11 ;  /* 0x0000a00b01007387 */ /* 0x0001e20000100800 */
[----:B--2---:R-:W-:-:S03]  /*260a0*/  IADD3 R4, P2, PT, R4, UR7, RZ ;  /* 0x0000000704047c10 */ /* 0x004fc6000ff5e0ff */
[----:B------:R2:W-:Y:S01]  /*260b0*/  STL [R1+0xb0], R10 ;  /* 0x0000b00a01007387 */ /* 0x0005e20000100800 */
[----:B------:R-:W-:-:S03]  /*260c0*/  IADD3.X R3, PT, PT, R3, UR34, RZ, P3, !PT ;  /* 0x0000002203037c10 */ /* 0x000fc60009ffe4ff */
[----:B------:R2:W-:Y:S04]  /*260d0*/  STL [R1+0xac], R9 ;  /* 0x0000ac0901007387 */ /* 0x0005e80000100800 */
[----:B------:R2:W-:Y:S04]  /*260e0*/  STL [R1+0xa4], R8 ;  /* 0x0000a40801007387 */ /* 0x0005e80000100800 */
[----:B------:R2:W-:Y:S04]  /*260f0*/  STL [R1+0x9c], R5 ;  /* 0x00009c0501007387 */ /* 0x0005e80000100800 */
[----:B------:R2:W-:Y:S01]  /*26100*/  STL [R1+0x90], R4 ;  /* 0x0000900401007387 */ /* 0x0005e20000100800 */
[----:B-1----:R-:W-:-:S02]  /*26110*/  SHF.R.U32.HI R6, RZ, 0x6, R6 ;  /* 0x00000006ff067819 */ /* 0x002fc40000011606 */
[----:B----4-:R-:W-:-:S05]  /*26120*/  IADD3.X R2, PT, PT, R2, UR34, RZ, P2, !PT ;  /* 0x0000002202027c10 */ /* 0x010fca00097fe4ff */
[----:B------:R2:W-:Y:S04]  /*26130*/  STL [R1+0x8c], R2 ;  /* 0x00008c0201007387 */ /* 0x0005e80000100800 */
[----:B------:R2:W-:Y:S01]  /*26140*/  STL [R1+0x94], R3 ;  /* 0x0000940301007387 */ /* 0x0005e20000100800 */
[----:B------:R-:W-:-:S04]  /*26150*/  SGXT.U32 R6, R6, 0x1 ;  /* 0x000000010606781a */ /* 0x000fc80000000000 */
[C---:B---3--:R-:W-:Y:S02]  /*26160*/  LOP3.LUT R7, R6.reuse, 0x2, RZ, 0xfc, !PT ;  /* 0x0000000206077812 */ /* 0x048fe400078efcff */
[----:B------:R-:W-:Y:S02]  /*26170*/  LOP3.LUT R6, R6, 0x4, RZ, 0xfc, !PT ;  /* 0x0000000406067812 */ /* 0x000fe400078efcff */
[----:B------:R-:W-:Y:S02]  /*26180*/  ISETP.GE.AND P1, PT, R7, UR4, PT ;  /* 0x0000000407007c0c */ /* 0x000fe4000bf26270 */
[----:B------:R-:W-:Y:S01]  /*26190*/  ISETP.GE.AND P6, PT, R6, UR4, PT ;  /* 0x0000000406007c0c */ /* 0x000fe2000bfc6270 */
[----:B0-2---:R-:W-:-:S12]  /*261a0*/  @!P4 BRA `(.L_x_8) ;  /* 0x0000014c00c4c947 */ /* 0x005fd80003800000 */
.L_x_16:
[----:B------:R-:W2:Y:S04]  /*261b0*/  LDL R3, [R1+0x8c] ;  /* 0x00008c0001037983 */ /* 0x000ea80000100800 */
[----:B------:R-:W2:Y:S04]  /*261c0*/  LDL R2, [R1+0x90] ;  /* 0x0000900001027983 */ /* 0x000ea80000100800 */
[----:B------:R0:W-:Y:S04]  /*261d0*/  STL [R1+0xebc], R84 ;  /* 0x000ebc5401007387 */ /* 0x0001e80000100800 */
[----:B0-----:R-:W3:Y:S04]  /*261e0*/  LDL R84, [R1+0xa0] ;  /* 0x0000a00001547983 */ /* 0x001ee80000100800 */
[----:B------:R-:W-:Y:S04]  /*261f0*/  STL [R1+0xeb8], R86 ;  /* 0x000eb85601007387 */ /* 0x000fe80000100800 */
[----:B------:R-:W-:Y:S04]  /*26200*/  STL [R1+0xeb4], R87 ;  /* 0x000eb45701007387 */ /* 0x000fe80000100800 */
[----:B------:R0:W-:Y:S04]  /*26210*/  STL [R1+0xeb0], R89 ;  /* 0x000eb05901007387 */ /* 0x0001e80000100800 */
[----:B0-----:R-:W4:Y:S01]  /*26220*/  LDL R89, [R1+0x9c] ;  /* 0x00009c0001597983 */ /* 0x001f220000100800 */
[----:B------:R-:W-:-:S03]  /*26230*/  PRMT R21, RZ, 0x7610, R21 ;  /* 0x00007610ff157816 */ /* 0x000fc60000000015 */
        /* <DEDUP_REMOVED lines=30> */
[----:B------:R-:W1:Y:S01]  /*26420*/  S2R R46, SR_TID.X ;  /* 0x00000000002e7919 */ /* 0x000e620000002100 */
[----:B------:R-:W-:-:S02]  /*26430*/  PRMT R36, RZ, 0x7610, R36 ;  /* 0x00007610ff247816 */ /* 0x000fc40000000024 */
[----:B------:R-:W3:Y:S04]  /*26440*/  LDL R87, [R1+0xa8] ;  /* 0x0000a80001577983 */ /* 0x000ee80000100800 */
[----:B------:R-:W3:Y:S01]  /*26450*/  LDL R86, [R1+0xac] ;  /* 0x0000ac0001567983 */ /* 0x000ee20000100800 */
[----:B-1----:R-:W-:-:S04]  /*26460*/  SHF.R.U32.HI R46, RZ, 0x6, R46 ;  /* 0x00000006ff2e7819 */ /* 0x002fc8000001162e */
[----:B------:R-:W-:-:S04]  /*26470*/  SGXT.U32 R46, R46, 0x1 ;  /* 0x000000012e2e781a */ /* 0x000fc80000000000 */
[----:B------:R-:W-:Y:S02]  /*26480*/  LOP3.LUT R47, R46, 0x6, RZ, 0xfc, !PT ;  /* 0x000000062e2f7812 */ /* 0x000fe400078efcff */
[----:B------:R-:W1:Y:S02]  /*26490*/  S2R R46, SR_TID.X ;  /* 0x00000000002e7919 */ /* 0x000e640000002100 */
[----:B------:R-:W-:Y:S02]  /*264a0*/  ISETP.GE.AND P2, PT, R47, UR4, PT ;  /* 0x000000042f007c0c */ /* 0x000fe4000bf46270 */
[----:B------:R-:W3:Y:S04]  /*264b0*/  LDL R47, [R1+0x988] ;  /* 0x00098800012f7983 */ /* 0x000ee80000100800 */
[----:B--2---:R2:W2:Y:S04]  /*264c0*/  @!P0 LDG.E.U8 R28, desc[UR22][R2.64] ;  /* 0x00000016021c8981 */ /* 0x0044a8000c1e1100 */
[----:B------:R-:W2:Y:S04]  /*264d0*/  LDL R2, [R1+0x94] ;  /* 0x0000940001027983 */ /* 0x000ea80000100800 */
[----:B------:R-:W2:Y:S02]  /*264e0*/  LDL R3, [R1+0x98] ;  /* 0x0000980001037983 */ /* 0x000ea40000100800 */
[----:B--2---:R-:W-:-:S04]  /*264f0*/  @!P1 LOP3.LUT R3, R3, R2, RZ, 0x3c, !PT ;  /* 0x0000000203039212 */ /* 0x004fc800078e3cff */
[----:B------:R-:W-:-:S04]  /*26500*/  @!P1 LOP3.LUT R2, R3, R2, RZ, 0x3c, !PT ;  /* 0x0000000203029212 */ /* 0x000fc800078e3cff */
[----:B------:R-:W-:-:S05]  /*26510*/  @!P1 LOP3.LUT R3, R3, R2, RZ, 0x3c, !PT ;  /* 0x0000000203039212 */ /* 0x000fca00078e3cff */
[----:B------:R2:W4:Y:S02]  /*26520*/  @!P1 LDG.E.U8 R21, desc[UR22][R2.64] ;  /* 0x0000001602159981 */ /* 0x000524000c1e1100 */
[----:B--2---:R-:W2:Y:S01]  /*26530*/  S2R R3, SR_TID.X ;  /* 0x0000000000037919 */ /* 0x004ea20000002100 */
[----:B---3--:R-:W-:Y:S01]  /*26540*/  @!P6 IMAD.MOV.U32 R2, RZ, RZ, R84 ;  /* 0x000000ffff02e224 */ /* 0x008fe200078e0054 */
[----:B-1----:R-:W-:Y:S02]  /*26550*/  SHF.R.U32.HI R46, RZ, 0x6, R46 ;  /* 0x00000006ff2e7819 */ /* 0x002fe4000001162e */
[----:B------:R-:W-:Y:S01]  /*26560*/  PRMT R41, RZ, 0x7610, R41 ;  /* 0x00007610ff297816 */ /* 0x000fe20000000029 */
[----:B------:R-:W3:Y:S01]  /*26570*/  LDL R84, [R1+0x980] ;  /* 0x0009800001547983 */ /* 0x000ee20000100800 */
[----:B--2---:R-:W-:-:S04]  /*26580*/  SHF.R.U32.HI R3, RZ, 0x6, R3 ;  /* 0x00000006ff037819 */ /* 0x004fc80000011603 */
[----:B------:R-:W-:-:S04]  /*26590*/  SGXT.U32 R3, R3, 0x1 ;  /* 0x000000010303781a */ /* 0x000fc80000000000 */
[----:B------:R-:W-:-:S04]  /*265a0*/  LOP3.LUT R3, R3, 0xa, RZ, 0xfc, !PT ;  /* 0x0000000a03037812 */ /* 0x000fc800078efcff */
[----:B------:R-:W-:Y:S01]  /*265b0*/  ISETP.GE.AND P1, PT, R3, UR4, PT ;  /* 0x0000000403007c0c */ /* 0x000fe2000bf26270 */
[----:B----4-:R-:W-:Y:S01]  /*265c0*/  @!P6 IMAD.MOV.U32 R3, RZ, RZ, R89 ;  /* 0x000000ffff03e224 */ /* 0x010fe200078e0059 */
[----:B------:R-:W-:Y:S01]  /*265d0*/  SGXT.U32 R46, R46, 0x1 ;  /* 0x000000012e2e781a */ /* 0x000fe20000000000 */
[----:B------:R-:W2:Y:S04]  /*265e0*/  LDL R89, [R1+0xb4] ;  /* 0x0000b40001597983 */ /* 0x000ea80000100800 */
[----:B------:R1:W4:Y:S04]  /*265f0*/  @!P6 LDG.E.U8 R36, desc[UR22][R2.64] ;  /* 0x000000160224e981 */ /* 0x000328000c1e1100 */
[----:B------:R-:W2:Y:S01]  /*26600*/  LDL R3, [R1+0xa4] ;  /* 0x0000a40001037983 */ /* 0x000ea20000100800 */
[----:B------:R-:W-:-:S04]  /*26610*/  LOP3.LUT R46, R46, 0x8, RZ, 0xfc, !PT ;  /* 0x000000082e2e7812 */ /* 0x000fc800078efcff */
[----:B------:R-:W-:Y:S01]  /*26620*/  ISETP.GE.AND P0, PT, R46, UR4, PT ;  /* 0x000000042e007c0c */ /* 0x000fe2000bf06270 */
[----:B-1----:R-:W-:Y:S01]  /*26630*/  @!P2 IMAD.MOV.U32 R2, RZ, RZ, R87 ;  /* 0x000000ffff02a224 */ /* 0x002fe200078e0057 */
[----:B------:R-:W-:Y:S01]  /*26640*/  PRMT R27, RZ, 0x7610, R27 ;  /* 0x00007610ff1b7816 */ /* 0x000fe2000000001b */
[----:B------:R-:W1:Y:S02]  /*26650*/  S2R R46, SR_TID.X ;  /* 0x00000000002e7919 */ /* 0x000e640000002100 */
[----:B-1----:R-:W-:-:S04]  /*26660*/  SHF.R.U32.HI R46, RZ, 0x6, R46 ;  /* 0x00000006ff2e7819 */ /* 0x002fc8000001162e */
[----:B------:R-:W-:-:S04]  /*26670*/  SGXT.U32 R46, R46, 0x1 ;  /* 0x000000012e2e781a */ /* 0x000fc80000000000 */
[----:B------:R-:W-:-:S04]  /*26680*/  LOP3.LUT R46, R46, 0xc, RZ, 0xfc, !PT ;  /* 0x0000000c2e2e7812 */ /* 0x000fc800078efcff */
[----:B------:R-:W-:Y:S02]  /*26690*/  ISETP.GE.AND P3, PT, R46, UR4, PT ;  /* 0x000000042e007c0c */ /* 0x000fe4000bf66270 */
[----:B------:R-:W1:Y:S01]  /*266a0*/  S2R R46, SR_TID.X ;  /* 0x00000000002e7919 */ /* 0x000e620000002100 */
[----:B--2---:R2:W3:Y:S02]  /*266b0*/  @!P2 LDG.E.U8 R41, desc[UR22][R2.64] ;  /* 0x000000160229a981 */ /* 0x0044e4000c1e1100 */
[----:B--2---:R-:W-:Y:S02]  /*266c0*/  @!P0 IMAD.MOV.U32 R2, RZ, RZ, R47 ;  /* 0x000000ffff028224 */ /* 0x004fe400078e002f */
[----:B------:R-:W-:-:S05]  /*266d0*/  @!P0 IMAD.MOV.U32 R3, RZ, RZ, R86 ;  /* 0x000000ffff038224 */ /* 0x000fca00078e0056 */
[----:B------:R2:W2:Y:S04]  /*266e0*/  @!P0 LDG.E.U8 R27, desc[UR22][R2.64] ;  /* 0x00000016021b8981 */ /* 0x0004a8000c1e1100 */
[----:B------:R-:W2:Y:S04]  /*266f0*/  LDL R2, [R1+0xb0] ;  /* 0x0000b00001027983 */ /* 0x000ea80000100800 */
[----:B------:R-:W2:Y:S01]  /*26700*/  LDL R3, [R1+0x984] ;  /* 0x0009840001037983 */ /* 0x000ea20000100800 */
[----:B-1----:R-:W-:-:S04]  /*26710*/  SHF.R.U32.HI R47, RZ, 0x6, R46 ;  /* 0x00000006ff2f7819 */ /* 0x002fc8000001162e */
[----:B------:R-:W-:-:S04]  /*26720*/  SGXT.U32 R47, R47, 0x1 ;  /* 0x000000012f2f781a */ /* 0x000fc80000000000 */
[----:B------:R-:W-:Y:S02]  /*26730*/  LOP3.LUT R86, R47, 0x10, RZ, 0xfc, !PT ;  /* 0x000000102f567812 */ /* 0x000fe400078efcff */
[----:B------:R-:W1:Y:S01]  /*26740*/  S2R R47, SR_TID.X ;  /* 0x00000000002f7919 */ /* 0x000e620000002100 */
[----:B------:R-:W-:Y:S02]  /*26750*/  PRMT R29, RZ, 0x7610, R29 ;  /* 0x00007610ff1d7816 */ /* 0x000fe4000000001d */
[----:B------:R-:W-:Y:S02]  /*26760*/  PRMT R37, RZ, 0x7610, R37 ;  /* 0x00007610ff257816 */ /* 0x000fe40000000025 */
[----:B-1----:R-:W-:-:S04]  /*26770*/  SHF.R.U32.HI R47, RZ, 0x6, R47 ;  /* 0x00000006ff2f7819 */ /* 0x002fc8000001162f */
[----:B------:R-:W-:Y:S02]  /*26780*/  SGXT.U32 R47, R47, 0x1 ;  /* 0x000000012f2f781a */ /* 0x000fe40000000000 */
[----:B------:R-:W-:Y:S02]  /*26790*/  LEA.HI R87, R46, 0xe, RZ, 0x1a ;  /* 0x0000000e2e577811 */ /* 0x000fe400078fd0ff */
[----:B------:R-:W4:Y:S01]  /*267a0*/  LDL R46, [R1+0x97c] ;  /* 0x00097c00012e7983 */ /* 0x000f220000100800 */
[----:B------:R-:W-:Y:S02]  /*267b0*/  ISETP.GE.AND P0, PT, R86, UR4, PT ;  /* 0x0000000456007c0c */ /* 0x000fe4000bf06270 */
[----:B------:R-:W-:Y:S01]  /*267c0*/  ISETP.GE.AND P2, PT, R87, UR4, PT ;  /* 0x0000000457007c0c */ /* 0x000fe2000bf46270 */
[----:B------:R-:W4:Y:S04]  /*267d0*/  LDL R86, [R1+0x978] ;  /* 0x0009780001567983 */ /* 0x000f280000100800 */
[----:B------:R-:W4:Y:S01]  /*267e0*/  LDL R87, [R1+0xb8] ;  /* 0x0000b80001577983 */ /* 0x000f220000100800 */
[----:B--2---:R-:W-:-:S04]  /*267f0*/  @!P1 LOP3.LUT R3, R3, R2, RZ, 0x3c, !PT ;  /* 0x0000000203039212 */ /* 0x004fc800078e3cff */
[----:B------:R-:W-:-:S04]  /*26800*/  @!P1 LOP3.LUT R2, R3, R2, RZ, 0x3c, !PT ;  /* 0x0000000203029212 */ /* 0x000fc800078e3cff */
[----:B------:R-:W-:-:S05]  /*26810*/  @!P1 LOP3.LUT R3, R3, R2, RZ, 0x3c, !PT ;  /* 0x0000000203039212 */ /* 0x000fca00078e3cff */
[----:B------:R1:W2:Y:S02]  /*26820*/  @!P1 LDG.E.U8 R29, desc[UR22][R2.64] ;  /* 0x00000016021d9981 */ /* 0x0002a4000c1e1100 */
[----:B-1----:R-:W-:Y:S02]  /*26830*/  LOP3.LUT R3, R47, 0x12, RZ, 0xfc, !PT ;  /* 0x000000122f037812 */ /* 0x002fe400078efcff */
[----:B------:R-:W1:Y:S01]  /*26840*/  S2R R47, SR_TID.X ;  /* 0x00000000002f7919 */ /* 0x000e620000002100 */
[----:B---3--:R-:W-:Y:S01]  /*26850*/  @!P3 IMAD.MOV.U32 R2, RZ, RZ, R84 ;  /* 0x000000ffff02b224 */ /* 0x008fe200078e0054 */
[----:B------:R-:W-:Y:S01]  /*26860*/  ISETP.GE.AND P1, PT, R3, UR4, PT ;  /* 0x0000000403007c0c */ /* 0x000fe2000bf26270 */
[----:B------:R-:W-:Y:S01]  /*26870*/  @!P3 IMAD.MOV.U32 R3, RZ, RZ, R89 ;  /* 0x000000ffff03b224 */ /* 0x000fe200078e0059 */
[----:B------:R-:W3:Y:S04]  /*26880*/  LDL R84, [R1+0xbc] ;  /* 0x0000bc0001547983 */ /* 0x000ee80000100800 */
[----:B------:R0:W2:Y:S04]  /*26890*/  @!P3 LDG.E.U8 R37, desc[UR22][R2.64] ;  /* 0x000000160225b981 */ /* 0x0000a8000c1e1100 */
[----:B------:R-:W2:Y:S01]  /*268a0*/  LDL R3, [R1+0x96c] ;  /* 0x00096c0001037983 */ /* 0x000ea20000100800 */
[----:B-1----:R-:W-:-:S03]  /*268b0*/  SHF.R.U32.HI R89, RZ, 0x6, R47 ;  /* 0x00000006ff597819 */ /* 0x002fc6000001162f */
[----:B------:R-:W3:Y:S01]  /*268c0*/  LDL R47, [R1+0x970] ;  /* 0x00097000012f7983 */ /* 0x000ee20000100800 */
[----:B------:R-:W-:-:S04]  /*268d0*/  SGXT.U32 R89, R89, 0x1 ;  /* 0x000000015959781a */ /* 0x000fc80000000000 */
[----:B0-----:R-:W-:Y:S02]  /*268e0*/  LOP3.LUT R2, R89, 0x14, RZ, 0xfc, !PT ;  /* 0x0000001459027812 */ /* 0x001fe400078efcff */
[----:B------:R-:W-:Y:S02]  /*268f0*/  PRMT R40, RZ, 0x7610, R40 ;  /* 0x00007610ff287816 */ /* 0x000fe40000000028 */
[----:B------:R-:W-:Y:S01]  /*26900*/  ISETP.GE.AND P3, PT, R2, UR4, PT ;  /* 0x0000000402007c0c */ /* 0x000fe2000bf66270 */
[----:B----4-:R-:W-:Y:S01]  /*26910*/  @!P2 IMAD.MOV.U32 R2, RZ, RZ, R46 ;  /* 0x000000ffff02a224 */ /* 0x010fe200078e002e */
[----:B------:R-:W-:Y:S02]  /*26920*/  PRMT R26, RZ, 0x7610, R26 ;  /* 0x00007610ff1a7816 */ /* 0x000fe4000000001a */
[----:B------:R-:W-:Y:S02]  /*26930*/  PRMT R30, RZ, 0x7610, R30 ;  /* 0x00007610ff1e7816 */ /* 0x000fe4000000001e */
[----:B--2---:R0:W2:Y:S02]  /*26940*/  @!P2 LDG.E.U8 R40, desc[UR22][R2.64] ;  /* 0x000000160228a981 */ /* 0x0040a4000c1e1100 */
[----:B0-----:R-:W-:-:S02]  /*26950*/  @!P0 IMAD.MOV.U32 R2, RZ, RZ, R86 ;  /* 0x000000ffff028224 */ /* 0x001fc400078e0056 */
[----:B------:R-:W-:Y:S01]  /*26960*/  @!P0 IMAD.MOV.U32 R3, RZ, RZ, R87 ;  /* 0x000000ffff038224 */ /* 0x000fe200078e0057 */
[----:B------:R-:W0:Y:S04]  /*26970*/  S2R R89, SR_TID.X ;  /* 0x0000000000597919 */ /* 0x000e280000002100 */
[----:B------:R3:W4:Y:S01]  /*26980*/  @!P0 LDG.E.U8 R26, desc[UR22][R2.64] ;  /* 0x00000016021a8981 */ /* 0x000722000c1e1100 */
[----:B------:R-:W1:Y:S01]  /*26990*/  S2R R46, SR_TID.X ;  /* 0x00000000002e7919 */ /* 0x000e620000002100 */
[----:B------:R-:W-:Y:S02]  /*269a0*/  PRMT R38, RZ, 0x7610, R38 ;  /* 0x00007610ff267816 */ /* 0x000fe40000000026 */
[----:B------:R-:W2:Y:S01]  /*269b0*/  LDL R87, [R1+0xc8] ;  /* 0x0000c80001577983 */ /* 0x000ea20000100800 */
[----:B---3--:R-:W-:-:S02]  /*269c0*/  @!P1 IMAD.MOV.U32 R2, RZ, RZ, R47 ;  /* 0x000000ffff029224 */ /* 0x008fc400078e002f */
[----:B------:R-:W-:Y:S02]  /*269d0*/  @!P1 IMAD.MOV.U32 R3, RZ, RZ, R84 ;  /* 0x000000ffff039224 */ /* 0x000fe400078e0054 */
[----:B------:R-:W3:Y:S04]  /*269e0*/  LDL R84, [R1+0xcc] ;  /* 0x0000cc0001547983 */ /* 0x000ee80000100800 */
[----:B------:R0:W2:Y:S04]  /*269f0*/  @!P1 LDG.E.U8 R30, desc[UR22][R2.64] ;  /* 0x00000016021e9981 */ /* 0x0000a8000c1e1100 */
[----:B------:R-:W2:Y:S04]  /*26a00*/  LDL R2, [R1+0xc0] ;  /* 0x0000c00001027983 */ /* 0x000ea80000100800 */
[----:B------:R-:W2:Y:S01]  /*26a10*/  LDL R3, [R1+0x974] ;  /* 0x0009740001037983 */ /* 0x000ea20000100800 */
[----:B0-----:R-:W-:-:S04]  /*26a20*/  SHF.R.U32.HI R89, RZ, 0x6, R89 ;  /* 0x00000006ff597819 */ /* 0x001fc80000011659 */
[----:B------:R-:W-:Y:S02]  /*26a30*/  SGXT.U32 R89, R89, 0x1 ;  /* 0x000000015959781a */ /* 0x000fe40000000000 */
[----:B-1----:R-:W-:Y:S02]  /*26a40*/  SHF.R.U32.HI R46, RZ, 0x6, R46 ;  /* 0x00000006ff2e7819 */ /* 0x002fe4000001162e */
[----:B------:R-:W-:Y:S02]  /*26a50*/  LOP3.LUT R89, R89, 0x16, RZ, 0xfc, !PT ;  /* 0x0000001659597812 */ /* 0x000fe400078efcff */
[----:B------:R-:W-:Y:S02]  /*26a60*/  SGXT.U32 R46, R46, 0x1 ;  /* 0x000000012e2e781a */ /* 0x000fe40000000000 */
[----:B------:R-:W-:Y:S02]  /*26a70*/  ISETP.GE.AND P2, PT, R89, UR4, PT ;  /* 0x0000000459007c0c */ /* 0x000fe4000bf46270 */
[----:B------:R-:W3:Y:S01]  /*26a80*/  LDL R89, [R1+0x968] ;  /* 0x0009680001597983 */ /* 0x000ee20000100800 */
[----:B------:R-:W-:-:S02]  /*26a90*/  LOP3.LUT R86, R46, 0x18, RZ, 0xfc, !PT ;  /* 0x000000182e567812 */ /* 0x000fc400078efcff */
[----:B------:R-:W0:Y:S02]  /*26aa0*/  S2R R46, SR_TID.X ;  /* 0x00000000002e7919 */ /* 0x000e240000002100 */
[----:B------:R-:W-:Y:S02]  /*26ab0*/  ISETP.GE.AND P0, PT, R86, UR4, PT ;  /* 0x0000000456007c0c */ /* 0x000fe4000bf06270 */
[----:B------:R-:W3:Y:S01]  /*26ac0*/  LDL R86, [R1+0x964] ;  /* 0x0009640001567983 */ /* 0x000ee20000100800 */
[----:B0-----:R-:W-:-:S04]  /*26ad0*/  SHF.R.U32.HI R46, RZ, 0x6, R46 ;  /* 0x00000006ff2e7819 */ /* 0x001fc8000001162e */
[----:B------:R-:W-:-:S04]  /*26ae0*/  SGXT.U32 R46, R46, 0x1 ;  /* 0x000000012e2e781a */ /* 0x000fc80000000000 */
[----:B------:R-:W-:-:S04]  /*26af0*/  LOP3.LUT R47, R46, 0x1a, RZ, 0xfc, !PT ;  /* 0x0000001a2e2f7812 */ /* 0x000fc800078efcff */
[----:B------:R-:W-:Y:S02]  /*26b00*/  ISETP.GE.AND P1, PT, R47, UR4, PT ;  /* 0x000000042f007c0c */ /* 0x000fe4000bf26270 */
[----:B------:R-:W3:Y:S01]  /*26b10*/  LDL R47, [R1+0x960] ;  /* 0x00096000012f7983 */ /* 0x000ee20000100800 */
[----:B--2---:R-:W-:-:S04]  /*26b20*/  @!P3 LOP3.LUT R3, R3, R2, RZ, 0x3c, !PT ;  /* 0x000000020303b212 */ /* 0x004fc800078e3cff */
[----:B------:R-:W-:-:S04]  /*26b30*/  @!P3 LOP3.LUT R2, R3, R2, RZ, 0x3c, !PT ;  /* 0x000000020302b212 */ /* 0x000fc800078e3cff */
[----:B------:R-:W-:-:S05]  /*26b40*/  @!P3 LOP3.LUT R3, R3, R2, RZ, 0x3c, !PT ;  /* 0x000000020303b212 */ /* 0x000fca00078e3cff */
[----:B------:R0:W2:Y:S04]  /*26b50*/  @!P3 LDG.E.U8 R38, desc[UR22][R2.64] ;  /* 0x000000160226b981 */ /* 0x0000a8000c1e1100 */
[----:B------:R-:W2:Y:S01]  /*26b60*/  LDL R3, [R1+0xc4] ;  /* 0x0000c40001037983 */ /* 0x000ea20000100800 */
[----:B------:R-:W1:Y:S01]  /*26b70*/  S2R R46, SR_TID.X ;  /* 0x00000000002e7919 */ /* 0x000e620000002100 */
[----:B------:R-:W-:Y:S02]  /*26b80*/  PRMT R19, RZ, 0x7610, R19 ;  /* 0x00007610ff137816 */ /* 0x000fe40000000013 */
[----:B-1----:R-:W-:-:S04]  /*26b90*/  SHF.R.U32.HI R46, RZ, 0x6, R46 ;  /* 0x00000006ff2e7819 */ /* 0x002fc8000001162e */
[----:B------:R-:W-:-:S04]  /*26ba0*/  SGXT.U32 R46, R46, 0x1 ;  /* 0x000000012e2e781a */ /* 0x000fc80000000000 */
[----:B0-----:R-:W-:-:S04]  /*26bb0*/  LOP3.LUT R2, R46, 0x1c, RZ, 0xfc, !PT ;  /* 0x0000001c2e027812 */ /* 0x001fc800078efcff */
[----:B------:R-:W-:Y:S01]  /*26bc0*/  ISETP.GE.AND P3, PT, R2, UR4, PT ;  /* 0x0000000402007c0c */ /* 0x000fe2000bf66270 */
[----:B---3--:R-:W-:Y:S01]  /*26bd0*/  @!P2 IMAD.MOV.U32 R2, RZ, RZ, R89 ;  /* 0x000000ffff02a224 */ /* 0x008fe200078e0059 */
[----:B------:R-:W-:Y:S01]  /*26be0*/  PRMT R25, RZ, 0x7610, R25 ;  /* 0x00007610ff197816 */ /* 0x000fe20000000019 */
[----:B------:R-:W3:Y:S01]  /*26bf0*/  LDL R89, [R1+0x95c] ;  /* 0x00095c0001597983 */ /* 0x000ee20000100800 */
[----:B------:R-:W-:-:S03]  /*26c00*/  PRMT R31, RZ, 0x7610, R31 ;  /* 0x00007610ff1f7816 */ /* 0x000fc6000000001f */
[----:B--2---:R0:W2:Y:S02]  /*26c10*/  @!P2 LDG.E.U8 R19, desc[UR22][R2.64] ;  /* 0x000000160213a981 */ /* 0x0040a4000c1e1100 */
[----:B0-----:R-:W0:Y:S01]  /*26c20*/  S2R R3, SR_TID.X ;  /* 0x0000000000037919 */ /* 0x001e220000002100 */
[----:B------:R-:W-:Y:S01]  /*26c30*/  @!P0 IMAD.MOV.U32 R2, RZ, RZ, R86 ;  /* 0x000000ffff028224 */ /* 0x000fe200078e0056 */
[----:B------:R-:W1:Y:S01]  /*26c40*/  S2R R46, SR_TID.X ;  /* 0x00000000002e7919 */ /* 0x000e620000002100 */
[----:B------:R-:W-:Y:S01]  /*26c50*/  PRMT R39, RZ, 0x7610, R39 ;  /* 0x00007610ff277816 */ /* 0x000fe20000000027 */
[----:B------:R-:W2:Y:S01]  /*26c60*/  LDL R86, [R1+0x8ec] ;  /* 0x0008ec0001567983 */ /* 0x000ea20000100800 */
[----:B0-----:R-:W-:-:S04]  /*26c70*/  LEA.HI R3, R3, 0x1e, RZ, 0x1a ;  /* 0x0000001e03037811 */ /* 0x001fc800078fd0ff */
[----:B------:R-:W-:Y:S01]  /*26c80*/  ISETP.GE.AND P2, PT, R3, UR4, PT ;  /* 0x0000000403007c0c */ /* 0x000fe2000bf46270 */
[----:B------:R-:W-:Y:S01]  /*26c90*/  @!P0 IMAD.MOV.U32 R3, RZ, RZ, R87 ;  /* 0x000000ffff038224 */ /* 0x000fe200078e0057 */
[----:B-1----:R-:W-:Y:S01]  /*26ca0*/  SHF.R.U32.HI R46, RZ, 0x6, R46 ;  /* 0x00000006ff2e7819 */ /* 0x002fe2000001162e */
[----:B------:R-:W2:Y:S04]  /*26cb0*/  LDL R87, [R1+0x8e8] ;  /* 0x0008e80001577983 */ /* 0x000ea80000100800 */
[----:B------:R0:W2:Y:S02]  /*26cc0*/  @!P0 LDG.E.U8 R25, desc[UR22][R2.64] ;  /* 0x0000001602198981 */ /* 0x0000a4000c1e1100 */
[----:B0-----:R-:W-:Y:S02]  /*26cd0*/  @!P1 IMAD.MOV.U32 R2, RZ, RZ, R47 ;  /* 0x000000ffff029224 */ /* 0x001fe400078e002f */
[----:B------:R-:W-:Y:S01]  /*26ce0*/  @!P1 IMAD.MOV.U32 R3, RZ, RZ, R84 ;  /* 0x000000ffff039224 */ /* 0x000fe200078e0054 */
[----:B------:R-:W-:Y:S01]  /*26cf0*/  SGXT.U32 R46, R46, 0x1 ;  /* 0x000000012e2e781a */ /* 0x000fe20000000000 */
[----:B------:R-:W2:Y:S04]  /*26d00*/  LDL R47, [R1+0x8f0] ;  /* 0x0008f000012f7983 */ /* 0x000ea80000100800 */
[----:B------:R0:W2:Y:S04]  /*26d10*/  @!P1 LDG.E.U8 R31, desc[UR22][R2.64] ;  /* 0x00000016021f9981 */ /* 0x0000a8000c1e1100 */
[----:B------:R-:W2:Y:S01]  /*26d20*/  LDL R3, [R1+0x8dc] ;  /* 0x0008dc0001037983 */ /* 0x000ea20000100800 */
[----:B------:R-:W-:-:S04]  /*26d30*/  LOP3.LUT R46, R46, 0x20, RZ, 0xfc, !PT ;  /* 0x000000202e2e7812 */ /* 0x000fc800078efcff */
[----:B------:R-:W-:Y:S02]  /*26d40*/  ISETP.GE.AND P0, PT, R46, UR4, PT ;  /* 0x000000042e007c0c */ /* 0x000fe4000bf06270 */
[----:B------:R-:W1:Y:S02]  /*26d50*/  S2R R46, SR_TID.X ;  /* 0x00000000002e7919 */ /* 0x000e640000002100 */
[----:B-1----:R-:W-:Y:S02]  /*26d60*/  SHF.R.U32.HI R84, RZ, 0x6, R46 ;  /* 0x00000006ff547819 */ /* 0x002fe4000001162e */
[----:B------:R-:W4:Y:S02]  /*26d70*/  LDL R46, [R1+0x8f4] ;  /* 0x0008f400012e7983 */ /* 0x000f240000100800 */
[----:B------:R-:W-:-:S04]  /*26d80*/  SGXT.U32 R84, R84, 0x1 ;  /* 0x000000015454781a */ /* 0x000fc80000000000 */
[----:B0-----:R-:W-:-:S04]  /*26d90*/  LOP3.LUT R2, R84, 0x22, RZ, 0xfc, !PT ;  /* 0x0000002254027812 */ /* 0x001fc800078efcff */
[----:B------:R-:W-:Y:S01]  /*26da0*/  ISETP.GE.AND P1, PT, R2, UR4, PT ;  /* 0x0000000402007c0c */ /* 0x000fe2000bf26270 */
[----:B---3--:R-:W-:-:S05]  /*26db0*/  @!P3 IMAD.MOV.U32 R2, RZ, RZ, R89 ;  /* 0x000000ffff02b224 */ /* 0x008fca00078e0059 */
[----:B--2---:R0:W2:Y:S04]  /*26dc0*/  @!P3 LDG.E.U8 R39, desc[UR22][R2.64] ;  /* 0x000000160227b981 */ /* 0x0040a8000c1e1100 */
[----:B------:R-:W0:Y:S04]  /*26dd0*/  LDL R2, [R1+0x8e0] ;  /* 0x0008e00001027983 */ /* 0x000e280000100800 */
[----:B------:R-:W0:Y:S01]  /*26de0*/  LDL R3, [R1+0x8e4] ;  /* 0x0008e40001037983 */ /* 0x000e220000100800 */
[----:B------:R-:W-:Y:S02]  /*26df0*/  PRMT R18, RZ, 0x7610, R18 ;  /* 0x00007610ff127816 */ /* 0x000fe40000000012 */
[----:B------:R-:W-:-:S02]  /*26e00*/  PRMT R24, RZ, 0x7610, R24 ;  /* 0x00007610ff187816 */ /* 0x000fc40000000018 */
[----:B------:R-:W-:Y:S01]  /*26e10*/  PRMT R32, RZ, 0x7610, R32 ;  /* 0x00007610ff207816 */ /* 0x000fe20000000020 */
[----:B------:R-:W1:Y:S01]  /*26e20*/  S2R R84, SR_TID.X ;  /* 0x0000000000547919 */ /* 0x000e620000002100 */
[----:B0-----:R-:W-:-:S04]  /*26e30*/  @!P2 LOP3.LUT R3, R3, R2, RZ, 0x3c, !PT ;  /* 0x000000020303a212 */ /* 0x001fc800078e3cff */
[----:B------:R-:W-:-:S04]  /*26e40*/  @!P2 LOP3.LUT R2, R3, R2, RZ, 0x3c, !PT ;  /* 0x000000020302a212 */ /* 0x000fc800078e3cff */
[----:B------:R-:W-:-:S05]  /*26e50*/  @!P2 LOP3.LUT R3, R3, R2, RZ, 0x3c, !PT ;  /* 0x000000020303a212 */ /* 0x000fca00078e3cff */
[----:B------:R0:W3:Y:S02]  /*26e60*/  @!P2 LDG.E.U8 R18, desc[UR22][R2.64] ;  /* 0x000000160212a981 */ /* 0x0000e4000c1e1100 */
[----:B0-----:R-:W-:Y:S02]  /*26e70*/  @!P0 IMAD.MOV.U32 R2, RZ, RZ, R86 ;  /* 0x000000ffff028224 */ /* 0x001fe400078e0056 */
[----:B------:R-:W-:Y:S01]  /*26e80*/  @!P0 IMAD.MOV.U32 R3, RZ, RZ, R87 ;  /* 0x000000ffff038224 */ /* 0x000fe200078e0057 */
[----:B-1----:R-:W-:Y:S01]  /*26e90*/  SHF.R.U32.HI R84, RZ, 0x6, R84 ;  /* 0x00000006ff547819 */ /* 0x002fe20000011654 */
[----:B------:R-:W2:Y:S04]  /*26ea0*/  LDL R86, [R1+0x90c] ;  /* 0x00090c0001567983 */ /* 0x000ea80000100800 */
[----:B------:R4:W2:Y:S01]  /*26eb0*/  @!P0 LDG.E.U8 R24, desc[UR22][R2.64] ;  /* 0x0000001602188981 */ /* 0x0008a2000c1e1100 */
[----:B------:R-:W-:-:S03]  /*26ec0*/  PRMT R45, RZ, 0x7610, R45 ;  /* 0x00007610ff2d7816 */ /* 0x000fc6000000002d */
[----:B------:R-:W2:Y:S01]  /*26ed0*/  LDL R87, [R1+0x910] ;  /* 0x0009100001577983 */ /* 0x000ea20000100800 */
[----:B----4-:R-:W-:Y:S02]  /*26ee0*/  @!P1 IMAD.MOV.U32 R2, RZ, RZ, R46 ;  /* 0x000000ffff029224 */ /* 0x010fe400078e002e */
[----:B------:R-:W-:Y:S01]  /*26ef0*/  @!P1 IMAD.MOV.U32 R3, RZ, RZ, R47 ;  /* 0x000000ffff039224 */ /* 0x000fe200078e002f */
[----:B------:R-:W-:Y:S01]  /*26f00*/  SGXT.U32 R84, R84, 0x1 ;  /* 0x000000015454781a */ /* 0x000fe20000000000 */
[----:B------:R-:W0:Y:S03]  /*26f10*/  S2R R46, SR_TID.X ;  /* 0x00000000002e7919 */ /* 0x000e260000002100 */
[----:B------:R1:W4:Y:S04]  /*26f20*/  @!P1 LDG.E.U8 R32, desc[UR22][R2.64] ;  /* 0x0000001602209981 */ /* 0x000328000c1e1100 */
[----:B------:R-:W2:Y:S04]  /*26f30*/  LDL R47, [R1+0x914] ;  /* 0x00091400012f7983 */ /* 0x000ea80000100800 */
[----:B------:R-:W1:Y:S04]  /*26f40*/  LDL R2, [R1+0x8f8] ;  /* 0x0008f80001027983 */ /* 0x000e680000100800 */
[----:B------:R-:W1:Y:S01]  /*26f50*/  LDL R3, [R1+0x8fc] ;  /* 0x0008fc0001037983 */ /* 0x000e620000100800 */
[----:B------:R-:W-:-:S02]  /*26f60*/  LOP3.LUT R89, R84, 0x24, RZ, 0xfc, !PT ;  /* 0x0000002454597812 */ /* 0x000fc400078efcff */
[----:B------:R-:W0:Y:S02]  /*26f70*/  S2R R84, SR_TID.X ;  /* 0x0000000000547919 */ /* 0x000e240000002100 */
[----:B------:R-:W-:Y:S02]  /*26f80*/  ISETP.GE.AND P3, PT, R89, UR4, PT ;  /* 0x0000000459007c0c */ /* 0x000fe4000bf66270 */
[--C-:B0-----:R-:W-:Y:S02]  /*26f90*/  SHF.R.U32.HI R89, RZ, 0x6, R84.reuse ;  /* 0x00000006ff597819 */ /* 0x101fe40000011654 */
[----:B------:R-:W-:-:S04]  /*26fa0*/  SHF.R.U32.HI R84, RZ, 0x6, R84 ;  /* 0x00000006ff547819 */ /* 0x000fc80000011654 */
[----:B------:R-:W-:-:S04]  /*26fb0*/  SGXT.U32 R84, R84, 0x1 ;  /* 0x000000015454781a */ /* 0x000fc80000000000 */
[----:B------:R-:W-:Y:S02]  /*26fc0*/  LOP3.LUT R84, R84, 0x28, RZ, 0xfc, !PT ;  /* 0x0000002854547812 */ /* 0x000fe400078efcff */
[----:B------:R-:W-:Y:S02]  /*26fd0*/  SGXT.U32 R89, R89, 0x1 ;  /* 0x000000015959781a */ /* 0x000fe40000000000 */
[----:B------:R-:W-:Y:S02]  /*26fe0*/  ISETP.GE.AND P0, PT, R84, UR4, PT ;  /* 0x0000000454007c0c */ /* 0x000fe4000bf06270 */
[----:B------:R-:W-:Y:S02]  /*26ff0*/  SHF.R.U32.HI R84, RZ, 0x6, R46 ;  /* 0x00000006ff547819 */ /* 0x000fe4000001162e */
[----:B------:R-:W-:Y:S02]  /*27000*/  LOP3.LUT R89, R89, 0x26, RZ, 0xfc, !PT ;  /* 0x0000002659597812 */ /* 0x000fe400078efcff */
[----:B------:R-:W-:-:S02]  /*27010*/  SGXT.U32 R84, R84, 0x1 ;  /* 0x000000015454781a */ /* 0x000fc40000000000 */
[----:B------:R-:W-:Y:S02]  /*27020*/  ISETP.GE.AND P2, PT, R89, UR4, PT ;  /* 0x0000000459007c0c */ /* 0x000fe4000bf46270 */
[----:B------:R-:W-:Y:S01]  /*27030*/  LOP3.LUT R84, R84, 0x2a, RZ, 0xfc, !PT ;  /* 0x0000002a54547812 */ /* 0x000fe200078efcff */
[----:B------:R-:W2:Y:S03]  /*27040*/  LDL R89, [R1+0x904] ;  /* 0x0009040001597983 */ /* 0x000ea60000100800 */
[----:B------:R-:W-:Y:S02]  /*27050*/  ISETP.GE.AND P1, PT, R84, UR4, PT ;  /* 0x0000000454007c0c */ /* 0x000fe4000bf26270 */
[----:B------:R-:W3:Y:S01]  /*27060*/  LDL.LU R84, [R1+0xebc] ;  /* 0x000ebc0001547983 */ /* 0x000ee20000300800 */
[----:B-1----:R-:W-:-:S04]  /*27070*/  @!P3 LOP3.LUT R3, R3, R2, RZ, 0x3c, !PT ;  /* 0x000000020303b212 */ /* 0x002fc800078e3cff */
[----:B------:R-:W-:-:S04]  /*27080*/  @!P3 LOP3.LUT R2, R3, R2, RZ, 0x3c, !PT ;  /* 0x000000020302b212 */ /* 0x000fc800078e3cff */
[----:B------:R-:W-:-:S05]  /*27090*/  @!P3 LOP3.LUT R3, R3, R2, RZ, 0x3c, !PT ;  /* 0x000000020303b212 */ /* 0x000fca00078e3cff */
[----:B------:R2:W3:Y:S04]  /*270a0*/  @!P3 LDG.E.U8 R45, desc[UR22][R2.64] ;  /* 0x00000016022db981 */ /* 0x0004e8000c1e1100 */
[----:B------:R-:W3:Y:S01]  /*270b0*/  LDL R3, [R1+0x900] ;  /* 0x0009000001037983 */ /* 0x000ee20000100800 */
[----:B------:R-:W-:Y:S01]  /*270c0*/  PRMT R17, RZ, 0x7610, R17 ;  /* 0x00007610ff117816 */ /* 0x000fe20000000011 */
[----:B--2---:R-:W-:Y:S01]  /*270d0*/  @!P2 IMAD.MOV.U32 R2, RZ, RZ, R89 ;  /* 0x000000ffff02a224 */ /* 0x004fe200078e0059 */
[----:B------:R-:W-:Y:S01]  /*270e0*/  SHF.R.U32.HI R46, RZ, 0x6, R46 ;  /* 0x00000006ff2e7819 */ /* 0x000fe2000001162e */
[----:B------:R-:W2:Y:S03]  /*270f0*/  LDL R89, [R1+0x91c] ;  /* 0x00091c0001597983 */ /* 0x000ea60000100800 */
[----:B------:R-:W-:-:S04]  /*27100*/  SGXT.U32 R46, R46, 0x1 ;  /* 0x000000012e2e781a */ /* 0x000fc80000000000 */
[----:B------:R-:W-:Y:S01]  /*27110*/  LOP3.LUT R46, R46, 0x2c, RZ, 0xfc, !PT ;  /* 0x0000002c2e2e7812 */ /* 0x000fe200078efcff */
[----:B---3--:R0:W3:Y:S04]  /*27120*/  @!P2 LDG.E.U8 R17, desc[UR22][R2.64] ;  /* 0x000000160211a981 */ /* 0x0080e8000c1e1100 */
[----:B------:R-:W2:Y:S01]  /*27130*/  LDL R3, [R1+0x908] ;  /* 0x0009080001037983 */ /* 0x000ea20000100800 */
[----:B------:R-:W-:Y:S02]  /*27140*/  ISETP.GE.AND P3, PT, R46, UR4, PT ;  /* 0x000000042e007c0c */ /* 0x000fe4000bf66270 */
[----:B------:R-:W0:Y:S01]  /*27150*/  S2R R46, SR_TID.X ;  /* 0x00000000002e7919 */ /* 0x000e220000002100 */
[----:B------:R-:W-:Y:S02]  /*27160*/  PRMT R23, RZ, 0x7610, R23 ;  /* 0x00007610ff177816 */ /* 0x000fe40000000017 */
[----:B------:R-:W-:-:S02]  /*27170*/  PRMT R33, RZ, 0x7610, R33 ;  /* 0x00007610ff217816 */ /* 0x000fc40000000021 */
[----:B0-----:R-:W-:Y:S02]  /*27180*/  LEA.HI R2, R46, 0x2e, RZ, 0x1a ;  /* 0x0000002e2e027811 */ /* 0x001fe400078fd0ff */
[----:B------:R-:W-:Y:S02]  /*27190*/  SHF.R.U32.HI R46, RZ, 0x6, R46 ;  /* 0x00000006ff2e7819 */ /* 0x000fe4000001162e */
[----:B------:R-:W-:Y:S01]  /*271a0*/  ISETP.GE.AND P2, PT, R2, UR4, PT ;  /* 0x0000000402007c0c */ /* 0x000fe2000bf46270 */
[----:B------:R-:W-:Y:S01]  /*271b0*/  @!P0 IMAD.MOV.U32 R2, RZ, RZ, R86 ;  /* 0x000000ffff028224 */ /* 0x000fe200078e0056 */
[----:B------:R-:W-:Y:S01]  /*271c0*/  SGXT.U32 R46, R46, 0x1 ;  /* 0x000000012e2e781a */ /* 0x000fe20000000000 */
[----:B------:R-:W3:Y:S04]  /*271d0*/  LDL R86, [R1+0x924] ;  /* 0x0009240001567983 */ /* 0x000ee80000100800 */
[----:B--2---:R0:W2:Y:S02]  /*271e0*/  @!P0 LDG.E.U8 R23, desc[UR22][R2.64] ;  /* 0x0000001602178981 */ /* 0x0040a4000c1e1100 */
[----:B0-----:R-:W-:Y:S01]  /*271f0*/  LOP3.LUT R3, R46, 0x30, RZ, 0xfc, !PT ;  /* 0x000000302e037812 */ /* 0x001fe200078efcff */
[----:B------:R-:W-:Y:S01]  /*27200*/  @!P1 IMAD.MOV.U32 R2, RZ, RZ, R47 ;  /* 0x000000ffff029224 */ /* 0x000fe200078e002f */
[----:B------:R-:W0:Y:S02]  /*27210*/  S2R R46, SR_TID.X ;  /* 0x00000000002e7919 */ /* 0x000e240000002100 */
[----:B------:R-:W-:Y:S01]  /*27220*/  ISETP.GE.AND P0, PT, R3, UR4, PT ;  /* 0x0000000403007c0c */ /* 0x000fe2000bf06270 */
[----:B------:R-:W-:Y:S01]  /*27230*/  @!P1 IMAD.MOV.U32 R3, RZ, RZ, R87 ;  /* 0x000000ffff039224 */ /* 0x000fe200078e0057 */
[----:B------:R-:W-:Y:S01]  /*27240*/  PRMT R44, RZ, 0x7610, R44 ;  /* 0x00007610ff2c7816 */ /* 0x000fe2000000002c */
[----:B------:R-:W2:Y:S04]  /*27250*/  LDL R87, [R1+0x930] ;  /* 0x0009300001577983 */ /* 0x000ea80000100800 */
[----:B------:R1:W2:Y:S01]  /*27260*/  @!P1 LDG.E.U8 R33, desc[UR22][R2.64] ;  /* 0x0000001602219981 */ /* 0x0002a2000c1e1100 */
[----:B------:R-:W-:-:S03]  /*27270*/  PRMT R16, RZ, 0x7610, R16 ;  /* 0x00007610ff107816 */ /* 0x000fc60000000010 */
[----:B------:R-:W2:Y:S04]  /*27280*/  LDL R47, [R1+0x934] ;  /* 0x00093400012f7983 */ /* 0x000ea80000100800 */
[----:B------:R-:W2:Y:S01]  /*27290*/  LDL R3, [R1+0x918] ;  /* 0x0009180001037983 */ /* 0x000ea20000100800 */
[----:B0-----:R-:W-:-:S04]  /*272a0*/  SHF.R.U32.HI R46, RZ, 0x6, R46 ;  /* 0x00000006ff2e7819 */ /* 0x001fc8000001162e */
[----:B------:R-:W-:-:S04]  /*272b0*/  SGXT.U32 R46, R46, 0x1 ;  /* 0x000000012e2e781a */ /* 0x000fc80000000000 */
[----:B-1----:R-:W-:-:S04]  /*272c0*/  LOP3.LUT R2, R46, 0x32, RZ, 0xfc, !PT ;  /* 0x000000322e027812 */ /* 0x002fc800078efcff */
[----:B------:R-:W-:Y:S01]  /*272d0*/  ISETP.GE.AND P1, PT, R2, UR4, PT ;  /* 0x0000000402007c0c */ /* 0x000fe2000bf26270 */
[----:B------:R-:W-:Y:S01]  /*272e0*/  @!P3 IMAD.MOV.U32 R2, RZ, RZ, R89 ;  /* 0x000000ffff02b224 */ /* 0x000fe200078e0059 */
[----:B------:R-:W0:Y:S01]  /*272f0*/  S2R R46, SR_TID.X ;  /* 0x00000000002e7919 */ /* 0x000e220000002100 */
[----:B------:R-:W-:Y:S02]  /*27300*/  PRMT R22, RZ, 0x7610, R22 ;  /* 0x00007610ff167816 */ /* 0x000fe40000000016 */
[----:B------:R-:W-:Y:S01]  /*27310*/  PRMT R34, RZ, 0x7610, R34 ;  /* 0x00007610ff227816 */ /* 0x000fe20000000022 */
[----:B------:R-:W4:Y:S04]  /*27320*/  LDL R89, [R1+0x93c] ;  /* 0x00093c0001597983 */ /* 0x000f280000100800 */
[----:B--2---:R1:W2:Y:S04]  /*27330*/  @!P3 LDG.E.U8 R44, desc[UR22][R2.64] ;  /* 0x00000016022cb981 */ /* 0x0042a8000c1e1100 */
[----:B------:R-:W2:Y:S01]  /*27340*/  LDL R3, [R1+0x920] ;  /* 0x0009200001037983 */ /* 0x000ea20000100800 */
[----:B0-----:R-:W-:-:S04]  /*27350*/  SHF.R.U32.HI R46, RZ, 0x6, R46 ;  /* 0x00000006ff2e7819 */ /* 0x001fc8000001162e */
[----:B------:R-:W-:-:S04]  /*27360*/  SGXT.U32 R46, R46, 0x1 ;  /* 0x000000012e2e781a */ /* 0x000fc80000000000 */
[----:B-1----:R-:W-:-:S04]  /*27370*/  LOP3.LUT R2, R46, 0x34, RZ, 0xfc, !PT ;  /* 0x000000342e027812 */ /* 0x002fc800078efcff */
[----:B------:R-:W-:Y:S01]  /*27380*/  ISETP.GE.AND P3, PT, R2, UR4, PT ;  /* 0x0000000402007c0c */ /* 0x000fe2000bf66270 */
[----:B---3--:R-:W-:-:S05]  /*27390*/  @!P2 IMAD.MOV.U32 R2, RZ, RZ, R86 ;  /* 0x000000ffff02a224 */ /* 0x008fca00078e0056 */
[----:B--2---:R0:W2:Y:S04]  /*273a0*/  @!P2 LDG.E.U8 R16, desc[UR22][R2.64] ;  /* 0x000000160210a981 */ /* 0x0040a8000c1e1100 */
[----:B------:R-:W0:Y:S04]  /*273b0*/  LDL R2, [R1+0x928] ;  /* 0x0009280001027983 */ /* 0x000e280000100800 */
[----:B------:R-:W0:Y:S01]  /*273c0*/  LDL R3, [R1+0x92c] ;  /* 0x00092c0001037983 */ /* 0x000e220000100800 */
[----:B------:R-:W1:Y:S02]  /*273d0*/  S2R R46, SR_TID.X ;  /* 0x00000000002e7919 */ /* 0x000e640000002100 */
[----:B-1----:R-:W-:-:S04]  /*273e0*/  SHF.R.U32.HI R46, RZ, 0x6, R46 ;  /* 0x00000006ff2e7819 */ /* 0x002fc8000001162e */
[----:B------:R-:W-:-:S04]  /*273f0*/  SGXT.U32 R46, R46, 0x1 ;  /* 0x000000012e2e781a */ /* 0x000fc80000000000 */
[----:B------:R-:W-:-:S04]  /*27400*/  LOP3.LUT R86, R46, 0x36, RZ, 0xfc, !PT ;  /* 0x000000362e567812 */ /* 0x000fc800078efcff */
[----:B------:R-:W-:Y:S02]  /*27410*/  ISETP.GE.AND P2, PT, R86, UR4, PT ;  /* 0x0000000456007c0c */ /* 0x000fe4000bf46270 */
[----:B------:R-:W3:Y:S01]  /*27420*/  LDL.LU R86, [R1+0xeb8] ;  /* 0x000eb80001567983 */ /* 0x000ee20000300800 */
[----:B0-----:R-:W-:-:S04]  /*27430*/  @!P0 LOP3.LUT R3, R3, R2, RZ, 0x3c, !PT ;  /* 0x0000000203038212 */ /* 0x001fc800078e3cff */
[----:B------:R-:W-:-:S04]  /*27440*/  @!P0 LOP3.LUT R2, R3, R2, RZ, 0x3c, !PT ;  /* 0x0000000203028212 */ /* 0x000fc800078e3cff */
[----:B------:R-:W-:-:S05]  /*27450*/  @!P0 LOP3.LUT R3, R3, R2, RZ, 0x3c, !PT ;  /* 0x0000000203038212 */ /* 0x000fca00078e3cff */
[----:B------:R0:W2:Y:S02]  /*27460*/  @!P0 LDG.E.U8 R22, desc[UR22][R2.64] ;  /* 0x0000001602168981 */ /* 0x0000a4000c1e1100 */
[----:B0-----:R-:W0:Y:S01]  /*27470*/  S2R R3, SR_TID.X ;  /* 0x0000000000037919 */ /* 0x001e220000002100 */
[----:B------:R-:W-:Y:S01]  /*27480*/  @!P1 IMAD.MOV.U32 R2, RZ, RZ, R47 ;  /* 0x000000ffff029224 */ /* 0x000fe200078e002f */
[----:B------:R-:W-:Y:S01]  /*27490*/  PRMT R43, RZ, 0x7610, R43 ;  /* 0x00007610ff2b7816 */ /* 0x000fe2000000002b */
[----:B------:R-:W1:Y:S01]  /*274a0*/  S2R R46, SR_TID.X ;  /* 0x00000000002e7919 */ /* 0x000e620000002100 */
[----:B------:R-:W-:Y:S01]  /*274b0*/  PRMT R15, RZ, 0x7610, R15 ;  /* 0x00007610ff0f7816 */ /* 0x000fe2000000000f */
[----:B------:R-:W2:Y:S01]  /*274c0*/  LDL R47, [R1+0x8d0] ;  /* 0x0008d000012f7983 */ /* 0x000ea20000100800 */
[----:B0-----:R-:W-:-:S04]  /*274d0*/  SHF.R.U32.HI R3, RZ, 0x6, R3 ;  /* 0x00000006ff037819 */ /* 0x001fc80000011603 */
[----:B------:R-:W-:-:S04]  /*274e0*/  SGXT.U32 R3, R3, 0x1 ;  /* 0x000000010303781a */ /* 0x000fc80000000000 */
[----:B------:R-:W-:-:S04]  /*274f0*/  LOP3.LUT R3, R3, 0x38, RZ, 0xfc, !PT ;  /* 0x0000003803037812 */ /* 0x000fc800078efcff */
[----:B------:R-:W-:Y:S01]  /*27500*/  ISETP.GE.AND P0, PT, R3, UR4, PT ;  /* 0x0000000403007c0c */ /* 0x000fe2000bf06270 */
[----:B------:R-:W-:-:S05]  /*27510*/  @!P1 IMAD.MOV.U32 R3, RZ, RZ, R87 ;  /* 0x000000ffff039224 */ /* 0x000fca00078e0057 */
[----:B------:R4:W2:Y:S04]  /*27520*/  @!P1 LDG.E.U8 R34, desc[UR22][R2.64] ;  /* 0x0000001602229981 */ /* 0x0008a8000c1e1100 */
[----:B------:R-:W2:Y:S01]  /*27530*/  LDL R3, [R1+0x938] ;  /* 0x0009380001037983 */ /* 0x000ea20000100800 */
[----:B----4-:R-:W-:Y:S01]  /*27540*/  @!P3 IMAD.MOV.U32 R2, RZ, RZ, R89 ;  /* 0x000000ffff02b224 */ /* 0x010fe200078e0059 */
[----:B------:R-:W0:Y:S04]  /*27550*/  S2R R87, SR_TID.X ;  /* 0x0000000000577919 */ /* 0x000e280000002100 */
[----:B--2---:R2:W4:Y:S04]  /*27560*/  @!P3 LDG.E.U8 R43, desc[UR22][R2.64] ;  /* 0x00000016022bb981 */ /* 0x004528000c1e1100 */
[----:B------:R-:W2:Y:S04]  /*27570*/  LDL R2, [R1+0x940] ;  /* 0x0009400001027983 */ /* 0x000ea80000100800 */
[----:B------:R-:W2:Y:S01]  /*27580*/  LDL R3, [R1+0x944] ;  /* 0x0009440001037983 */ /* 0x000ea20000100800 */
[----:B-1----:R-:W-:-:S04]  /*27590*/  SHF.R.U32.HI R46, RZ, 0x6, R46 ;  /* 0x00000006ff2e7819 */ /* 0x002fc8000001162e */
[----:B------:R-:W-:Y:S02]  /*275a0*/  SGXT.U32 R46, R46, 0x1 ;  /* 0x000000012e2e781a */ /* 0x000fe40000000000 */
[----:B0-----:R-:W-:Y:S02]  /*275b0*/  SHF.R.U32.HI R89, RZ, 0x6, R87 ;  /* 0x00000006ff597819 */ /* 0x001fe40000011657 */
[----:B------:R-:W-:Y:S02]  /*275c0*/  LOP3.LUT R46, R46, 0x3a, RZ, 0xfc, !PT ;  /* 0x0000003a2e2e7812 */ /* 0x000fe400078efcff */
[----:B------:R-:W-:Y:S02]  /*275d0*/  LEA.HI R87, R87, 0x3e, RZ, 0x1a ;  /* 0x0000003e57577811 */ /* 0x000fe400078fd0ff */
[----:B------:R-:W-:Y:S02]  /*275e0*/  ISETP.GE.AND P1, PT, R46, UR4, PT ;  /* 0x000000042e007c0c */ /* 0x000fe4000bf26270 */
[----:B------:R-:W3:Y:S01]  /*275f0*/  LDL R46, [R1+0x958] ;  /* 0x00095800012e7983 */ /* 0x000ee20000100800 */
[----:B------:R-:W-:-:S03]  /*27600*/  ISETP.GE.AND P4, PT, R87, UR4, PT ;  /* 0x0000000457007c0c */ /* 0x000fc6000bf86270 */
[----:B------:R-:W3:Y:S01]  /*27610*/  LDL.LU R87, [R1+0xeb4] ;  /* 0x000eb40001577983 */ /* 0x000ee20000300800 */
[----:B------:R-:W-:Y:S02]  /*27620*/  SGXT.U32 R89, R89, 0x1 ;  /* 0x000000015959781a */ /* 0x000fe40000000000 */
[----:B--2---:R-:W-:-:S04]  /*27630*/  @!P2 LOP3.LUT R3, R3, R2, RZ, 0x3c, !PT ;  /* 0x000000020303a212 */ /* 0x004fc800078e3cff */
[----:B------:R-:W-:-:S04]  /*27640*/  @!P2 LOP3.LUT R2, R3, R2, RZ, 0x3c, !PT ;  /* 0x000000020302a212 */ /* 0x000fc800078e3cff */
[----:B------:R-:W-:-:S05]  /*27650*/  @!P2 LOP3.LUT R3, R3, R2, RZ, 0x3c, !PT ;  /* 0x000000020303a212 */ /* 0x000fca00078e3cff */
[----:B------:R0:W2:Y:S04]  /*27660*/  @!P2 LDG.E.U8 R15, desc[UR22][R2.64] ;  /* 0x00000016020fa981 */ /* 0x0000a8000c1e1100 */
[----:B------:R-:W0:Y:S04]  /*27670*/  LDL R2, [R1+0x948] ;  /* 0x0009480001027983 */ /* 0x000e280000100800 */
[----:B------:R-:W0:Y:S01]  /*27680*/  LDL R3, [R1+0x94c] ;  /* 0x00094c0001037983 */ /* 0x000e220000100800 */
[----:B------:R-:W-:-:S04]  /*27690*/  LOP3.LUT R89, R89, 0x3c, RZ, 0xfc, !PT ;  /* 0x0000003c59597812 */ /* 0x000fc800078efcff */
[----:B------:R-:W-:Y:S02]  /*276a0*/  ISETP.GE.AND P3, PT, R89, UR4, PT ;  /* 0x0000000459007c0c */ /* 0x000fe4000bf66270 */
[----:B------:R-:W1:Y:S01]  /*276b0*/  S2R R89, SR_TID.X ;  /* 0x0000000000597919 */ /* 0x000e620000002100 */
[----:B------:R-:W-:Y:S02]  /*276c0*/  PRMT R20, RZ, 0x7610, R20 ;  /* 0x00007610ff147816 */ /* 0x000fe40000000014 */
[----:B-1----:R-:W-:-:S04]  /*276d0*/  LOP3.LUT R89, R89, 0x3f, RZ, 0xc0, !PT ;  /* 0x0000003f59597812 */ /* 0x002fc800078ec0ff */
[----:B------:R-:W-:Y:S02]  /*276e0*/  ISETP.GE.AND P2, PT, R89, UR4, PT ;  /* 0x0000000459007c0c */ /* 0x000fe4000bf46270 */
[----:B------:R-:W2:Y:S01]  /*276f0*/  LDL.LU R89, [R1+0xeb0] ;  /* 0x000eb00001597983 */ /* 0x000ea20000300800 */
[----:B0-----:R-:W-:-:S04]  /*27700*/  @!P0 LOP3.LUT R3, R3, R2, RZ, 0x3c, !PT ;  /* 0x0000000203038212 */ /* 0x001fc800078e3cff */
[----:B------:R-:W-:-:S04]  /*27710*/  @!P0 LOP3.LUT R2, R3, R2, RZ, 0x3c, !PT ;  /* 0x0000000203028212 */ /* 0x000fc800078e3cff */
[----:B------:R-:W-:-:S05]  /*27720*/  @!P0 LOP3.LUT R3, R3, R2, RZ, 0x3c, !PT ;  /* 0x0000000203038212 */ /* 0x000fca00078e3cff */
[----:B------:R0:W2:Y:S04]  /*27730*/  @!P0 LDG.E.U8 R20, desc[UR22][R2.64] ;  /* 0x0000001602148981 */ /* 0x0000a8000c1e1100 */
[----:B------:R-:W0:Y:S04]  /*27740*/  LDL R2, [R1+0x950] ;  /* 0x0009500001027983 */ /* 0x000e280000100800 */
[----:B------:R-:W0:Y:S01]  /*27750*/  LDL R3, [R1+0x954] ;  /* 0x0009540001037983 */ /* 0x000e220000100800 */
[----:B------:R-:W-:Y:S02]  /*27760*/  PRMT R35, RZ, 0x7610, R35 ;  /* 0x00007610ff237816 */ /* 0x000fe40000000023 */
[----:B------:R-:W-:-:S02]  /*27770*/  PRMT R42, RZ, 0x7610, R42 ;  /* 0x00007610ff2a7816 */ /* 0x000fc4000000002a */
[----:B0-----:R-:W-:-:S04]  /*27780*/  @!P1 LOP3.LUT R3, R3, R2, RZ, 0x3c, !PT ;  /* 0x0000000203039212 */ /* 0x001fc800078e3cff */
[----:B------:R-:W-:-:S04]  /*27790*/  @!P1 LOP3.LUT R2, R3, R2, RZ, 0x3c, !PT ;  /* 0x0000000203029212 */ /* 0x000fc800078e3cff */
[----:B------:R-:W-:-:S05]  /*277a0*/  @!P1 LOP3.LUT R3, R3, R2, RZ, 0x3c, !PT ;  /* 0x0000000203039212 */ /* 0x000fca00078e3cff */
[----:B------:R3:W2:Y:S02]  /*277b0*/  @!P1 LDG.E.U8 R35, desc[UR22][R2.64] ;  /* 0x0000001602239981 */ /* 0x0006a4000c1e1100 */
[----:B---3--:R-:W-:Y:S02]  /*277c0*/  @!P3 IMAD.MOV.U32 R2, RZ, RZ, R46 ;  /* 0x000000ffff02b224 */ /* 0x008fe400078e002e */
[----:B------:R-:W-:Y:S01]  /*277d0*/  @!P3 IMAD.MOV.U32 R3, RZ, RZ, R47 ;  /* 0x000000ffff03b224 */ /* 0x000fe200078e002f */
[----:B------:R-:W-:Y:S01]  /*277e0*/  PRMT R14, RZ, 0x7610, R14 ;  /* 0x00007610ff0e7816 */ /* 0x000fe2000000000e */
[----:B------:R-:W3:Y:S04]  /*277f0*/  LDL R47, [R1+0x150] ;  /* 0x00015000012f7983 */ /* 0x000ee80000100800 */
[----:B------:R0:W2:Y:S01]  /*27800*/  @!P3 LDG.E.U8 R42, desc[UR22][R2.64] ;  /* 0x00000016022ab981 */ /* 0x0000a2000c1e1100 */
[----:B------:R-:W-:-:S02]  /*27810*/  PRMT R13, RZ, 0x7610, R13 ;  /* 0x00007610ff0d7816 */ /* 0x000fc4000000000d */
[----:B------:R-:W-:Y:S01]  /*27820*/  PRMT R12, RZ, 0x7610, R12 ;  /* 0x00007610ff0c7816 */ /* 0x000fe2000000000c */
[----:B------:R-:W2:Y:S04]  /*27830*/  LDL R46, [R1+0x154] ;  /* 0x00015400012e7983 */ /* 0x000ea80000100800 */
[----:B------:R-:W0:Y:S04]  /*27840*/  LDL R2, [R1+0x8d4] ;  /* 0x0008d40001027983 */ /* 0x000e280000100800 */
[----:B------:R-:W0:Y:S02]  /*27850*/  LDL R3, [R1+0x8d8] ;  /* 0x0008d80001037983 */ /* 0x000e240000100800 */
[----:B0-----:R-:W-:-:S04]  /*27860*/  @!P4 LOP3.LUT R3, R3, R2, RZ, 0x3c, !PT ;  /* 0x000000020303c212 */ /* 0x001fc800078e3cff */
[----:B------:R-:W-:-:S04]  /*27870*/  @!P4 LOP3.LUT R2, R3, R2, RZ, 0x3c, !PT ;  /* 0x000000020302c212 */ /* 0x000fc800078e3cff */
[----:B------:R-:W-:-:S05]  /*27880*/  @!P4 LOP3.LUT R3, R3, R2, RZ, 0x3c, !PT ;  /* 0x000000020303c212 */ /* 0x000fca00078e3cff */
[----:B------:R0:W2:Y:S04]  /*27890*/  @!P4 LDG.E.U8 R14, desc[UR22][R2.64] ;  /* 0x00000016020ec981 */ /* 0x0000a8000c1e1100 */
[----:B------:R-:W0:Y:S04]  /*278a0*/  LDL R2, [R1+0xd0] ;  /* 0x0000d00001027983 */ /* 0x000e280000100800 */
[----:B------:R-:W0:Y:S01]  /*278b0*/  LDL R3, [R1+0xd4] ;  /* 0x0000d40001037983 */ /* 0x000e220000100800 */
[----:B------:R-:W-:Y:S01]  /*278c0*/  BAR.SYNC.DEFER_BLOCKING 0x0 ;  /* 0x0000000000007b1d */ /* 0x000fe20000010000 */
[----:B0-----:R-:W-:-:S04]  /*278d0*/  @!P2 LOP3.LUT R3, R3, R2, RZ, 0x3c, !PT ;  /* 0x000000020303a212 */ /* 0x001fc800078e3cff */
[----:B------:R-:W-:-:S04]  /*278e0*/  @!P2 LOP3.LUT R2, R3, R2, RZ, 0x3c, !PT ;  /* 0x000000020302a212 */ /* 0x000fc800078e3cff */
[----:B------:R-:W-:-:S05]  /*278f0*/  @!P2 LOP3.LUT R3, R3, R2, RZ, 0x3c, !PT ;  /* 0x000000020303a212 */ /* 0x000fca00078e3cff */
[----:B------:R0:W2:Y:S04]  /*27900*/  @!P2 LDG.E.U8 R13, desc[UR22][R2.64] ;  /* 0x00000016020da981 */ /* 0x0000a8000c1e1100 */
        /* <DEDUP_REMOVED lines=8> */
[----:B------:R-:W-:Y:S02]  /*27990*/  PRMT R11, RZ, 0x7610, R11 ;  /* 0x00007610ff0b7816 */ /* 0x000fe4000000000b */
        /* <DEDUP_REMOVED lines=11> */
[----:B------:R2:W4:Y:S02]  /*27a50*/  @!P2 LDG.E.U8 R10, desc[UR22][R2.64] ;  /* 0x00000016020aa981 */ /* 0x000524000c1e1100 */
[----:B--2---:R-:W-:Y:S02]  /*27a60*/  @!P2 IMAD.MOV.U32 R2, RZ, RZ, R46 ;  /* 0x000000ffff02a224 */ /* 0x004fe400078e002e */
[----:B---3--:R-:W-:Y:S01]  /*27a70*/  @!P2 IMAD.MOV.U32 R3, RZ, RZ, R47 ;  /* 0x000000ffff03a224 */ /* 0x008fe200078e002f */
[----:B------:R-:W-:Y:S01]  /*27a80*/  PRMT R8, RZ, 0x7610, R8 ;  /* 0x00007610ff087816 */ /* 0x000fe20000000008 */
[----:B------:R-:W2:Y:S04]  /*27a90*/  LDL R47, [R1+0x230] ;  /* 0x00023000012f7983 */ /* 0x000ea80000100800 */
[----:B------:R0:W3:Y:S01]  /*27aa0*/  @!P2 LDG.E.U8 R9, desc[UR22][R2.64] ;  /* 0x000000160209a981 */ /* 0x0000e2000c1e1100 */
        /* <DEDUP_REMOVED lines=35> */
[----:B------:R2:W3:Y:S02]  /*27ce0*/  @!P2 LDG.E.U8 R62, desc[UR22][R2.64] ;  /* 0x00000016023ea981 */ /* 0x0004e4000c1e1100 */
[----:B--2---:R-:W-:Y:S02]  /*27cf0*/  @!P2 IMAD.MOV.U32 R2, RZ, RZ, R46 ;  /* 0x000000ffff02a224 */ /* 0x004fe400078e002e */
[----:B------:R-:W-:Y:S01]  /*27d00*/  @!P2 IMAD.MOV.U32 R3, RZ, RZ, R47 ;  /* 0x000000ffff03a224 */ /* 0x000fe200078e002f */
[----:B------:R-:W-:Y:S01]  /*27d10*/  PRMT R60, RZ, 0x7610, R60 ;  /* 0x00007610ff3c7816 */ /* 0x000fe2000000003c */
[----:B------:R-:W2:Y:S04]  /*27d20*/  LDL R47, [R1+0x2e4] ;  /* 0x0002e400012f7983 */ /* 0x000ea80000100800 */
        /* <DEDUP_REMOVED lines=35> */
[----:B------:R0:W3:Y:S02]  /*27f60*/  @!P2 LDG.E.U8 R4, desc[UR22][R2.64] ;  /* 0x000000160204a981 */ /* 0x0000e4000c1e1100 */
[----:B0-----:R-:W-:-:S06]  /*27f70*/  PRMT R3, RZ, 0x7610, R3 ;  /* 0x00007610ff037816 */ /* 0x001fcc0000000003 */
[----:B--2---:R0:W2:Y:S04]  /*27f80*/  @!P2 LDG.E.U8 R3, desc[UR22][R46.64] ;  /* 0x000000162e03a981 */ /* 0x0040a8000c1e1100 */
        /* <DEDUP_REMOVED lines=209> */
[----:B------:R-:W2:Y:S04]  /*28ca0*/  @!P2 LDG.E.U8 R92, desc[UR22][R46.64] ;  /* 0x000000162e5ca981 */ /* 0x000ea8000c1e1100 */
[----:B--2---:R0:W-:Y:S04]  /*28cb0*/  STL [R1+0xc], R92 ;  /* 0x00000c5c01007387 */ /* 0x0041e80000100800 */
[----:B0-----:R-:W2:Y:S04]  /*28cc0*/  LDL.LU R92, [R1+0xeac] ;  /* 0x000eac00015c7983 */ /* 0x001ea80000300800 */
[----:B------:R-:W3:Y:S04]  /*28cd0*/  LDL R46, [R1+0x694] ;  /* 0x00069400012e7983 */ /* 0x000ee80000100800 */
[----:B------:R-:W3:Y:S01]  /*28ce0*/  LDL R47, [R1+0x698] ;  /* 0x00069800012f7983 */ /* 0x000ee20000100800 */
[----:B--2---:R-:W-:-:S02]  /*28cf0*/  PRMT R92, RZ, 0x7610, R92 ;  /* 0x00007610ff5c7816 */ /* 0x004fc4000000005c */
[----:B---3--:R-:W-:-:S04]  /*28d00*/  @!P2 LOP3.LUT R47, R47, R46, RZ, 0x3c, !PT ;  /* 0x0000002e2f2fa212 */ /* 0x008fc800078e3cff */
        /* <DEDUP_REMOVED lines=90> */
[----:B------:R-:W3:Y:S04]  /*292b0*/  @!P2 LDG.E.U8 R93, desc[UR22][R46.64] ;  /* 0x000000162e5da981 */ /* 0x000ee8000c1e1100 */
[----:B--2---:R0:W-:Y:S04]  /*292c0*/  STL [R1+0x40], R92 ;  /* 0x0000405c01007387 */ /* 0x0041e80000100800 */
[----:B0-----:R-:W2:Y:S04]  /*292d0*/  LDL R92, [R1+0x868] ;  /* 0x00086800015c7983 */ /* 0x001ea80000100800 */
[----:B---3--:R0:W-:Y:S04]  /*292e0*/  STL [R1+0x44], R93 ;  /* 0x0000445d01007387 */ /* 0x0081e80000100800 */
[----:B0-----:R-:W3:Y:S04]  /*292f0*/  LDL.LU R93, [R1+0xe84] ;  /* 0x000e8400015d7983 */ /* 0x001ee80000300800 */
[----:B------:R-:W2:Y:S04]  /*29300*/  LDL R46, [R1+0x7f4] ;  /* 0x0007f400012e7983 */ /* 0x000ea80000100800 */
[----:B------:R-:W2:Y:S01]  /*29310*/  LDL R47, [R1+0x7f8] ;  /* 0x0007f800012f7983 */ /* 0x000ea20000100800 */
[----:B---3--:R-:W-:-:S02]  /*29320*/  PRMT R93, RZ, 0x7610, R93 ;  /* 0x00007610ff5d7816 */ /* 0x008fc4000000005d */
[----:B--2---:R-:W-:-:S04]  /*29330*/  @!P2 LOP3.LUT R47, R47, R46, RZ, 0x3c, !PT ;  /* 0x0000002e2f2fa212 */ /* 0x004fc800078e3cff */
        /* <DEDUP_REMOVED lines=32> */
[----:B------:R-:W3:Y:S01]  /*29540*/  LDL R47, [R1+0x864] ;  /* 0x00086400012f7983 */ /* 0x000ee20000100800 */
[----:B------:R-:W-:Y:S01]  /*29550*/  @!P2 IMAD.MOV.U32 R46, RZ, RZ, R92 ;  /* 0x000000ffff2ea224 */ /* 0x000fe200078e005c */
[----:B--2---:R-:W-:-:S06]  /*29560*/  PRMT R93, RZ, 0x7610, R93 ;  /* 0x00007610ff5d7816 */ /* 0x004fcc000000005d */
[----:B---3--:R-:W2:Y:S04]  /*29570*/  @!P2 LDG.E.U8 R93, desc[UR22][R46.64] ;  /* 0x000000162e5da981 */ /* 0x008ea8000c1e1100 */
        /* <DEDUP_REMOVED lines=22> */
[----:B------:R-:W0:Y:S01]  /*296e0*/  S2R R92, SR_TID.X ;  /* 0x00000000005c7919 */ /* 0x000e220000002100 */
[----:B--2---:R-:W-:-:S02]  /*296f0*/  PRMT R93, RZ, 0x7610, R93 ;  /* 0x00007610ff5d7816 */ /* 0x004fc4000000005d */
[----:B---3--:R-:W-:-:S04]  /*29700*/  @!P2 LOP3.LUT R47, R47, R46, RZ, 0x3c, !PT ;  /* 0x0000002e2f2fa212 */ /* 0x008fc800078e3cff */
[----:B------:R-:W-:-:S04]  /*29710*/  @!P2 LOP3.LUT R46, R47, R46, RZ, 0x3c, !PT ;  /* 0x0000002e2f2ea212 */ /* 0x000fc800078e3cff */
[----:B------:R-:W-:-:S05]  /*29720*/  @!P2 LOP3.LUT R47, R47, R46, RZ, 0x3c, !PT ;  /* 0x0000002e2f2fa212 */ /* 0x000fca00078e3cff */
[----:B------:R-:W2:Y:S01]  /*29730*/  @!P2 LDG.E.U8 R93, desc[UR22][R46.64] ;  /* 0x000000162e5da981 */ /* 0x000ea2000c1e1100 */
[----:B0-----:R-:W-:-:S05]  /*29740*/  LOP3.LUT R92, R92, 0x7f, RZ, 0xc0, !PT ;  /* 0x0000007f5c5c7812 */ /* 0x001fca00078ec0ff */
[----:B------:R-:W-:Y:S04]  /*29750*/  STS.U8 [R92+UR11+0x11000], R28 ;  /* 0x0110001c5c007988 */ /* 0x000fe8000800000b */
[----:B------:R0:W-:Y:S04]  /*29760*/  STS.U8 [R92+UR11+0x11200], R27 ;  /* 0x0112001b5c007988 */ /* 0x0001e8000800000b */
[----:B------:R-:W-:Y:S04]  /*29770*/  STS.U8 [R92+UR11+0x11400], R26 ;  /* 0x0114001a5c007988 */ /* 0x000fe8000800000b */
[----:B0-----:R-:W3:Y:S04]  /*29780*/  LDL R27, [R1+0x11c] ;  /* 0x00011c00011b7983 */ /* 0x001ee80000100800 */
[----:B--2---:R0:W-:Y:S04]  /*29790*/  STL [R1+0x80], R93 ;  /* 0x0000805d01007387 */ /* 0x0041e80000100800 */
[----:B0-----:R-:W2:Y:S04]  /*297a0*/  LDL.LU R93, [R1+0xe64] ;  /* 0x000e6400015d7983 */ /* 0x001ea80000300800 */
[----:B------:R-:W3:Y:S01]  /*297b0*/  LDL R26, [R1+0x118] ;  /* 0x00011800011a7983 */ /* 0x000ee20000100800 */
[----:B------:R-:W-:-:S03]  /*297c0*/  PRMT R91, RZ, 0x7610, R91 ;  /* 0x00007610ff5b7816 */ /* 0x000fc6000000005b */
[----:B------:R-:W2:Y:S01]  /*297d0*/  LDL R47, [R1+0x15c] ;  /* 0x00015c00012f7983 */ /* 0x000ea20000100800 */
[----:B---3--:R-:W-:-:S04]  /*297e0*/  @!P2 LOP3.LUT R27, R27, R26, RZ, 0x3c, !PT ;  /* 0x0000001a1b1ba212 */ /* 0x008fc800078e3cff */
[----:B------:R-:W-:-:S04]  /*297f0*/  @!P2 LOP3.LUT R26, R27, R26, RZ, 0x3c, !PT ;  /* 0x0000001a1b1aa212 */ /* 0x000fc800078e3cff */
[----:B------:R-:W-:-:S05]  /*29800*/  @!P2 LOP3.LUT R27, R27, R26, RZ, 0x3c, !PT ;  /* 0x0000001a1b1ba212 */ /* 0x000fca00078e3cff */
[----:B------:R-:W3:Y:S04]  /*29810*/  @!P2 LDG.E.U8 R91, desc[UR22][R26.64] ;  /* 0x000000161a5ba981 */ /* 0x000ee8000c1e1100 */
[----:B------:R-:W-:Y:S04]  /*29820*/  STS.U8 [R92+UR11+0x11600], R25 ;  /* 0x011600195c007988 */ /* 0x000fe8000800000b */
[----:B---3--:R0:W-:Y:S04]  /*29830*/  STL [R1+0x7c], R91 ;  /* 0x00007c5b01007387 */ /* 0x0081e80000100800 */
[----:B0-----:R-:W3:Y:S04]  /*29840*/  LDL.LU R91, [R1+0xe60] ;  /* 0x000e6000015b7983 */ /* 0x001ee80000300800 */
[----:B------:R-:W3:Y:S04]  /*29850*/  LDL R26, [R1+0x138] ;  /* 0x00013800011a7983 */ /* 0x000ee80000100800 */
[----:B------:R-:W3:Y:S04]  /*29860*/  LDL R27, [R1+0x13c] ;  /* 0x00013c00011b7983 */ /* 0x000ee80000100800 */
[----:B------:R-:W4:Y:S01]  /*29870*/  LDL R25, [R1+0x158] ;  /* 0x0001580001197983 */ /* 0x000f220000100800 */
[----:B------:R-:W-:-:S02]  /*29880*/  PRMT R90, RZ, 0x7610, R90 ;  /* 0x00007610ff5a7816 */ /* 0x000fc4000000005a */
[----:B------:R-:W-:Y:S01]  /*29890*/  PRMT R88, RZ, 0x7610, R88 ;  /* 0x00007610ff587816 */ /* 0x000fe20000000058 */
[----:B------:R2:W-:Y:S02]  /*298a0*/  STS.U8 [R92+UR11+0x11800], R24 ;  /* 0x011800185c007988 */ /* 0x0005e4000800000b */
[----:B--2---:R-:W-:Y:S01]  /*298b0*/  @!P2 IMAD.MOV.U32 R24, RZ, RZ, R47 ;  /* 0x000000ffff18a224 */ /* 0x004fe200078e002f */
[----:B---3--:R-:W-:-:S04]  /*298c0*/  @!P2 LOP3.LUT R27, R27, R26, RZ, 0x3c, !PT ;  /* 0x0000001a1b1ba212 */ /* 0x008fc800078e3cff */
[C---:B------:R-:W-:Y:S01]  /*298d0*/  @!P2 LOP3.LUT R26, R27.reuse, R26, RZ, 0x3c, !PT ;  /* 0x0000001a1b1aa212 */ /* 0x040fe200078e3cff */
[----:B----4-:R-:W2:Y:S03]  /*298e0*/  @!P2 LDG.E.U8 R88, desc[UR22][R24.64] ;  /* 0x000000161858a981 */ /* 0x010ea6000c1e1100 */
[----:B------:R-:W-:-:S05]  /*298f0*/  @!P2 LOP3.LUT R27, R27, R26, RZ, 0x3c, !PT ;  /* 0x0000001a1b1ba212 */ /* 0x000fca00078e3cff */
[----:B------:R-:W3:Y:S04]  /*29900*/  @!P2 LDG.E.U8 R90, desc[UR22][R26.64] ;  /* 0x000000161a5aa981 */ /* 0x000ee8000c1e1100 */
[----:B---3--:R0:W-:Y:S04]  /*29910*/  STL [R1+0x78], R90 ;  /* 0x0000785a01007387 */ /* 0x0081e80000100800 */
[----:B0-----:R-:W3:Y:S04]  /*29920*/  LDL.LU R90, [R1+0xe5c] ;  /* 0x000e5c00015a7983 */ /* 0x001ee80000300800 */
[----:B------:R-:W4:Y:S04]  /*29930*/  LDL R47, [R1+0x1fc] ;  /* 0x0001fc00012f7983 */ /* 0x000f280000100800 */
[----:B--2---:R0:W-:Y:S04]  /*29940*/  STL [R1+0x74], R88 ;  /* 0x0000745801007387 */ /* 0x0041e80000100800 */
[----:B0-----:R-:W2:Y:S04]  /*29950*/  LDL.LU R88, [R1+0xe58] ;  /* 0x000e580001587983 */ /* 0x001ea80000300800 */
[----:B------:R-:W2:Y:S04]  /*29960*/  LDL R24, [R1+0x178] ;  /* 0x0001780001187983 */ /* 0x000ea80000100800 */
[----:B------:R-:W2:Y:S01]  /*29970*/  LDL R25, [R1+0x17c] ;  /* 0x00017c0001197983 */ /* 0x000ea20000100800 */
[----:B------:R-:W-:-:S02]  /*29980*/  PRMT R85, RZ, 0x7610, R85 ;  /* 0x00007610ff557816 */ /* 0x000fc40000000055 */
[----:B--2---:R-:W-:-:S04]  /*29990*/  @!P2 LOP3.LUT R25, R25, R24, RZ, 0x3c, !PT ;  /* 0x000000181919a212 */ /* 0x004fc800078e3cff */
[----:B------:R-:W-:-:S04]  /*299a0*/  @!P2 LOP3.LUT R24, R25, R24, RZ, 0x3c, !PT ;  /* 0x000000181918a212 */ /* 0x000fc800078e3cff */
[----:B------:R-:W-:-:S05]  /*299b0*/  @!P2 LOP3.LUT R25, R25, R24, RZ, 0x3c, !PT ;  /* 0x000000181919a212 */ /* 0x000fca00078e3cff */
[----:B------:R-:W2:Y:S04]  /*299c0*/  @!P2 LDG.E.U8 R85, desc[UR22][R24.64] ;  /* 0x000000161855a981 */ /* 0x000ea8000c1e1100 */
[----:B------:R0:W-:Y:S04]  /*299d0*/  STS.U8 [R92+UR11+0x11a00], R23 ;  /* 0x011a00175c007988 */ /* 0x0001e8000800000b */
[----:B------:R-:W-:Y:S04]  /*299e0*/  STS.U8 [R92+UR11+0x11c00], R22 ;  /* 0x011c00165c007988 */ /* 0x000fe8000800000b */
[----:B0-----:R-:W3:Y:S04]  /*299f0*/  LDL R23, [R1+0x19c] ;  /* 0x00019c0001177983 */ /* 0x001ee80000100800 */
[----:B--2---:R0:W-:Y:S04]  /*29a00*/  STL [R1+0x70], R85 ;  /* 0x0000705501007387 */ /* 0x0041e80000100800 */
[----:B0-----:R-:W2:Y:S04]  /*29a10*/  LDL.LU R85, [R1+0xe54] ;  /* 0x000e540001557983 */ /* 0x001ea80000300800 */
[----:B------:R-:W3:Y:S01]  /*29a20*/  LDL R22, [R1+0x198] ;  /* 0x0001980001167983 */ /* 0x000ee20000100800 */
[----:B------:R-:W-:-:S02]  /*29a30*/  PRMT R79, RZ, 0x7610, R79 ;  /* 0x00007610ff4f7816 */ /* 0x000fc4000000004f */
[----:B---3--:R-:W-:-:S04]  /*29a40*/  @!P2 LOP3.LUT R23, R23, R22, RZ, 0x3c, !PT ;  /* 0x000000161717a212 */ /* 0x008fc800078e3cff */
[----:B------:R-:W-:-:S04]  /*29a50*/  @!P2 LOP3.LUT R22, R23, R22, RZ, 0x3c, !PT ;  /* 0x000000161716a212 */ /* 0x000fc800078e3cff */
[----:B------:R-:W-:-:S05]  /*29a60*/  @!P2 LOP3.LUT R23, R23, R22, RZ, 0x3c, !PT ;  /* 0x000000161717a212 */ /* 0x000fca00078e3cff */
[----:B------:R-:W3:Y:S04]  /*29a70*/  @!P2 LDG.E.U8 R79, desc[UR22][R22.64] ;  /* 0x00000016164fa981 */ /* 0x000ee8000c1e1100 */
[----:B------:R-:W-:Y:S04]  /*29a80*/  STS.U8 [R92+UR11+0x11e00], R20 ;  /* 0x011e00145c007988 */ /* 0x000fe8000800000b */
[----:B---3--:R0:W-:Y:S04]  /*29a90*/  STL [R1+0x6c], R79 ;  /* 0x00006c4f01007387 */ /* 0x0081e80000100800 */
[----:B0-----:R-:W3:Y:S04]  /*29aa0*/  LDL.LU R79, [R1+0xe50] ;  /* 0x000e5000014f7983 */ /* 0x001ee80000300800 */
[----:B------:R-:W2:Y:S04]  /*29ab0*/  LDL R22, [R1+0x1b8] ;  /* 0x0001b80001167983 */ /* 0x000ea80000100800 */
[----:B------:R-:W2:Y:S04]  /*29ac0*/  LDL R23, [R1+0x1bc] ;  /* 0x0001bc0001177983 */ /* 0x000ea80000100800 */
[----:B------:R-:W3:Y:S01]  /*29ad0*/  LDL R20, [R1+0x1f8] ;  /* 0x0001f80001147983 */ /* 0x000ee20000100800 */
[----:B------:R-:W-:-:S02]  /*29ae0*/  LOP3.LUT R92, R92, 0x10, RZ, 0x3c, !PT ;  /* 0x000000105c5c7812 */ /* 0x000fc400078e3cff */
[----:B------:R-:W-:Y:S02]  /*29af0*/  PRMT R77, RZ, 0x7610, R77 ;  /* 0x00007610ff4d7816 */ /* 0x000fe4000000004d */
[----:B------:R-:W-:Y:S01]  /*29b00*/  PRMT R75, RZ, 0x7610, R75 ;  /* 0x00007610ff4b7816 */ /* 0x000fe2000000004b */
[----:B------:R3:W-:Y:S01]  /*29b10*/  STS.U8 [R92+UR11+0x11080], R21 ;  /* 0x011080155c007988 */ /* 0x0007e2000800000b */
[----:B--2---:R-:W-:-:S04]  /*29b20*/  @!P2 LOP3.LUT R23, R23, R22, RZ, 0x3c, !PT ;  /* 0x000000161717a212 */ /* 0x004fc800078e3cff */
[----:B------:R-:W-:Y:S01]  /*29b30*/  @!P2 LOP3.LUT R22, R23, R22, RZ, 0x3c, !PT ;  /* 0x000000161716a212 */ /* 0x000fe200078e3cff */
[----:B---3--:R-:W-:-:S03]  /*29b40*/  @!P2 IMAD.MOV.U32 R21, RZ, RZ, R20 ;  /* 0x000000ffff15a224 */ /* 0x008fc600078e0014 */
[----:B------:R-:W-:Y:S01]  /*29b50*/  @!P2 LOP3.LUT R23, R23, R22, RZ, 0x3c, !PT ;  /* 0x000000161717a212 */ /* 0x000fe200078e3cff */
[----:B----4-:R-:W-:-:S04]  /*29b60*/  @!P2 IMAD.MOV.U32 R20, RZ, RZ, R47 ;  /* 0x000000ffff14a224 */ /* 0x010fc800078e002f */
[----:B------:R-:W2:Y:S04]  /*29b70*/  @!P2 LDG.E.U8 R77, desc[UR22][R22.64] ;  /* 0x00000016164da981 */ /* 0x000ea8000c1e1100 */
[----:B------:R-:W3:Y:S04]  /*29b80*/  @!P2 LDG.E.U8 R75, desc[UR22][R20.64] ;  /* 0x00000016144ba981 */ /* 0x000ee8000c1e1100 */
[----:B--2---:R0:W-:Y:S04]  /*29b90*/  STL [R1+0x68], R77 ;  /* 0x0000684d01007387 */ /* 0x0041e80000100800 */
[----:B0-----:R-:W2:Y:S04]  /*29ba0*/  LDL.LU R77, [R1+0xe4c] ;  /* 0x000e4c00014d7983 */ /* 0x001ea80000300800 */
[----:B------:R-:W4:Y:S04]  /*29bb0*/  LDL R47, [R1+0x27c] ;  /* 0x00027c00012f7983 */ /* 0x000f280000100800 */
[----:B---3--:R0:W-:Y:S04]  /*29bc0*/  STL [R1+0x58], R75 ;  /* 0x0000584b01007387 */ /* 0x0081e80000100800 */
[----:B0-----:R-:W3:Y:S04]  /*29bd0*/  LDL.LU R75, [R1+0xe48] ;  /* 0x000e4800014b7983 */ /* 0x001ee80000300800 */
[----:B------:R-:W2:Y:S04]  /*29be0*/  LDL R20, [R1+0x218] ;  /* 0x0002180001147983 */ /* 0x000ea80000100800 */
[----:B------:R-:W2:Y:S01]  /*29bf0*/  LDL R21, [R1+0x21c] ;  /* 0x00021c0001157983 */ /* 0x000ea20000100800 */
[----:B------:R-:W-:-:S02]  /*29c00*/  PRMT R73, RZ, 0x7610, R73 ;  /* 0x00007610ff497816 */ /* 0x000fc40000000049 */
[----:B--2---:R-:W-:-:S04]  /*29c10*/  @!P2 LOP3.LUT R21, R21, R20, RZ, 0x3c, !PT ;  /* 0x000000141515a212 */ /* 0x004fc800078e3cff */
[----:B------:R-:W-:-:S04]  /*29c20*/  @!P2 LOP3.LUT R20, R21, R20, RZ, 0x3c, !PT ;  /* 0x000000141514a212 */ /* 0x000fc800078e3cff */
[----:B------:R-:W-:-:S05]  /*29c30*/  @!P2 LOP3.LUT R21, R21, R20, RZ, 0x3c, !PT ;  /* 0x000000141515a212 */ /* 0x000fca00078e3cff */
[----:B------:R-:W2:Y:S04]  /*29c40*/  @!P2 LDG.E.U8 R73, desc[UR22][R20.64] ;  /* 0x000000161449a981 */ /* 0x000ea8000c1e1100 */
        /* <DEDUP_REMOVED lines=20> */
[----:B------:R-:W2:Y:S01]  /*29d90*/  LDL R21, [R1+0x278] ;  /* 0x0002780001157983 */ /* 0x000ea20000100800 */
[----:B------:R-:W-:Y:S01]  /*29da0*/  PRMT R68, RZ, 0x7610, R68 ;  /* 0x00007610ff447816 */ /* 0x000fe20000000044 */
[----:B----4-:R-:W-:-:S02]  /*29db0*/  @!P2 IMAD.MOV.U32 R20, RZ, RZ, R47 ;  /* 0x000000ffff14a224 */ /* 0x010fc400078e002f */
[----:B------:R-:W4:Y:S04]  /*29dc0*/  LDL R47, [R1+0x2d0] ;  /* 0x0002d000012f7983 */ /* 0x000f280000100800 */
[----:B--2---:R-:W2:Y:S04]  /*29dd0*/  @!P2 LDG.E.U8 R68, desc[UR22][R20.64] ;  /* 0x000000161444a981 */ /* 0x004ea8000c1e1100 */
        /* <DEDUP_REMOVED lines=8> */
[----:B------:R0:W2:Y:S02]  /*29e60*/  @!P2 LDG.E.U8 R82, desc[UR22][R20.64] ;  /* 0x000000161452a981 */ /* 0x0000a4000c1e1100 */
[----:B0-----:R-:W0:Y:S02]  /*29e70*/  S2R R21, SR_TID.X ;  /* 0x0000000000157919 */ /* 0x001e240000002100 */
[----:B0-----:R-:W-:-:S04]  /*29e80*/  LOP3.LUT R21, R21, 0x7f, RZ, 0xc0, !PT ;  /* 0x0000007f15157812 */ /* 0x001fc800078ec0ff */
[----:B------:R-:W-:Y:S02]  /*29e90*/  LOP3.LUT R20, R21, 0x10, RZ, 0x3c, !PT ;  /* 0x0000001015147812 */ /* 0x000fe400078e3cff */
[----:B------:R-:W3:Y:S04]  /*29ea0*/  LDL R21, [R1+0x2b4] ;  /* 0x0002b40001157983 */ /* 0x000ee80000100800 */
[----:B------:R-:W-:Y:S04]  /*29eb0*/  STS.U8 [R92+UR11+0x11280], R29 ;  /* 0x0112801d5c007988 */ /* 0x000fe8000800000b */
[----:B------:R-:W-:Y:S01]  /*29ec0*/  STS.U8 [R92+UR11+0x11480], R30 ;  /* 0x0114801e5c007988 */ /* 0x000fe2000800000b */
[----:B------:R-:W-:-:S03]  /*29ed0*/  PRMT R93, RZ, 0x7610, R93 ;  /* 0x00007610ff5d7816 */ /* 0x000fc6000000005d */
[----:B------:R-:W-:Y:S04]  /*29ee0*/  STS.U8 [R92+UR11+0x11680], R31 ;  /* 0x0116801f5c007988 */ /* 0x000fe8000800000b */
[----:B------:R-:W-:Y:S04]  /*29ef0*/  STS.U8 [R92+UR11+0x11880], R32 ;  /* 0x011880205c007988 */ /* 0x000fe8000800000b */
[----:B------:R-:W-:Y:S04]  /*29f00*/  STS.U8 [R92+UR11+0x11a80], R33 ;  /* 0x011a80215c007988 */ /* 0x000fe8000800000b */
[----:B------:R0:W-:Y:S02]  /*29f10*/  STS.U8 [R20+UR11+0x11c80], R34 ;  /* 0x011c802214007988 */ /* 0x0001e4000800000b */
[----:B0-----:R-:W-:-:S02]  /*29f20*/  @!P2 IMAD.MOV.U32 R20, RZ, RZ, R46 ;  /* 0x000000ffff14a224 */ /* 0x001fc400078e002e */
[----:B--2---:R0:W-:Y:S01]  /*29f30*/  STL [R1+0xe10], R82 ;  /* 0x000e105201007387 */ /* 0x0041e20000100800 */
[----:B------:R-:W-:-:S03]  /*29f40*/  PRMT R91, RZ, 0x7610, R91 ;  /* 0x00007610ff5b7816 */ /* 0x000fc6000000005b */
[----:B------:R-:W2:Y:S04]  /*29f50*/  LDL R46, [R1+0x308] ;  /* 0x00030800012e7983 */ /* 0x000ea80000100800 */
[----:B---3--:R1:W3:Y:S04]  /*29f60*/  @!P2 LDG.E.U8 R93, desc[UR22][R20.64] ;  /* 0x00000016145da981 */ /* 0x0082e8000c1e1100 */
[----:B------:R-:W2:Y:S01]  /*29f70*/  LDL R21, [R1+0x2cc] ;  /* 0x0002cc0001157983 */ /* 0x000ea20000100800 */
[----:B0-----:R-:W1:Y:S02]  /*29f80*/  S2R R82, SR_TID.X ;  /* 0x0000000000527919 */ /* 0x001e640000002100 */
[----:B-1----:R-:W-:-:S04]  /*29f90*/  LOP3.LUT R20, R82, 0x7f, RZ, 0xc0, !PT ;  /* 0x0000007f52147812 */ /* 0x002fc800078ec0ff */
[----:B------:R-:W-:-:S05]  /*29fa0*/  LOP3.LUT R20, R20, 0x10, RZ, 0x3c, !PT ;  /* 0x0000001014147812 */ /* 0x000fca00078e3cff */
[----:B------:R4:W-:Y:S02]  /*29fb0*/  STS.U8 [R20+UR11+0x11e80], R35 ;  /* 0x011e802314007988 */ /* 0x0009e4000800000b */
[----:B----4-:R-:W-:-:S05]  /*29fc0*/  @!P2 IMAD.MOV.U32 R20, RZ, RZ, R47 ;  /* 0x000000ffff14a224 */ /* 0x010fca00078e002f */
[----:B--2---:R-:W2:Y:S04]  /*29fd0*/  @!P2 LDG.E.U8 R91, desc[UR22][R20.64] ;  /* 0x00000016145ba981 */ /* 0x004ea8000c1e1100 */
[----:B---3--:R0:W-:Y:S04]  /*29fe0*/  STL [R1+0xe14], R93 ;  /* 0x000e145d01007387 */ /* 0x0081e80000100800 */
[----:B------:R-:W3:Y:S04]  /*29ff0*/  LDL R47, [R1+0x320] ;  /* 0x00032000012f7983 */ /* 0x000ee80000100800 */
[----:B------:R-:W4:Y:S04]  /*2a000*/  LDL R21, [R1+0x2ec] ;  /* 0x0002ec0001157983 */ /* 0x000f280000100800 */
[----:B0-----:R-:W3:Y:S04]  /*2a010*/  LDL R93, [R1+0x2f0] ;  /* 0x0002f000015d7983 */ /* 0x001ee80000100800 */
[----:B--2---:R0:W-:Y:S04]  /*2a020*/  STL [R1+0xe18], R91 ;  /* 0x000e185b01007387 */ /* 0x0041e80000100800 */
[----:B0-----:R-:W2:Y:S01]  /*2a030*/  LDL R91, [R1+0x304] ;  /* 0x00030400015b7983 */ /* 0x001ea20000100800 */
[----:B------:R-:W-:Y:S01]  /*2a040*/  PRMT R90, RZ, 0x7610, R90 ;  /* 0x00007610ff5a7816 */ /* 0x000fe2000000005a */
[----:B---3--:R-:W-:Y:S01]  /*2a050*/  @!P2 IMAD.MOV.U32 R20, RZ, RZ, R93 ;  /* 0x000000ffff14a224 */ /* 0x008fe200078e005d */
[----:B------:R-:W-:Y:S01]  /*2a060*/  PRMT R88, RZ, 0x7610, R88 ;  /* 0x00007610ff587816 */ /* 0x000fe20000000058 */
[----:B------:R-:W3:Y:S04]  /*2a070*/  LDL R93, [R1+0x340] ;  /* 0x00034000015d7983 */ /* 0x000ee80000100800 */
[----:B----4-:R0:W4:Y:S02]  /*2a080*/  @!P2 LDG.E.U8 R90, desc[UR22][R20.64] ;  /* 0x00000016145aa981 */ /* 0x010124000c1e1100 */
[----:B0-----:R-:W-:-:S02]  /*2a090*/  @!P2 IMAD.MOV.U32 R20, RZ, RZ, R46 ;  /* 0x000000ffff14a224 */ /* 0x001fc400078e002e */
[----:B--2---:R-:W-:-:S05]  /*2a0a0*/  @!P2 IMAD.MOV.U32 R21, RZ, RZ, R91 ;  /* 0x000000ffff15a224 */ /* 0x004fca00078e005b */
[----:B------:R-:W2:Y:S04]  /*2a0b0*/  @!P2 LDG.E.U8 R88, desc[UR22][R20.64] ;  /* 0x000000161458a981 */ /* 0x000ea8000c1e1100 */
[----:B----4-:R0:W-:Y:S04]  /*2a0c0*/  STL [R1+0xe1c], R90 ;  /* 0x000e1c5a01007387 */ /* 0x0101e80000100800 */
[----:B------:R-:W4:Y:S04]  /*2a0d0*/  LDL R91, [R1+0x354] ;  /* 0x00035400015b7983 */ /* 0x000f280000100800 */
[----:B------:R-:W3:Y:S04]  /*2a0e0*/  LDL R46, [R1+0x358] ;  /* 0x00035800012e7983 */ /* 0x000ee80000100800 */
[----:B0-----:R-:W3:Y:S04]  /*2a0f0*/  LDL R90, [R1+0x31c] ;  /* 0x00031c00015a7983 */ /* 0x001ee80000100800 */
[----:B--2---:R0:W-:Y:S04]  /*2a100*/  STL [R1+0xe20], R88 ;  /* 0x000e205801007387 */ /* 0x0041e80000100800 */
[----:B0-----:R-:W2:Y:S01]  /*2a110*/  LDL R88, [R1+0x33c] ;  /* 0x00033c0001587983 */ /* 0x001ea20000100800 */
[----:B------:R-:W-:Y:S01]  /*2a120*/  PRMT R85, RZ, 0x7610, R85 ;  /* 0x00007610ff557816 */ /* 0x000fe20000000055 */
[----:B------:R-:W-:Y:S01]  /*2a130*/  @!P2 IMAD.MOV.U32 R20, RZ, RZ, R47 ;  /* 0x000000ffff14a224 */ /* 0x000fe200078e002f */
[----:B------:R-:W-:Y:S01]  /*2a140*/  PRMT R79, RZ, 0x7610, R79 ;  /* 0x00007610ff4f7816 */ /* 0x000fe2000000004f */
[----:B------:R-:W4:Y:S01]  /*2a150*/  LDL R47, [R1+0x370] ;  /* 0x00037000012f7983 */ /* 0x000f220000100800 */
[----:B---3--:R-:W-:-:S03]  /*2a160*/  @!P2 IMAD.MOV.U32 R21, RZ, RZ, R90 ;  /* 0x000000ffff15a224 */ /* 0x008fc600078e005a */
[----:B------:R-:W3:Y:S04]  /*2a170*/  LDL R90, [R1+0x36c] ;  /* 0x00036c00015a7983 */ /* 0x000ee80000100800 */
[----:B------:R0:W3:Y:S02]  /*2a180*/  @!P2 LDG.E.U8 R85, desc[UR22][R20.64] ;  /* 0x000000161455a981 */ /* 0x0000e4000c1e1100 */
[----:B0-----:R-:W-:Y:S02]  /*2a190*/  @!P2 IMAD.MOV.U32 R20, RZ, RZ, R93 ;  /* 0x000000ffff14a224 */ /* 0x001fe400078e005d */
[----:B--2---:R-:W-:-:S05]  /*2a1a0*/  @!P2 IMAD.MOV.U32 R21, RZ, RZ, R88 ;  /* 0x000000ffff15a224 */ /* 0x004fca00078e0058 */
[----:B------:R0:W2:Y:S01]  /*2a1b0*/  @!P2 LDG.E.U8 R79, desc[UR22][R20.64] ;  /* 0x00000016144fa981 */ /* 0x0000a2000c1e1100 */
[----:B------:R-:W-:-:S03]  /*2a1c0*/  PRMT R77, RZ, 0x7610, R77 ;  /* 0x00007610ff4d7816 */ /* 0x000fc6000000004d */
[----:B---3--:R1:W-:Y:S04]  /*2a1d0*/  STL [R1+0xe24], R85 ;  /* 0x000e245501007387 */ /* 0x0083e80000100800 */
[----:B------:R-:W3:Y:S01]  /*2a1e0*/  LDL R88, [R1+0x38c] ;  /* 0x00038c0001587983 */ /* 0x000ee20000100800 */
[----:B0-----:R-:W-:-:S03]  /*2a1f0*/  @!P2 IMAD.MOV.U32 R20, RZ, RZ, R46 ;  /* 0x000000ffff14a224 */ /* 0x001fc600078e002e */
[----:B-1----:R-:W3:Y:S01]  /*2a200*/  LDL R85, [R1+0x390] ;  /* 0x0003900001557983 */ /* 0x002ee20000100800 */
[----:B----4-:R-:W-:-:S05]  /*2a210*/  @!P2 IMAD.MOV.U32 R21, RZ, RZ, R91 ;  /* 0x000000ffff15a224 */ /* 0x010fca00078e005b */
[----:B------:R0:W4:Y:S04]  /*2a220*/  @!P2 LDG.E.U8 R77, desc[UR22][R20.64] ;  /* 0x00000016144da981 */ /* 0x000128000c1e1100 */
[----:B--2---:R1:W-:Y:S04]  /*2a230*/  STL [R1+0xe28], R79 ;  /* 0x000e284f01007387 */ /* 0x0043e80000100800 */
[----:B------:R-:W2:Y:S04]  /*2a240*/  LDL R46, [R1+0x3a8] ;  /* 0x0003a800012e7983 */ /* 0x000ea80000100800 */
[----:B-1----:R-:W2:Y:S01]  /*2a250*/  LDL R79, [R1+0x3a4] ;  /* 0x0003a400014f7983 */ /* 0x002ea20000100800 */
[----:B------:R-:W-:Y:S01]  /*2a260*/  PRMT R75, RZ, 0x7610, R75 ;  /* 0x00007610ff4b7816 */ /* 0x000fe2000000004b */
[----:B0-----:R-:W-:-:S02]  /*2a270*/  @!P2 IMAD.MOV.U32 R20, RZ, RZ, R47 ;  /* 0x000000ffff14a224 */ /* 0x001fc400078e002f */
[----:B------:R-:W-:Y:S01]  /*2a280*/  @!P2 IMAD.MOV.U32 R21, RZ, RZ, R90 ;  /* 0x000000ffff15a224 */ /* 0x000fe200078e005a */
[----:B------:R-:W-:-:S04]  /*2a290*/  PRMT R73, RZ, 0x7610, R73 ;  /* 0x00007610ff497816 */ /* 0x000fc80000000049 */
[----:B------:R3:W2:Y:S01]  /*2a2a0*/  @!P2 LDG.E.U8 R75, desc[UR22][R20.64] ;  /* 0x00000016144ba981 */ /* 0x0006a2000c1e1100 */
[----:B------:R-:W-:Y:S01]  /*2a2b0*/  PRMT R71, RZ, 0x7610, R71 ;  /* 0x00007610ff477816 */ /* 0x000fe20000000047 */
[----:B---3--:R-:W-:Y:S02]  /*2a2c0*/  @!P2 IMAD.MOV.U32 R20, RZ, RZ, R85 ;  /* 0x000000ffff14a224 */ /* 0x008fe400078e0055 */
[----:B------:R-:W-:-:S05]  /*2a2d0*/  @!P2 IMAD.MOV.U32 R21, RZ, RZ, R88 ;  /* 0x000000ffff15a224 */ /* 0x000fca00078e0058 */
[----:B------:R2:W3:Y:S04]  /*2a2e0*/  @!P2 LDG.E.U8 R73, desc[UR22][R20.64] ;  /* 0x000000161449a981 */ /* 0x0004e8000c1e1100 */
[----:B----4-:R-:W-:Y:S04]  /*2a2f0*/  STL [R1+0xe2c], R77 ;  /* 0x000e2c4d01007387 */ /* 0x010fe80000100800 */
[----:B------:R-:W4:Y:S01]  /*2a300*/  LDL R47, [R1+0x3bc] ;  /* 0x0003bc00012f7983 */ /* 0x000f220000100800 */
[----:B--2---:R-:W-:Y:S02]  /*2a310*/  @!P2 IMAD.MOV.U32 R20, RZ, RZ, R46 ;  /* 0x000000ffff14a224 */ /* 0x004fe400078e002e */
[----:B------:R-:W-:-:S05]  /*2a320*/  @!P2 IMAD.MOV.U32 R21, RZ, RZ, R79 ;  /* 0x000000ffff15a224 */ /* 0x000fca00078e004f */
[----:B------:R4:W2:Y:S01]  /*2a330*/  @!P2 LDG.E.U8 R71, desc[UR22][R20.64] ;  /* 0x000000161447a981 */ /* 0x0008a2000c1e1100 */
[----:B------:R-:W-:-:S04]  /*2a340*/  LOP3.LUT R82, R82, 0x7f, RZ, 0xc0, !PT ;  /* 0x0000007f52527812 */ /* 0x000fc800078ec0ff */
[----:B------:R-:W-:-:S05]  /*2a350*/  LOP3.LUT R82, R82, 0x20, RZ, 0x3c, !PT ;  /* 0x0000002052527812 */ /* 0x000fca00078e3cff */
[----:B------:R-:W-:Y:S04]  /*2a360*/  STS.U8 [R82+UR11+0x11100], R36 ;  /* 0x0111002452007988 */ /* 0x000fe8000800000b */
[----:B------:R-:W-:Y:S04]  /*2a370*/  STS.U8 [R82+UR11+0x11300], R37 ;  /* 0x0113002552007988 */ /* 0x000fe8000800000b */
[----:B------:R-:W-:Y:S04]  /*2a380*/  STS.U8 [R82+UR11+0x11500], R38 ;  /* 0x0115002652007988 */ /* 0x000fe8000800000b */
[----:B------:R-:W-:Y:S04]  /*2a390*/  STS.U8 [R82+UR11+0x11700], R39 ;  /* 0x0117002752007988 */ /* 0x000fe8000800000b */
[----:B------:R0:W-:Y:S04]  /*2a3a0*/  STS.U8 [R82+UR11+0x11900], R45 ;  /* 0x0119002d52007988 */ /* 0x0001e8000800000b */
[----:B------:R1:W-:Y:S04]  /*2a3b0*/  STS.U8 [R82+UR11+0x11b00], R44 ;  /* 0x011b002c52007988 */ /* 0x0003e8000800000b */
[----:B0-----:R-:W2:Y:S04]  /*2a3c0*/  LDL R45, [R1+0x3c0] ;  /* 0x0003c000012d7983 */ /* 0x001ea80000100800 */
[----:B------:R0:W-:Y:S04]  /*2a3d0*/  STL [R1+0xe30], R75 ;  /* 0x000e304b01007387 */ /* 0x0001e80000100800 */
[----:B-1----:R-:W2:Y:S01]  /*2a3e0*/  LDL R44, [R1+0x3e0] ;  /* 0x0003e000012c7983 */ /* 0x002ea20000100800 */
[----:B----4-:R-:W-:-:S03]  /*2a3f0*/  @!P2 IMAD.MOV.U32 R21, RZ, RZ, R47 ;  /* 0x000000ffff15a224 */ /* 0x010fc600078e002f */
[----:B------:R-:W4:Y:S04]  /*2a400*/  LDL R77, [R1+0x3dc] ;  /* 0x0003dc00014d7983 */ /* 0x000f280000100800 */
[----:B---3--:R1:W-:Y:S04]  /*2a410*/  STL [R1+0xe34], R73 ;  /* 0x000e344901007387 */ /* 0x0083e80000100800 */
[----:B0-----:R-:W3:Y:S04]  /*2a420*/  LDL R75, [R1+0x3fc] ;  /* 0x0003fc00014b7983 */ /* 0x001ee80000100800 */
[----:B------:R-:W3:Y:S04]  /*2a430*/  LDL R46, [R1+0x420] ;  /* 0x00042000012e7983 */ /* 0x000ee80000100800 */
[----:B-1----:R-:W3:Y:S04]  /*2a440*/  LDL R73, [R1+0x400] ;  /* 0x0004000001497983 */ /* 0x002ee80000100800 */
[----:B------:R0:W-:Y:S04]  /*2a450*/  STS.U8 [R82+UR11+0x11d00], R43 ;  /* 0x011d002b52007988 */ /* 0x0001e8000800000b */
[----:B--2---:R1:W-:Y:S04]  /*2a460*/  STL [R1+0xe38], R71 ;  /* 0x000e384701007387 */ /* 0x0043e80000100800 */
[----:B------:R-:W2:Y:S04]  /*2a470*/  LDL R47, [R1+0x41c] ;  /* 0x00041c00012f7983 */ /* 0x000ea80000100800 */
[----:B0-----:R-:W4:Y:S01]  /*2a480*/  LDL R43, [R1+0x440] ;  /* 0x00044000012b7983 */ /* 0x001f220000100800 */
[----:B------:R-:W0:Y:S01]  /*2a490*/  S2R R92, SR_TID.X ;  /* 0x00000000005c7919 */ /* 0x000e220000002100 */
[----:B------:R-:W-:-:S02]  /*2a4a0*/  PRMT R68, RZ, 0x7610, R68 ;  /* 0x00007610ff447816 */ /* 0x000fc40000000044 */
[----:B------:R1:W-:Y:S01]  /*2a4b0*/  STS.U8 [R82+UR11+0x11f00], R42 ;  /* 0x011f002a52007988 */ /* 0x0003e2000800000b */
[----:B------:R-:W-:Y:S02]  /*2a4c0*/  PRMT R37, RZ, 0x7610, R37 ;  /* 0x00007610ff257816 */ /* 0x000fe40000000025 */
[----:B------:R-:W-:Y:S01]  /*2a4d0*/  PRMT R35, RZ, 0x7610, R35 ;  /* 0x00007610ff237816 */ /* 0x000fe20000000023 */
[----:B-1----:R-:W4:Y:S04]  /*2a4e0*/  LDL R71, [R1+0x888] ;  /* 0x0008880001477983 */ /* 0x002f280000100800 */
[----:B------:R-:W4:Y:S01]  /*2a4f0*/  LDL R42, [R1+0x460] ;  /* 0x00046000012a7983 */ /* 0x000f220000100800 */
[----:B------:R-:W-:-:S03]  /*2a500*/  @!P2 IMAD.MOV.U32 R20, RZ, RZ, R45 ;  /* 0x000000ffff14a224 */ /* 0x000fc600078e002d */
[----:B------:R-:W4:Y:S04]  /*2a510*/  LDL R45, [R1+0x43c] ;  /* 0x00043c00012d7983 */ /* 0x000f280000100800 */
[----:B------:R1:W4:Y:S01]  /*2a520*/  @!P2 LDG.E.U8 R68, desc[UR22][R20.64] ;  /* 0x000000161444a981 */ /* 0x000322000c1e1100 */
[----:B0-----:R-:W-:-:S04]  /*2a530*/  LOP3.LUT R92, R92, 0x7f, RZ, 0xc0, !PT ;  /* 0x0000007f5c5c7812 */ /* 0x001fc800078ec0ff */
[----:B------:R-:W-:Y:S01]  /*2a540*/  LOP3.LUT R92, R92, 0x30, RZ, 0x3c, !PT ;  /* 0x000000305c5c7812 */ /* 0x000fe200078e3cff */
[----:B-1----:R-:W-:Y:S02]  /*2a550*/  @!P2 IMAD.MOV.U32 R20, RZ, RZ, R44 ;  /* 0x000000ffff14a224 */ /* 0x002fe400078e002c */
[----:B------:R-:W4:Y:S04]  /*2a560*/  LDL R44, [R1+0x45c] ;  /* 0x00045c00012c7983 */ /* 0x000f280000100800 */
[----:B------:R0:W-:Y:S04]  /*2a570*/  STS.U8 [R92+UR11+0x11380], R40 ;  /* 0x011380285c007988 */ /* 0x0001e8000800000b */
[----:B------:R-:W-:Y:S04]  /*2a580*/  STS.U8 [R92+UR11+0x11580], R19 ;  /* 0x011580135c007988 */ /* 0x000fe8000800000b */
[----:B0-----:R-:W4:Y:S04]  /*2a590*/  LDL R40, [R1+0x480] ;  /* 0x0004800001287983 */ /* 0x001f280000100800 */
[----:B------:R3:W-:Y:S02]  /*2a5a0*/  STS.U8 [R92+UR11+0x11780], R18 ;  /* 0x011780125c007988 */ /* 0x0007e4000800000b */
[----:B---3--:R-:W-:-:S02]  /*2a5b0*/  @!P2 IMAD.MOV.U32 R18, RZ, RZ, R46 ;  /* 0x000000ffff12a224 */ /* 0x008fc400078e002e */
[----:B------:R-:W3:Y:S01]  /*2a5c0*/  LDL R46, [R1+0x49c] ;  /* 0x00049c00012e7983 */ /* 0x000ee20000100800 */
[----:B--2---:R-:W-:-:S05]  /*2a5d0*/  @!P2 IMAD.MOV.U32 R19, RZ, RZ, R47 ;  /* 0x000000ffff13a224 */ /* 0x004fca00078e002f */
[----:B------:R4:W2:Y:S02]  /*2a5e0*/  @!P2 LDG.E.U8 R37, desc[UR22][R18.64] ;  /* 0x000000161225a981 */ /* 0x0008a4000c1e1100 */
[----:B----4-:R-:W-:Y:S02]  /*2a5f0*/  @!P2 IMAD.MOV.U32 R18, RZ, RZ, R43 ;  /* 0x000000ffff12a224 */ /* 0x010fe400078e002b */
[----:B------:R-:W4:Y:S04]  /*2a600*/  LDL R43, [R1+0x4a0] ;  /* 0x0004a000012b7983 */ /* 0x000f280000100800 */
[----:B------:R0:W-:Y:S04]  /*2a610*/  STS.U8 [R92+UR11+0x11180], R41 ;  /* 0x011180295c007988 */ /* 0x0001e8000800000b */
[----:B------:R-:W-:Y:S04]  /*2a620*/  STS.U8 [R92+UR11+0x11980], R17 ;  /* 0x011980115c007988 */ /* 0x000fe8000800000b */
[----:B0-----:R-:W2:Y:S04]  /*2a630*/  LDL R41, [R1+0x47c] ;  /* 0x00047c0001297983 */ /* 0x001ea80000100800 */
[----:B------:R0:W-:Y:S01]  /*2a640*/  STS.U8 [R92+UR11+0x11b80], R16 ;  /* 0x011b80105c007988 */ /* 0x0001e2000800000b */
[----:B------:R-:W-:-:S03]  /*2a650*/  @!P2 IMAD.MOV.U32 R19, RZ, RZ, R45 ;  /* 0x000000ffff13a224 */ /* 0x000fc600078e002d */
[----:B------:R-:W2:Y:S01]  /*2a660*/  LDL R45, [R1+0x4dc] ;  /* 0x0004dc00012d7983 */ /* 0x000ea20000100800 */
[----:B0-----:R-:W-:-:S03]  /*2a670*/  @!P2 IMAD.MOV.U32 R16, RZ, RZ, R42 ;  /* 0x000000ffff10a224 */ /* 0x001fc600078e002a */
[----:B------:R-:W2:Y:S01]  /*2a680*/  LDL R42, [R1+0x4c0] ;  /* 0x0004c000012a7983 */ /* 0x000ea20000100800 */
[----:B------:R-:W-:-:S03]  /*2a690*/  @!P2 IMAD.MOV.U32 R17, RZ, RZ, R44 ;  /* 0x000000ffff11a224 */ /* 0x000fc600078e002c */
[----:B------:R-:W2:Y:S04]  /*2a6a0*/  LDL R44, [R1+0x4bc] ;  /* 0x0004bc00012c7983 */ /* 0x000ea80000100800 */
[----:B------:R0:W2:Y:S04]  /*2a6b0*/  @!P2 LDG.E.U8 R35, desc[UR22][R16.64] ;  /* 0x000000161023a981 */ /* 0x0000a8000c1e1100 */
[----:B------:R3:W-:Y:S01]  /*2a6c0*/  STS.U8 [R92+UR11+0x11d80], R15 ;  /* 0x011d800f5c007988 */ /* 0x0007e2000800000b */
[----:B0-----:R-:W-:-:S03]  /*2a6d0*/  @!P2 IMAD.MOV.U32 R16, RZ, RZ, R40 ;  /* 0x000000ffff10a224 */ /* 0x001fc600078e0028 */
[----:B------:R-:W2:Y:S04]  /*2a6e0*/  LDL R40, [R1+0x4e0] ;  /* 0x0004e00001287983 */ /* 0x000ea80000100800 */
[----:B------:R4:W-:Y:S01]  /*2a6f0*/  STS.U8 [R92+UR11+0x11f80], R14 ;  /* 0x011f800e5c007988 */ /* 0x0009e2000800000b */
[----:B---3--:R-:W-:-:S03]  /*2a700*/  @!P2 IMAD.MOV.U32 R15, RZ, RZ, R46 ;  /* 0x000000ffff0fa224 */ /* 0x008fc600078e002e */
[----:B------:R-:W3:Y:S01]  /*2a710*/  LDL R46, [R1+0x4fc] ;  /* 0x0004fc00012e7983 */ /* 0x000ee20000100800 */
[----:B----4-:R-:W-:-:S03]  /*2a720*/  @!P2 IMAD.MOV.U32 R14, RZ, RZ, R43 ;  /* 0x000000ffff0ea224 */ /* 0x010fc600078e002b */
[----:B------:R-:W4:Y:S01]  /*2a730*/  LDL R43, [R1+0x520] ;  /* 0x00052000012b7983 */ /* 0x000f220000100800 */
[----:B------:R-:W0:Y:S01]  /*2a740*/  S2R R47, SR_TID.X ;  /* 0x00000000002f7919 */ /* 0x000e220000002100 */
[----:B------:R-:W-:-:S06]  /*2a750*/  PRMT R33, RZ, 0x7610, R33 ;  /* 0x00007610ff217816 */ /* 0x000fcc0000000021 */
[----:B------:R1:W4:Y:S01]  /*2a760*/  @!P2 LDG.E.U8 R33, desc[UR22][R14.64] ;  /* 0x000000160e21a981 */ /* 0x000322000c1e1100 */
[----:B--2---:R-:W-:-:S03]  /*2a770*/  @!P2 IMAD.MOV.U32 R17, RZ, RZ, R41 ;  /* 0x000000ffff11a224 */ /* 0x004fc600078e0029 */
[----:B------:R-:W2:Y:S01]  /*2a780*/  LDL R41, [R1+0x500] ;  /* 0x0005000001297983 */ /* 0x000ea20000100800 */
[----:B------:R-:W-:Y:S01]  /*2a790*/  PRMT R31, RZ, 0x7610, R31 ;  /* 0x00007610ff1f7816 */ /* 0x000fe2000000001f */
[----:B-1----:R-:W-:Y:S02]  /*2a7a0*/  @!P2 IMAD.MOV.U32 R15, RZ, RZ, R44 ;  /* 0x000000ffff0fa224 */ /* 0x002fe400078e002c */
[----:B------:R-:W2:Y:S01]  /*2a7b0*/  LDL R44, [R1+0x51c] ;  /* 0x00051c00012c7983 */ /* 0x000ea20000100800 */
[----:B0-----:R-:W-:Y:S01]  /*2a7c0*/  LOP3.LUT R85, R47, 0x7f, RZ, 0xc0, !PT ;  /* 0x0000007f2f557812 */ /* 0x001fe200078ec0ff */
[----:B------:R-:W-:Y:S02]  /*2a7d0*/  @!P2 IMAD.MOV.U32 R14, RZ, RZ, R42 ;  /* 0x000000ffff0ea224 */ /* 0x000fe400078e002a */
[----:B------:R-:W2:Y:S04]  /*2a7e0*/  LDL R42, [R1+0x540] ;  /* 0x00054000012a7983 */ /* 0x000ea80000100800 */
[----:B------:R0:W-:Y:S04]  /*2a7f0*/  STS.U8 [R85+UR11+0x8000], R13 ;  /* 0x0080000d55007988 */ /* 0x0001e8000800000b */
[----:B------:R1:W-:Y:S01]  /*2a800*/  STS.U8 [R85+UR11+0x8200], R12 ;  /* 0x0082000c55007988 */ /* 0x0003e2000800000b */
[----:B------:R-:W-:-:S03]  /*2a810*/  PRMT R29, RZ, 0x7610, R29 ;  /* 0x00007610ff1d7816 */ /* 0x000fc6000000001d */
[----:B------:R-:W2:Y:S01]  /*2a820*/  LDL R47, [R1+0x53c] ;  /* 0x00053c00012f7983 */ /* 0x000ea20000100800 */
[----:B0-----:R-:W-:-:S03]  /*2a830*/  @!P2 IMAD.MOV.U32 R13, RZ, RZ, R45 ;  /* 0x000000ffff0da224 */ /* 0x001fc600078e002d */
[----:B------:R-:W2:Y:S01]  /*2a840*/  LDL R45, [R1+0x55c] ;  /* 0x00055c00012d7983 */ /* 0x000ea20000100800 */
[----:B-1----:R-:W-:-:S03]  /*2a850*/  @!P2 IMAD.MOV.U32 R12, RZ, RZ, R40 ;  /* 0x000000ffff0ca224 */ /* 0x002fc600078e0028 */
[----:B------:R-:W2:Y:S04]  /*2a860*/  LDL R40, [R1+0x560] ;  /* 0x0005600001287983 */ /* 0x000ea80000100800 */
[----:B------:R3:W2:Y:S04]  /*2a870*/  @!P2 LDG.E.U8 R31, desc[UR22][R12.64] ;  /* 0x000000160c1fa981 */ /* 0x0006a8000c1e1100 */
[----:B------:R-:W-:Y:S01]  /*2a880*/  STS.U8 [R85+UR11+0x8400], R11 ;  /* 0x0084000b55007988 */ /* 0x000fe2000800000b */
[----:B---3--:R-:W-:-:S03]  /*2a890*/  @!P2 IMAD.MOV.U32 R13, RZ, RZ, R46 ;  /* 0x000000ffff0da224 */ /* 0x008fc600078e002e */
[----:B------:R-:W3:Y:S04]  /*2a8a0*/  LDL R46, [R1+0x57c] ;  /* 0x00057c00012e7983 */ /* 0x000ee80000100800 */
[----:B------:R4:W-:Y:S02]  /*2a8b0*/  STS.U8 [R85+UR11+0x8600], R10 ;  /* 0x0086000a55007988 */ /* 0x0009e4000800000b */
[----:B----4-:R-:W-:Y:S02]  /*2a8c0*/  @!P2 IMAD.MOV.U32 R10, RZ, RZ, R43 ;  /* 0x000000ffff0aa224 */ /* 0x010fe400078e002b */
[----:B------:R-:W4:Y:S01]  /*2a8d0*/  LDL R43, [R1+0x5a0] ;  /* 0x0005a000012b7983 */ /* 0x000f220000100800 */
[----:B------:R-:W-:Y:S01]  /*2a8e0*/  PRMT R27, RZ, 0x7610, R27 ;  /* 0x00007610ff1b7816 */ /* 0x000fe2000000001b */
[----:B--2---:R-:W-:-:S02]  /*2a8f0*/  @!P2 IMAD.MOV.U32 R12, RZ, RZ, R41 ;  /* 0x000000ffff0ca224 */ /* 0x004fc400078e0029 */
[----:B------:R-:W2:Y:S04]  /*2a900*/  LDL R41, [R1+0x580] ;  /* 0x0005800001297983 */ /* 0x000ea80000100800 */
[----:B------:R0:W-:Y:S04]  /*2a910*/  STS.U8 [R85+UR11+0x8800], R9 ;  /* 0x0088000955007988 */ /* 0x0001e8000800000b */
[----:B------:R1:W-:Y:S01]  /*2a920*/  STS.U8 [R85+UR11+0x8a00], R8 ;  /* 0x008a000855007988 */ /* 0x0003e2000800000b */
[----:B------:R-:W-:-:S03]  /*2a930*/  @!P2 IMAD.MOV.U32 R11, RZ, RZ, R44 ;  /* 0x000000ffff0ba224 */ /* 0x000fc600078e002c */
[----:B------:R-:W2:Y:S04]  /*2a940*/  LDL R44, [R1+0x59c] ;  /* 0x00059c00012c7983 */ /* 0x000ea80000100800 */
[----:B------:R0:W2:Y:S02]  /*2a950*/  @!P2 LDG.E.U8 R29, desc[UR22][R10.64] ;  /* 0x000000160a1da981 */ /* 0x0000a4000c1e1100 */
[----:B0-----:R-:W-:Y:S02]  /*2a960*/  @!P2 IMAD.MOV.U32 R10, RZ, RZ, R42 ;  /* 0x000000ffff0aa224 */ /* 0x001fe400078e002a */
[----:B------:R-:W2:Y:S01]  /*2a970*/  LDL R42, [R1+0x5c0] ;  /* 0x0005c000012a7983 */ /* 0x000ea20000100800 */
[----:B------:R-:W-:-:S03]  /*2a980*/  @!P2 IMAD.MOV.U32 R9, RZ, RZ, R45 ;  /* 0x000000ffff09a224 */ /* 0x000fc600078e002d */
        /* <DEDUP_REMOVED lines=11> */
[----:B------:R-:W-:-:S02]  /*2aa40*/  @!P2 IMAD.MOV.U32 R11, RZ, RZ, R47 ;  /* 0x000000ffff0ba224 */ /* 0x000fc400078e002f */
[----:B------:R-:W4:Y:S01]  /*2aa50*/  LDL R47, [R1+0x61c] ;  /* 0x00061c00012f7983 */ /* 0x000f220000100800 */
[----:B--2---:R-:W-:-:S03]  /*2aa60*/  @!P2 IMAD.MOV.U32 R8, RZ, RZ, R41 ;  /* 0x000000ffff08a224 */ /* 0x004fc600078e0029 */
[----:B------:R-:W2:Y:S01]  /*2aa70*/  LDL R41, [R1+0x600] ;  /* 0x0006000001297983 */ /* 0x000ea20000100800 */
[----:B------:R-:W-:Y:S02]  /*2aa80*/  PRMT R24, RZ, 0x7610, R24 ;  /* 0x00007610ff187816 */ /* 0x000fe40000000018 */
[----:B------:R-:W-:Y:S01]  /*2aa90*/  PRMT R23, RZ, 0x7610, R23 ;  /* 0x00007610ff177816 */ /* 0x000fe20000000017 */
[----:B------:R-:W-:Y:S02]  /*2aaa0*/  @!P2 IMAD.MOV.U32 R7, RZ, RZ, R44 ;  /* 0x000000ffff07a224 */ /* 0x000fe400078e002c */
[----:B------:R-:W2:Y:S04]  /*2aab0*/  LDL R44, [R1+0x620] ;  /* 0x00062000012c7983 */ /* 0x000ea80000100800 */
[----:B------:R0:W2:Y:S02]  /*2aac0*/  @!P2 LDG.E.U8 R25, desc[UR22][R6.64] ;  /* 0x000000160619a981 */ /* 0x0000a4000c1e1100 */
[----:B0-----:R-:W-:-:S02]  /*2aad0*/  @!P2 IMAD.MOV.U32 R6, RZ, RZ, R42 ;  /* 0x000000ffff06a224 */ /* 0x001fc400078e002a */
[----:B------:R-:W2:Y:S01]  /*2aae0*/  LDL R42, [R1+0x640] ;  /* 0x00064000012a7983 */ /* 0x000ea20000100800 */
[----:B------:R-:W-:-:S03]  /*2aaf0*/  @!P2 IMAD.MOV.U32 R7, RZ, RZ, R45 ;  /* 0x000000ffff07a224 */ /* 0x000fc600078e002d */
[----:B------:R-:W2:Y:S04]  /*2ab00*/  LDL R45, [R1+0x63c] ;  /* 0x00063c00012d7983 */ /* 0x000ea80000100800 */
[----:B------:R0:W2:Y:S02]  /*2ab10*/  @!P2 LDG.E.U8 R24, desc[UR22][R6.64] ;  /* 0x000000160618a981 */ /* 0x0000a4000c1e1100 */
[----:B0-----:R-:W-:Y:S02]  /*2ab20*/  @!P2 IMAD.MOV.U32 R6, RZ, RZ, R40 ;  /* 0x000000ffff06a224 */ /* 0x001fe400078e0028 */
[----:B------:R-:W2:Y:S01]  /*2ab30*/  LDL R40, [R1+0x660] ;  /* 0x0006600001287983 */ /* 0x000ea20000100800 */
[----:B---3--:R-:W-:-:S03]  /*2ab40*/  @!P2 IMAD.MOV.U32 R7, RZ, RZ, R46 ;  /* 0x000000ffff07a224 */ /* 0x008fc600078e002e */
[----:B------:R-:W3:Y:S04]  /*2ab50*/  LDL R46, [R1+0x65c] ;  /* 0x00065c00012e7983 */ /* 0x000ee80000100800 */
[----:B------:R4:W3:Y:S02]  /*2ab60*/  @!P2 LDG.E.U8 R23, desc[UR22][R6.64] ;  /* 0x000000160617a981 */ /* 0x0008e4000c1e1100 */
[----:B----4-:R-:W-:Y:S02]  /*2ab70*/  @!P2 IMAD.MOV.U32 R7, RZ, RZ, R43 ;  /* 0x000000ffff07a224 */ /* 0x010fe400078e002b */
[----:B------:R-:W4:Y:S01]  /*2ab80*/  LDL R43, [R1+0x67c] ;  /* 0x00067c00012b7983 */ /* 0x000f220000100800 */
[----:B------:R-:W-:Y:S01]  /*2ab90*/  PRMT R39, RZ, 0x7610, R39 ;  /* 0x00007610ff277816 */ /* 0x000fe20000000027 */
[----:B------:R-:W-:Y:S01]  /*2aba0*/  @!P2 IMAD.MOV.U32 R21, RZ, RZ, R77 ;  /* 0x000000ffff15a224 */ /* 0x000fe200078e004d */
[----:B------:R-:W-:-:S02]  /*2abb0*/  PRMT R38, RZ, 0x7610, R38 ;  /* 0x00007610ff267816 */ /* 0x000fc40000000026 */
[----:B------:R-:W-:Y:S02]  /*2abc0*/  PRMT R22, RZ, 0x7610, R22 ;  /* 0x00007610ff167816 */ /* 0x000fe40000000016 */
[----:B------:R0:W4:Y:S01]  /*2abd0*/  @!P2 LDG.E.U8 R39, desc[UR22][R20.64] ;  /* 0x000000161427a981 */ /* 0x000122000c1e1100 */
[----:B--2---:R-:W-:-:S03]  /*2abe0*/  @!P2 IMAD.MOV.U32 R6, RZ, RZ, R41 ;  /* 0x000000ffff06a224 */ /* 0x004fc600078e0029 */
[----:B------:R-:W2:Y:S01]  /*2abf0*/  LDL R41, [R1+0x680] ;  /* 0x0006800001297983 */ /* 0x000ea20000100800 */
[----:B0-----:R-:W-:Y:S02]  /*2ac00*/  @!P2 IMAD.MOV.U32 R20, RZ, RZ, R73 ;  /* 0x000000ffff14a224 */ /* 0x001fe400078e0049 */
[----:B------:R-:W-:Y:S01]  /*2ac10*/  @!P2 IMAD.MOV.U32 R21, RZ, RZ, R75 ;  /* 0x000000ffff15a224 */ /* 0x000fe200078e004b */
[----:B------:R0:W-:Y:S04]  /*2ac20*/  STS.U8 [R85+UR11+0x9000], R5 ;  /* 0x0090000555007988 */ /* 0x0001e8000800000b */
[----:B------:R1:W2:Y:S04]  /*2ac30*/  @!P2 LDG.E.U8 R38, desc[UR22][R20.64] ;  /* 0x000000161426a981 */ /* 0x0002a8000c1e1100 */
[----:B------:R1:W2:Y:S04]  /*2ac40*/  @!P2 LDG.E.U8 R22, desc[UR22][R6.64] ;  /* 0x000000160616a981 */ /* 0x0002a8000c1e1100 */
[----:B0-----:R-:W2:Y:S01]  /*2ac50*/  LDL R5, [R1+0x6a0] ;  /* 0x0006a00001057983 */ /* 0x001ea20000100800 */
[----:B-1----:R-:W-:-:S02]  /*2ac60*/  PRMT R21, RZ, 0x7610, R21 ;  /* 0x00007610ff157816 */ /* 0x002fc40000000015 */
[----:B------:R-:W-:Y:S01]  /*2ac70*/  PRMT R36, RZ, 0x7610, R36 ;  /* 0x00007610ff247816 */ /* 0x000fe20000000024 */
[----:B------:R-:W2:Y:S01]  /*2ac80*/  LDL R73, [R1+0x884] ;  /* 0x0008840001497983 */ /* 0x000ea20000100800 */
[----:B------:R-:W-:Y:S02]  /*2ac90*/  @!P2 IMAD.MOV.U32 R6, RZ, RZ, R44 ;  /* 0x000000ffff06a224 */ /* 0x000fe400078e002c */
[----:B------:R-:W-:Y:S01]  /*2aca0*/  @!P2 IMAD.MOV.U32 R7, RZ, RZ, R47 ;  /* 0x000000ffff07a224 */ /* 0x000fe200078e002f */
[----:B------:R-:W2:Y:S01]  /*2acb0*/  LDL R44, [R1+0x69c] ;  /* 0x00069c00012c7983 */ /* 0x000ea20000100800 */
[----:B------:R-:W-:-:S03]  /*2acc0*/  PRMT R20, RZ, 0x7610, R20 ;  /* 0x00007610ff147816 */ /* 0x000fc60000000014 */
[----:B------:R0:W2:Y:S04]  /*2acd0*/  @!P2 LDG.E.U8 R21, desc[UR22][R6.64] ;  /* 0x000000160615a981 */ /* 0x0000a8000c1e1100 */
[----:B------:R1:W2:Y:S01]  /*2ace0*/  @!P2 LDG.E.U8 R36, desc[UR22][R18.64] ;  /* 0x000000161224a981 */ /* 0x0002a2000c1e1100 */
[----:B------:R-:W-:-:S03]  /*2acf0*/  PRMT R34, RZ, 0x7610, R34 ;  /* 0x00007610ff227816 */ /* 0x000fc60000000022 */
[----:B------:R-:W-:Y:S01]  /*2ad00*/  STS.U8 [R85+UR11+0x9200], R62 ;  /* 0x0092003e55007988 */ /* 0x000fe2000800000b */
[----:B0-----:R-:W-:Y:S02]  /*2ad10*/  @!P2 IMAD.MOV.U32 R6, RZ, RZ, R42 ;  /* 0x000000ffff06a224 */ /* 0x001fe400078e002a */
[----:B------:R-:W-:Y:S01]  /*2ad20*/  @!P2 IMAD.MOV.U32 R7, RZ, RZ, R45 ;  /* 0x000000ffff07a224 */ /* 0x000fe200078e002d */
[----:B------:R-:W2:Y:S04]  /*2ad30*/  LDL R42, [R1+0x6c0] ;  /* 0x0006c000012a7983 */ /* 0x000ea80000100800 */
[----:B------:R-:W2:Y:S01]  /*2ad40*/  LDL R45, [R1+0x6bc] ;  /* 0x0006bc00012d7983 */ /* 0x000ea20000100800 */
[----:B-1----:R-:W-:-:S03]  /*2ad50*/  PRMT R19, RZ, 0x7610, R19 ;  /* 0x00007610ff137816 */ /* 0x002fc60000000013 */
[----:B------:R0:W2:Y:S04]  /*2ad60*/  @!P2 LDG.E.U8 R20, desc[UR22][R6.64] ;  /* 0x000000160614a981 */ /* 0x0000a8000c1e1100 */
[----:B------:R-:W2:Y:S04]  /*2ad70*/  @!P2 LDG.E.U8 R34, desc[UR22][R16.64] ;  /* 0x000000161022a981 */ /* 0x000ea8000c1e1100 */
[----:B------:R-:W2:Y:S01]  /*2ad80*/  LDL R47, [R1+0x71c] ;  /* 0x00071c00012f7983 */ /* 0x000ea20000100800 */
[----:B0-----:R-:W-:Y:S02]  /*2ad90*/  @!P2 IMAD.MOV.U32 R6, RZ, RZ, R40 ;  /* 0x000000ffff06a224 */ /* 0x001fe400078e0028 */
[----:B---3--:R-:W-:Y:S01]  /*2ada0*/  @!P2 IMAD.MOV.U32 R7, RZ, RZ, R46 ;  /* 0x000000ffff07a224 */ /* 0x008fe200078e002e */
[----:B------:R-:W3:Y:S04]  /*2adb0*/  LDL R40, [R1+0x6e0] ;  /* 0x0006e00001287983 */ /* 0x000ee80000100800 */
[----:B------:R4:W3:Y:S04]  /*2adc0*/  @!P2 LDG.E.U8 R19, desc[UR22][R6.64] ;  /* 0x000000160613a981 */ /* 0x0008e8000c1e1100 */
[----:B------:R-:W-:Y:S04]  /*2add0*/  STS.U8 [R85+UR11+0x9400], R61 ;  /* 0x0094003d55007988 */ /* 0x000fe8000800000b */
[----:B------:R-:W3:Y:S01]  /*2ade0*/  LDL R46, [R1+0x6fc] ;  /* 0x0006fc00012e7983 */ /* 0x000ee20000100800 */
[----:B----4-:R-:W-:-:S03]  /*2adf0*/  @!P2 IMAD.MOV.U32 R7, RZ, RZ, R43 ;  /* 0x000000ffff07a224 */ /* 0x010fc600078e002b */
[----:B------:R-:W4:Y:S04]  /*2ae00*/  LDL R43, [R1+0x6dc] ;  /* 0x0006dc00012b7983 */ /* 0x000f280000100800 */
[----:B------:R-:W-:Y:S04]  /*2ae10*/  STS.U8 [R85+UR11+0x9600], R60 ;  /* 0x0096003c55007988 */ /* 0x000fe8000800000b */
[----:B------:R-:W-:Y:S01]  /*2ae20*/  STS.U8 [R85+UR11+0x9800], R59 ;  /* 0x0098003b55007988 */ /* 0x000fe2000800000b */
[----:B--2---:R-:W-:-:S03]  /*2ae30*/  @!P2 IMAD.MOV.U32 R6, RZ, RZ, R41 ;  /* 0x000000ffff06a224 */ /* 0x004fc600078e0029 */
[----:B------:R-:W-:Y:S04]  /*2ae40*/  STS.U8 [R85+UR11+0x9a00], R58 ;  /* 0x009a003a55007988 */ /* 0x000fe8000800000b */
[----:B------:R-:W2:Y:S01]  /*2ae50*/  LDL R41, [R1+0x700] ;  /* 0x0007000001297983 */ /* 0x000ea20000100800 */
[----:B------:R-:W-:-:S03]  /*2ae60*/  PRMT R17, RZ, 0x7610, R17 ;  /* 0x00007610ff117816 */ /* 0x000fc60000000011 */
[----:B------:R-:W-:Y:S04]  /*2ae70*/  STS.U8 [R85+UR11+0x9c00], R57 ;  /* 0x009c003955007988 */ /* 0x000fe8000800000b */
[----:B------:R0:W-:Y:S02]  /*2ae80*/  STS.U8 [R85+UR11+0x9e00], R4 ;  /* 0x009e000455007988 */ /* 0x0001e4000800000b */
[----:B0-----:R-:W-:Y:S02]  /*2ae90*/  @!P2 IMAD.MOV.U32 R4, RZ, RZ, R5 ;  /* 0x000000ffff04a224 */ /* 0x001fe400078e0005 */
[----:B------:R-:W-:Y:S02]  /*2aea0*/  @!P2 IMAD.MOV.U32 R5, RZ, RZ, R44 ;  /* 0x000000ffff05a224 */ /* 0x000fe400078e002c */
[----:B------:R-:W2:Y:S04]  /*2aeb0*/  LDL R44, [R1+0x720] ;  /* 0x00072000012c7983 */ /* 0x000ea80000100800 */
[----:B------:R0:W2:Y:S04]  /*2aec0*/  @!P2 LDG.E.U8 R17, desc[UR22][R4.64] ;  /* 0x000000160411a981 */ /* 0x0000a8000c1e1100 */
[----:B------:R4:W-:Y:S01]  /*2aed0*/  STS.U8 [R85+UR11+0xa000], R3 ;  /* 0x00a0000355007988 */ /* 0x0009e2000800000b */
[----:B0-----:R-:W-:-:S03]  /*2aee0*/  @!P2 IMAD.MOV.U32 R5, RZ, RZ, R45 ;  /* 0x000000ffff05a224 */ /* 0x001fc600078e002d */
[----:B------:R-:W2:Y:S01]  /*2aef0*/  LDL R45, [R1+0x73c] ;  /* 0x00073c00012d7983 */ /* 0x000ea20000100800 */
[----:B------:R-:W-:-:S03]  /*2af00*/  @!P2 IMAD.MOV.U32 R4, RZ, RZ, R42 ;  /* 0x000000ffff04a224 */ /* 0x000fc600078e002a */
[----:B------:R-:W2:Y:S01]  /*2af10*/  LDL R42, [R1+0x740] ;  /* 0x00074000012a7983 */ /* 0x000ea20000100800 */
[----:B----4-:R-:W-:-:S03]  /*2af20*/  @!P2 IMAD.MOV.U32 R3, RZ, RZ, R43 ;  /* 0x000000ffff03a224 */ /* 0x010fc600078e002b */
[----:B------:R-:W4:Y:S01]  /*2af30*/  LDL R43, [R1+0x75c] ;  /* 0x00075c00012b7983 */ /* 0x000f220000100800 */
[----:B------:R-:W-:-:S03]  /*2af40*/  PRMT R32, RZ, 0x7610, R32 ;  /* 0x00007610ff207816 */ /* 0x000fc60000000020 */
[----:B------:R3:W-:Y:S04]  /*2af50*/  STS.U8 [R85+UR11+0xa200], R2 ;  /* 0x00a2000255007988 */ /* 0x0007e8000800000b */
[----:B------:R0:W4:Y:S01]  /*2af60*/  @!P2 LDG.E.U8 R32, desc[UR22][R14.64] ;  /* 0x000000160e20a981 */ /* 0x000122000c1e1100 */
[----:B------:R-:W-:Y:S01]  /*2af70*/  PRMT R30, RZ, 0x7610, R30 ;  /* 0x00007610ff1e7816 */ /* 0x000fe2000000001e */
[----:B---3--:R-:W-:-:S05]  /*2af80*/  @!P2 IMAD.MOV.U32 R2, RZ, RZ, R40 ;  /* 0x000000ffff02a224 */ /* 0x008fca00078e0028 */
[----:B------:R1:W3:Y:S01]  /*2af90*/  @!P2 LDG.E.U8 R30, desc[UR22][R12.64] ;  /* 0x000000160c1ea981 */ /* 0x0002e2000c1e1100 */
[----:B0-----:R-:W-:-:S03]  /*2afa0*/  PRMT R15, RZ, 0x7610, R15 ;  /* 0x00007610ff0f7816 */ /* 0x001fc6000000000f */
[----:B------:R-:W3:Y:S01]  /*2afb0*/  LDL R40, [R1+0x760] ;  /* 0x0007600001287983 */ /* 0x000ee20000100800 */
[----:B------:R-:W-:-:S03]  /*2afc0*/  PRMT R14, RZ, 0x7610, R14 ;  /* 0x00007610ff0e7816 */ /* 0x000fc6000000000e */
[----:B------:R2:W3:Y:S01]  /*2afd0*/  @!P2 LDG.E.U8 R15, desc[UR22][R2.64] ;  /* 0x00000016020fa981 */ /* 0x0004e2000c1e1100 */
[----:B-1----:R-:W-:Y:S01]  /*2afe0*/  PRMT R13, RZ, 0x7610, R13 ;  /* 0x00007610ff0d7816 */ /* 0x002fe2000000000d */
[----:B--2---:R-:W-:Y:S02]  /*2aff0*/  @!P2 IMAD.MOV.U32 R2, RZ, RZ, R41 ;  /* 0x000000ffff02a224 */ /* 0x004fe400078e0029 */
[----:B------:R-:W-:Y:S01]  /*2b000*/  @!P2 IMAD.MOV.U32 R3, RZ, RZ, R46 ;  /* 0x000000ffff03a224 */ /* 0x000fe200078e002e */
[----:B------:R-:W2:Y:S04]  /*2b010*/  LDL R41, [R1+0x780] ;  /* 0x0007800001297983 */ /* 0x000ea80000100800 */
[----:B------:R0:W2:Y:S04]  /*2b020*/  @!P2 LDG.E.U8 R14, desc[UR22][R2.64] ;  /* 0x00000016020ea981 */ /* 0x0000a8000c1e1100 */
[----:B------:R-:W2:Y:S01]  /*2b030*/  LDL R46, [R1+0x77c] ;  /* 0x00077c00012e7983 */ /* 0x000ea20000100800 */
[----:B0-----:R-:W-:-:S02]  /*2b040*/  @!P2 IMAD.MOV.U32 R2, RZ, RZ, R44 ;  /* 0x000000ffff02a224 */ /* 0x001fc400078e002c */
[----:B------:R-:W-:Y:S01]  /*2b050*/  @!P2 IMAD.MOV.U32 R3, RZ, RZ, R47 ;  /* 0x000000ffff03a224 */ /* 0x000fe200078e002f */
[----:B------:R-:W2:Y:S04]  /*2b060*/  LDL R44, [R1+0x7a0] ;  /* 0x0007a000012c7983 */ /* 0x000ea80000100800 */
[----:B------:R0:W2:Y:S01]  /*2b070*/  @!P2 LDG.E.U8 R13, desc[UR22][R2.64] ;  /* 0x00000016020da981 */ /* 0x0000a2000c1e1100 */
[----:B------:R-:W-:Y:S02]  /*2b080*/  PRMT R12, RZ, 0x7610, R12 ;  /* 0x00007610ff0c7816 */ /* 0x000fe4000000000c */
[----:B------:R-:W-:Y:S01]  /*2b090*/  PRMT R28, RZ, 0x7610, R28 ;  /* 0x00007610ff1c7816 */ /* 0x000fe2000000001c */
[----:B------:R-:W2:Y:S05]  /*2b0a0*/  LDL R47, [R1+0x7dc] ;  /* 0x0007dc00012f7983 */ /* 0x000eaa0000100800 */
[----:B------:R-:W2:Y:S01]  /*2b0b0*/  @!P2 LDG.E.U8 R28, desc[UR22][R10.64] ;  /* 0x000000160a1ca981 */ /* 0x000ea2000c1e1100 */
[----:B0-----:R-:W-:-:S03]  /*2b0c0*/  @!P2 IMAD.MOV.U32 R3, RZ, RZ, R45 ;  /* 0x000000ffff03a224 */ /* 0x001fc600078e002d */
[----:B------:R-:W2:Y:S01]  /*2b0d0*/  LDL R45, [R1+0x79c] ;  /* 0x00079c00012d7983 */ /* 0x000ea20000100800 */
[----:B------:R-:W-:-:S03]  /*2b0e0*/  @!P2 IMAD.MOV.U32 R2, RZ, RZ, R42 ;  /* 0x000000ffff02a224 */ /* 0x000fc600078e002a */
[----:B------:R-:W2:Y:S04]  /*2b0f0*/  LDL R42, [R1+0x7c0] ;  /* 0x0007c000012a7983 */ /* 0x000ea80000100800 */
[----:B------:R4:W2:Y:S02]  /*2b100*/  @!P2 LDG.E.U8 R12, desc[UR22][R2.64] ;  /* 0x00000016020ca981 */ /* 0x0008a4000c1e1100 */
[----:B----4-:R-:W-:Y:S02]  /*2b110*/  @!P2 IMAD.MOV.U32 R3, RZ, RZ, R43 ;  /* 0x000000ffff03a224 */ /* 0x010fe400078e002b */
[----:B------:R-:W4:Y:S01]  /*2b120*/  LDL R43, [R1+0x7bc] ;  /* 0x0007bc00012b7983 */ /* 0x000f220000100800 */
[----:B------:R-:W-:Y:S02]  /*2b130*/  PRMT R11, RZ, 0x7610, R11 ;  /* 0x00007610ff0b7816 */ /* 0x000fe4000000000b */
[----:B------:R-:W-:-:S02]  /*2b140*/  PRMT R10, RZ, 0x7610, R10 ;  /* 0x00007610ff0a7816 */ /* 0x000fc4000000000a */
[----:B------:R-:W-:-:S06]  /*2b150*/  PRMT R26, RZ, 0x7610, R26 ;  /* 0x00007610ff1a7816 */ /* 0x000fcc000000001a */
[----:B------:R0:W4:Y:S01]  /*2b160*/  @!P2 LDG.E.U8 R26, desc[UR22][R8.64] ;  /* 0x00000016081aa981 */ /* 0x000122000c1e1100 */
[----:B---3--:R-:W-:-:S03]  /*2b170*/  @!P2 IMAD.MOV.U32 R2, RZ, RZ, R40 ;  /* 0x000000ffff02a224 */ /* 0x008fc600078e0028 */
[----:B------:R-:W3:Y:S04]  /*2b180*/  LDL R40, [R1+0x7e0] ;  /* 0x0007e00001287983 */ /* 0x000ee80000100800 */
[----:B------:R2:W3:Y:S01]  /*2b190*/  @!P2 LDG.E.U8 R11, desc[UR22][R2.64] ;  /* 0x00000016020ba981 */ /* 0x0004e2000c1e1100 */
[----:B0-----:R-:W-:Y:S01]  /*2b1a0*/  PRMT R9, RZ, 0x7610, R9 ;  /* 0x00007610ff097816 */ /* 0x001fe20000000009 */
[----:B--2---:R-:W-:Y:S02]  /*2b1b0*/  @!P2 IMAD.MOV.U32 R2, RZ, RZ, R41 ;  /* 0x000000ffff02a224 */ /* 0x004fe400078e0029 */
[----:B------:R-:W2:Y:S01]  /*2b1c0*/  LDL R41, [R1+0x800] ;  /* 0x0008000001297983 */ /* 0x000ea20000100800 */
[----:B------:R-:W-:-:S03]  /*2b1d0*/  @!P2 IMAD.MOV.U32 R3, RZ, RZ, R46 ;  /* 0x000000ffff03a224 */ /* 0x000fc600078e002e */
[----:B------:R-:W2:Y:S04]  /*2b1e0*/  LDL R46, [R1+0x7fc] ;  /* 0x0007fc00012e7983 */ /* 0x000ea80000100800 */
[----:B------:R0:W2:Y:S02]  /*2b1f0*/  @!P2 LDG.E.U8 R10, desc[UR22][R2.64] ;  /* 0x00000016020aa981 */ /* 0x0000a4000c1e1100 */
[----:B0-----:R-:W-:Y:S02]  /*2b200*/  @!P2 IMAD.MOV.U32 R2, RZ, RZ, R44 ;  /* 0x000000ffff02a224 */ /* 0x001fe400078e002c */
[----:B------:R-:W2:Y:S01]  /*2b210*/  LDL R44, [R1+0x820] ;  /* 0x00082000012c7983 */ /* 0x000ea20000100800 */
[----:B------:R-:W-:-:S03]  /*2b220*/  @!P2 IMAD.MOV.U32 R3, RZ, RZ, R45 ;  /* 0x000000ffff03a224 */ /* 0x000fc600078e002d */
[----:B------:R-:W2:Y:S04]  /*2b230*/  LDL R45, [R1+0x81c] ;  /* 0x00081c00012d7983 */ /* 0x000ea80000100800 */
[----:B------:R0:W2:Y:S02]  /*2b240*/  @!P2 LDG.E.U8 R9, desc[UR22][R2.64] ;  /* 0x000000160209a981 */ /* 0x0000a4000c1e1100 */
[----:B0-----:R-:W-:Y:S02]  /*2b250*/  @!P2 IMAD.MOV.U32 R2, RZ, RZ, R42 ;  /* 0x000000ffff02a224 */ /* 0x001fe400078e002a */
[----:B------:R-:W2:Y:S01]  /*2b260*/  LDL R42, [R1+0x840] ;  /* 0x00084000012a7983 */ /* 0x000ea20000100800 */
[----:B----4-:R-:W-:-:S03]  /*2b270*/  @!P2 IMAD.MOV.U32 R3, RZ, RZ, R43 ;  /* 0x000000ffff03a224 */ /* 0x010fc600078e002b */
[----:B------:R-:W4:Y:S01]  /*2b280*/  LDL R43, [R1+0x83c] ;  /* 0x00083c00012b7983 */ /* 0x000f220000100800 */
[----:B------:R-:W-:Y:S02]  /*2b290*/  PRMT R18, RZ, 0x7610, R18 ;  /* 0x00007610ff127816 */ /* 0x000fe40000000012 */
[----:B------:R-:W-:-:S04]  /*2b2a0*/  PRMT R8, RZ, 0x7610, R8 ;  /* 0x00007610ff087816 */ /* 0x000fc80000000008 */
[----:B------:R0:W4:Y:S04]  /*2b2b0*/  @!P2 LDG.E.U8 R18, desc[UR22][R6.64] ;  /* 0x000000160612a981 */ /* 0x000128000c1e1100 */
[----:B------:R3:W4:Y:S01]  /*2b2c0*/  @!P2 LDG.E.U8 R8, desc[UR22][R2.64] ;  /* 0x000000160208a981 */ /* 0x000722000c1e1100 */
[----:B0-----:R-:W-:Y:S01]  /*2b2d0*/  PRMT R7, RZ, 0x7610, R7 ;  /* 0x00007610ff077816 */ /* 0x001fe20000000007 */
[----:B---3--:R-:W-:Y:S02]  /*2b2e0*/  @!P2 IMAD.MOV.U32 R2, RZ, RZ, R40 ;  /* 0x000000ffff02a224 */ /* 0x008fe400078e0028 */
[----:B------:R-:W-:Y:S01]  /*2b2f0*/  @!P2 IMAD.MOV.U32 R3, RZ, RZ, R47 ;  /* 0x000000ffff03a224 */ /* 0x000fe200078e002f */
[----:B------:R-:W-:Y:S01]  /*2b300*/  PRMT R6, RZ, 0x7610, R6 ;  /* 0x00007610ff067816 */ /* 0x000fe20000000006 */
[----:B------:R-:W3:Y:S04]  /*2b310*/  LDL R40, [R1+0x858] ;  /* 0x0008580001287983 */ /* 0x000ee80000100800 */
[----:B------:R2:W3:Y:S01]  /*2b320*/  @!P2 LDG.E.U8 R7, desc[UR22][R2.64] ;  /* 0x000000160207a981 */ /* 0x0004e2000c1e1100 */
[----:B------:R-:W-:-:S03]  /*2b330*/  PRMT R16, RZ, 0x7610, R16 ;  /* 0x00007610ff107816 */ /* 0x000fc60000000010 */
[----:B------:R-:W3:Y:S04]  /*2b340*/  LDL R47, [R1+0x100] ;  /* 0x00010000012f7983 */ /* 0x000ee80000100800 */
[----:B------:R0:W3:Y:S01]  /*2b350*/  @!P2 LDG.E.U8 R16, desc[UR22][R4.64] ;  /* 0x000000160410a981 */ /* 0x0000e2000c1e1100 */
[----:B--2---:R-:W-:-:S03]  /*2b360*/  @!P2 IMAD.MOV.U32 R2, RZ, RZ, R41 ;  /* 0x000000ffff02a224 */ /* 0x004fc600078e0029 */
[----:B------:R-:W3:Y:S01]  /*2b370*/  LDL R41, [R1+0x854] ;  /* 0x0008540001297983 */ /* 0x000ee20000100800 */
[----:B------:R-:W-:-:S03]  /*2b380*/  @!P2 IMAD.MOV.U32 R3, RZ, RZ, R46 ;  /* 0x000000ffff03a224 */ /* 0x000fc600078e002e */
[----:B------:R-:W2:Y:S04]  /*2b390*/  LDL R46, [R1+0x104] ;  /* 0x00010400012e7983 */ /* 0x000ea80000100800 */
[----:B------:R1:W2:Y:S01]  /*2b3a0*/  @!P2 LDG.E.U8 R6, desc[UR22][R2.64] ;  /* 0x000000160206a981 */ /* 0x0002a2000c1e1100 */
[----:B0-----:R-:W-:Y:S01]  /*2b3b0*/  PRMT R5, RZ, 0x7610, R5 ;  /* 0x00007610ff057816 */ /* 0x001fe20000000005 */
[----:B-1----:R-:W-:Y:S02]  /*2b3c0*/  @!P2 IMAD.MOV.U32 R2, RZ, RZ, R44 ;  /* 0x000000ffff02a224 */ /* 0x002fe400078e002c */
        /* <DEDUP_REMOVED lines=8> */
[----:B------:R-:W-:-:S06]  /*2b450*/  PRMT R4, RZ, 0x7610, R4 ;  /* 0x00007610ff047816 */ /* 0x000fcc0000000004 */
[----:B------:R0:W4:Y:S04]  /*2b460*/  @!P2 LDG.E.U8 R4, desc[UR22][R2.64] ;  /* 0x000000160204a981 */ /* 0x000128000c1e1100 */
[----:B------:R-:W-:Y:S01]  /*2b470*/  STS.U8 [R85+UR11+0xa400], R56 ;  /* 0x00a4003855007988 */ /* 0x000fe2000800000b */
[----:B0-----:R-:W-:-:S03]  /*2b480*/  PRMT R3, RZ, 0x7610, R3 ;  /* 0x00007610ff037816 */ /* 0x001fc60000000003 */
[----:B------:R-:W-:Y:S01]  /*2b490*/  STS.U8 [R85+UR11+0xa600], R55 ;  /* 0x00a6003755007988 */ /* 0x000fe2000800000b */
[----:B------:R-:W-:-:S03]  /*2b4a0*/  PRMT R2, RZ, 0x7610, R2 ;  /* 0x00007610ff027816 */ /* 0x000fc60000000002 */
[----:B------:R-:W-:Y:S04]  /*2b4b0*/  STS.U8 [R85+UR11+0xa800], R54 ;  /* 0x00a8003655007988 */ /* 0x000fe8000800000b */
[----:B------:R-:W-:Y:S04]  /*2b4c0*/  STS.U8 [R85+UR11+0xaa00], R53 ;  /* 0x00aa003555007988 */ /* 0x000fe8000800000b */
[----:B------:R-:W-:Y:S04]  /*2b4d0*/  STS.U8 [R85+UR11+0xac00], R52 ;  /* 0x00ac003455007988 */ /* 0x000fe8000800000b */
[----:B------:R-:W-:Y:S04]  /*2b4e0*/  STS.U8 [R85+UR11+0xae00], R51 ;  /* 0x00ae003355007988 */ /* 0x000fe8000800000b */
[----:B---3--:R2:W3:Y:S04]  /*2b4f0*/  @!P2 LDG.E.U8 R3, desc[UR22][R40.64] ;  /* 0x000000162803a981 */ /* 0x0084e8000c1e1100 */
[----:B------:R-:W-:Y:S04]  /*2b500*/  STS.U8 [R85+UR11+0xb000], R50 ;  /* 0x00b0003255007988 */ /* 0x000fe8000800000b */
[----:B------:R0:W-:Y:S04]  /*2b510*/  STS.U8 [R85+UR11+0xb200], R0 ;  /* 0x00b2000055007988 */ /* 0x0001e8000800000b */
[----:B------:R-:W-:Y:S01]  /*2b520*/  STS.U8 [R85+UR11+0xb400], R49 ;  /* 0x00b4003155007988 */ /* 0x000fe2000800000b */
[----:B--2---:R-:W-:Y:S01]  /*2b530*/  @!P2 IMAD.MOV.U32 R40, RZ, RZ, R44 ;  /* 0x000000ffff28a224 */ /* 0x004fe200078e002c */
[----:B0-----:R-:W-:-:S02]  /*2b540*/  PRMT R0, RZ, 0x7610, R0 ;  /* 0x00007610ff007816 */ /* 0x001fc40000000000 */
[----:B------:R-:W2:Y:S01]  /*2b550*/  LDL R44, [R1+0x124] ;  /* 0x00012400012c7983 */ /* 0x000ea20000100800 */
[----:B------:R-:W-:-:S03]  /*2b560*/  @!P2 IMAD.MOV.U32 R41, RZ, RZ, R45 ;  /* 0x000000ffff29a224 */ /* 0x000fc600078e002d */
[----:B------:R-:W-:Y:S04]  /*2b570*/  STS.U8 [R85+UR11+0xb600], R48 ;  /* 0x00b6003055007988 */ /* 0x000fe8000800000b */
[----:B------:R-:W3:Y:S04]  /*2b580*/  LDL R45, [R1+0x120] ;  /* 0x00012000012d7983 */ /* 0x000ee80000100800 */
[----:B------:R0:W3:Y:S04]  /*2b590*/  @!P2 LDG.E.U8 R2, desc[UR22][R40.64] ;  /* 0x000000162802a981 */ /* 0x0000e8000c1e1100 */
[----:B------:R-:W-:Y:S04]  /*2b5a0*/  STS.U8 [R85+UR11+0xb800], R63 ;  /* 0x00b8003f55007988 */ /* 0x000fe8000800000b */
[----:B------:R1:W-:Y:S01]  /*2b5b0*/  STS.U8 [R85+UR11+0xba00], R64 ;  /* 0x00ba004055007988 */ /* 0x0003e2000800000b */
[----:B0-----:R-:W-:-:S02]  /*2b5c0*/  @!P2 IMAD.MOV.U32 R40, RZ, RZ, R71 ;  /* 0x000000ffff28a224 */ /* 0x001fc400078e0047 */
[----:B------:R-:W-:Y:S01]  /*2b5d0*/  @!P2 IMAD.MOV.U32 R41, RZ, RZ, R73 ;  /* 0x000000ffff29a224 */ /* 0x000fe200078e0049 */
[----:B------:R-:W-:Y:S04]  /*2b5e0*/  STS.U8 [R85+UR11+0xbc00], R65 ;  /* 0x00bc004155007988 */ /* 0x000fe8000800000b */
[----:B------:R0:W-:Y:S04]  /*2b5f0*/  STS.U8 [R85+UR11+0xbe00], R66 ;  /* 0x00be004255007988 */ /* 0x0001e8000800000b */
[----:B------:R0:W3:Y:S01]  /*2b600*/  @!P2 LDG.E.U8 R0, desc[UR22][R40.64] ;  /* 0x000000162800a981 */ /* 0x0000e2000c1e1100 */
[----:B-1----:R-:W-:-:S03]  /*2b610*/  PRMT R64, RZ, 0x7610, R64 ;  /* 0x00007610ff407816 */ /* 0x002fc60000000040 */
[----:B------:R-:W3:Y:S01]  /*2b620*/  LDL R73, [R1+0x180] ;  /* 0x0001800001497983 */ /* 0x000ee20000100800 */
[----:B0-----:R-:W-:-:S03]  /*2b630*/  PRMT R66, RZ, 0x7610, R66 ;  /* 0x00007610ff427816 */ /* 0x001fc60000000042 */
[----:B------:R-:W3:Y:S01]  /*2b640*/  LDL R71, [R1+0x184] ;  /* 0x0001840001477983 */ /* 0x000ee20000100800 */
[----:B------:R-:W-:-:S03]  /*2b650*/  @!P2 IMAD.MOV.U32 R40, RZ, RZ, R42 ;  /* 0x000000ffff28a224 */ /* 0x000fc600078e002a */
[----:B------:R-:W3:Y:S01]  /*2b660*/  LDL R42, [R1+0x144] ;  /* 0x00014400012a7983 */ /* 0x000ee20000100800 */
[----:B----4-:R-:W-:-:S03]  /*2b670*/  @!P2 IMAD.MOV.U32 R41, RZ, RZ, R43 ;  /* 0x000000ffff29a224 */ /* 0x010fc600078e002b */
[----:B------:R-:W4:Y:S04]  /*2b680*/  LDL R43, [R1+0x140] ;  /* 0x00014000012b7983 */ /* 0x000f280000100800 */
[----:B------:R0:W4:Y:S02]  /*2b690*/  @!P2 LDG.E.U8 R66, desc[UR22][R40.64] ;  /* 0x000000162842a981 */ /* 0x000124000c1e1100 */
[----:B0-----:R-:W-:Y:S02]  /*2b6a0*/  @!P2 IMAD.MOV.U32 R40, RZ, RZ, R46 ;  /* 0x000000ffff28a224 */ /* 0x001fe400078e002e */
[----:B------:R-:W-:Y:S01]  /*2b6b0*/  @!P2 IMAD.MOV.U32 R41, RZ, RZ, R47 ;  /* 0x000000ffff29a224 */ /* 0x000fe200078e002f */
[----:B------:R-:W4:Y:S04]  /*2b6c0*/  LDL R46, [R1+0x164] ;  /* 0x00016400012e7983 */ /* 0x000f280000100800 */
[----:B------:R-:W4:Y:S01]  /*2b6d0*/  LDL R47, [R1+0x160] ;  /* 0x00016000012f7983 */ /* 0x000f220000100800 */
[----:B------:R-:W-:-:S03]  /*2b6e0*/  PRMT R62, RZ, 0x7610, R62 ;  /* 0x00007610ff3e7816 */ /* 0x000fc6000000003e */
[----:B------:R2:W4:Y:S01]  /*2b6f0*/  @!P2 LDG.E.U8 R64, desc[UR22][R40.64] ;  /* 0x000000162840a981 */ /* 0x000522000c1e1100 */
[----:B------:R-:W-:Y:S01]  /*2b700*/  PRMT R60, RZ, 0x7610, R60 ;  /* 0x00007610ff3c7816 */ /* 0x000fe2000000003c */
[----:B--2---:R-:W-:Y:S02]  /*2b710*/  @!P2 IMAD.MOV.U32 R40, RZ, RZ, R44 ;  /* 0x000000ffff28a224 */ /* 0x004fe400078e002c */
[----:B------:R-:W2:Y:S01]  /*2b720*/  LDL R44, [R1+0x1a4] ;  /* 0x0001a400012c7983 */ /* 0x000ea20000100800 */
[----:B---3--:R-:W-:-:S03]  /*2b730*/  @!P2 IMAD.MOV.U32 R41, RZ, RZ, R45 ;  /* 0x000000ffff29a224 */ /* 0x008fc600078e002d */
[----:B------:R-:W3:Y:S04]  /*2b740*/  LDL R45, [R1+0x1a0] ;  /* 0x0001a000012d7983 */ /* 0x000ee80000100800 */
[----:B------:R0:W3:Y:S02]  /*2b750*/  @!P2 LDG.E.U8 R62, desc[UR22][R40.64] ;  /* 0x00000016283ea981 */ /* 0x0000e4000c1e1100 */
[----:B0-----:R-:W-:Y:S02]  /*2b760*/  @!P2 IMAD.MOV.U32 R40, RZ, RZ, R42 ;  /* 0x000000ffff28a224 */ /* 0x001fe400078e002a */
[----:B------:R-:W3:Y:S01]  /*2b770*/  LDL R42, [R1+0x1c4] ;  /* 0x0001c400012a7983 */ /* 0x000ee20000100800 */
[----:B----4-:R-:W-:-:S03]  /*2b780*/  @!P2 IMAD.MOV.U32 R41, RZ, RZ, R43 ;  /* 0x000000ffff29a224 */ /* 0x010fc600078e002b */
[----:B------:R-:W4:Y:S04]  /*2b790*/  LDL R43, [R1+0x1c0] ;  /* 0x0001c000012b7983 */ /* 0x000f280000100800 */
[----:B------:R0:W4:Y:S02]  /*2b7a0*/  @!P2 LDG.E.U8 R60, desc[UR22][R40.64] ;  /* 0x00000016283ca981 */ /* 0x000124000c1e1100 */
[----:B0-----:R-:W-:Y:S02]  /*2b7b0*/  @!P2 IMAD.MOV.U32 R40, RZ, RZ, R46 ;  /* 0x000000ffff28a224 */ /* 0x001fe400078e002e */
[----:B------:R-:W4:Y:S01]  /*2b7c0*/  LDL R46, [R1+0x204] ;  /* 0x00020400012e7983 */ /* 0x000f220000100800 */
[----:B------:R-:W-:-:S03]  /*2b7d0*/  @!P2 IMAD.MOV.U32 R41, RZ, RZ, R47 ;  /* 0x000000ffff29a224 */ /* 0x000fc600078e002f */
[----:B------:R-:W4:Y:S01]  /*2b7e0*/  LDL R47, [R1+0x200] ;  /* 0x00020000012f7983 */ /* 0x000f220000100800 */
[----:B------:R-:W-:Y:S02]  /*2b7f0*/  PRMT R58, RZ, 0x7610, R58 ;  /* 0x00007610ff3a7816 */ /* 0x000fe4000000003a */
[----:B------:R-:W-:-:S04]  /*2b800*/  PRMT R56, RZ, 0x7610, R56 ;  /* 0x00007610ff387816 */ /* 0x000fc80000000038 */
[----:B------:R0:W4:Y:S01]  /*2b810*/  @!P2 LDG.E.U8 R58, desc[UR22][R40.64] ;  /* 0x00000016283aa981 */ /* 0x000122000c1e1100 */
[----:B------:R-:W-:Y:S01]  /*2b820*/  PRMT R54, RZ, 0x7610, R54 ;  /* 0x00007610ff367816 */ /* 0x000fe20000000036 */
[----:B0-----:R-:W-:Y:S02]  /*2b830*/  @!P2 IMAD.MOV.U32 R40, RZ, RZ, R71 ;  /* 0x000000ffff28a224 */ /* 0x001fe400078e0047 */
[----:B------:R-:W-:-:S05]  /*2b840*/  @!P2 IMAD.MOV.U32 R41, RZ, RZ, R73 ;  /* 0x000000ffff29a224 */ /* 0x000fca00078e0049 */
        /* <DEDUP_REMOVED lines=17> */
[----:B------:R-:W-:Y:S01]  /*2b960*/  PRMT R48, RZ, 0x7610, R48 ;  /* 0x00007610ff307816 */ /* 0x000fe20000000030 */
[----:B------:R-:W4:Y:S04]  /*2b970*/  LDL.LU R93, [R1+0xc] ;  /* 0x00000c00015d7983 */ /* 0x000f280000300800 */
[----:B------:R2:W4:Y:S02]  /*2b980*/  @!P2 LDG.E.U8 R50, desc[UR22][R40.64] ;  /* 0x000000162832a981 */ /* 0x000524000c1e1100 */
[----:B--2---:R-:W-:-:S02]  /*2b990*/  @!P2 IMAD.MOV.U32 R40, RZ, RZ, R44 ;  /* 0x000000ffff28a224 */ /* 0x004fc400078e002c */
[----:B------:R-:W2:Y:S01]  /*2b9a0*/  LDL R44, [R1+0x284] ;  /* 0x00028400012c7983 */ /* 0x000ea20000100800 */
[----:B---3--:R-:W-:-:S03]  /*2b9b0*/  @!P2 IMAD.MOV.U32 R41, RZ, RZ, R45 ;  /* 0x000000ffff29a224 */ /* 0x008fc600078e002d */
[----:B------:R-:W2:Y:S04]  /*2b9c0*/  LDL R45, [R1+0x280] ;  /* 0x00028000012d7983 */ /* 0x000ea80000100800 */
[----:B------:R-:W3:Y:S04]  /*2b9d0*/  LDL.LU R88, [R1+0x14] ;  /* 0x0000140001587983 */ /* 0x000ee80000300800 */
[----:B------:R-:W3:Y:S04]  /*2b9e0*/  LDL R73, [R1+0x2a0] ;  /* 0x0002a00001497983 */ /* 0x000ee80000100800 */
[----:B------:R-:W3:Y:S04]  /*2b9f0*/  LDL R71, [R1+0x2a4] ;  /* 0x0002a40001477983 */ /* 0x000ee80000100800 */
[----:B------:R0:W3:Y:S02]  /*2ba00*/  @!P2 LDG.E.U8 R48, desc[UR22][R40.64] ;  /* 0x000000162830a981 */ /* 0x0000e4000c1e1100 */
[----:B0-----:R-:W-:-:S06]  /*2ba10*/  PRMT R40, RZ, 0x7610, R40 ;  /* 0x00007610ff287816 */ /* 0x001fcc0000000028 */
[----:B----4-:R0:W4:Y:S02]  /*2ba20*/  @!P2 LDG.E.U8 R40, desc[UR22][R42.64] ;  /* 0x000000162a28a981 */ /* 0x010124000c1e1100 */
[----:B0-----:R-:W-:Y:S02]  /*2ba30*/  @!P2 IMAD.MOV.U32 R42, RZ, RZ, R46 ;  /* 0x000000ffff2aa224 */ /* 0x001fe400078e002e */
[----:B------:R-:W4:Y:S01]  /*2ba40*/  LDL R46, [R1+0x2c0] ;  /* 0x0002c000012e7983 */ /* 0x000f220000100800 */
[----:B------:R-:W-:-:S03]  /*2ba50*/  @!P2 IMAD.MOV.U32 R43, RZ, RZ, R47 ;  /* 0x000000ffff2ba224 */ /* 0x000fc600078e002f */
[----:B------:R-:W4:Y:S01]  /*2ba60*/  LDL R47, [R1+0x2bc] ;  /* 0x0002bc00012f7983 */ /* 0x000f220000100800 */
[----:B------:R-:W-:-:S03]  /*2ba70*/  PRMT R41, RZ, 0x7610, R41 ;  /* 0x00007610ff297816 */ /* 0x000fc60000000029 */
[----:B------:R-:W-:Y:S04]  /*2ba80*/  STS.U8 [R85+UR11+0xc000], R67 ;  /* 0x00c0004355007988 */ /* 0x000fe8000800000b */
[----:B------:R0:W4:Y:S04]  /*2ba90*/  @!P2 LDG.E.U8 R41, desc[UR22][R42.64] ;  /* 0x000000162a29a981 */ /* 0x000128000c1e1100 */
[----:B------:R-:W-:Y:S04]  /*2baa0*/  STS.U8 [R85+UR11+0xc200], R69 ;  /* 0x00c2004555007988 */ /* 0x000fe8000800000b */
[----:B------:R-:W4:Y:S01]  /*2bab0*/  LDL.LU R92, [R1+0x1c] ;  /* 0x00001c00015c7983 */ /* 0x000f220000300800 */
[----:B0-----:R-:W-:-:S03]  /*2bac0*/  PRMT R42, RZ, 0x7610, R42 ;  /* 0x00007610ff2a7816 */ /* 0x001fc6000000002a */
[----:B------:R-:W-:Y:S01]  /*2bad0*/  STS.U8 [R85+UR11+0xc400], R70 ;  /* 0x00c4004655007988 */ /* 0x000fe2000800000b */
[----:B------:R-:W-:-:S03]  /*2bae0*/  PRMT R43, RZ, 0x7610, R43 ;  /* 0x00007610ff2b7816 */ /* 0x000fc6000000002b */
[----:B------:R-:W-:Y:S04]  /*2baf0*/  STS.U8 [R85+UR11+0xc600], R72 ;  /* 0x00c6004855007988 */ /* 0x000fe8000800000b */
[----:B------:R-:W-:Y:S04]  /*2bb00*/  STS.U8 [R85+UR11+0xc800], R74 ;  /* 0x00c8004a55007988 */ /* 0x000fe8000800000b */
[----:B------:R-:W-:Y:S04]  /*2bb10*/  STS.U8 [R85+UR11+0xca00], R76 ;  /* 0x00ca004c55007988 */ /* 0x000fe8000800000b */
[----:B------:R-:W-:Y:S04]  /*2bb20*/  STS.U8 [R85+UR11+0xcc00], R78 ;  /* 0x00cc004e55007988 */ /* 0x000fe8000800000b */
[----:B------:R-:W-:Y:S04]  /*2bb30*/  STS.U8 [R85+UR11+0xce00], R80 ;  /* 0x00ce005055007988 */ /* 0x000fe8000800000b */
[----:B------:R-:W-:Y:S04]  /*2bb40*/  STS.U8 [R85+UR11+0xd000], R81 ;  /* 0x00d0005155007988 */ /* 0x000fe8000800000b */
[----:B------:R-:W4:Y:S04]  /*2bb50*/  LDL R77, [R1+0x2d4] ;  /* 0x0002d400014d7983 */ /* 0x000f280000100800 */
[----:B--2---:R3:W2:Y:S04]  /*2bb60*/  @!P2 LDG.E.U8 R42, desc[UR22][R44.64] ;  /* 0x000000162c2aa981 */ /* 0x0046a8000c1e1100 */
[----:B------:R-:W-:Y:S04]  /*2bb70*/  STS.U8 [R85+UR11+0xd200], R83 ;  /* 0x00d2005355007988 */ /* 0x000fe8000800000b */
[----:B------:R-:W2:Y:S01]  /*2bb80*/  LDL R75, [R1+0x2d8] ;  /* 0x0002d800014b7983 */ /* 0x000ea20000100800 */
[----:B---3--:R-:W-:-:S02]  /*2bb90*/  @!P2 IMAD.MOV.U32 R45, RZ, RZ, R73 ;  /* 0x000000ffff2da224 */ /* 0x008fc400078e0049 */
[----:B------:R-:W-:Y:S01]  /*2bba0*/  @!P2 IMAD.MOV.U32 R44, RZ, RZ, R71 ;  /* 0x000000ffff2ca224 */ /* 0x000fe200078e0047 */
[----:B------:R-:W-:Y:S04]  /*2bbb0*/  STS.U8 [R85+UR11+0xd400], R84 ;  /* 0x00d4005455007988 */ /* 0x000fe8000800000b */
[----:B------:R0:W3:Y:S04]  /*2bbc0*/  @!P2 LDG.E.U8 R43, desc[UR22][R44.64] ;  /* 0x000000162c2ba981 */ /* 0x0000e8000c1e1100 */
[----:B------:R-:W-:Y:S04]  /*2bbd0*/  STS.U8 [R85+UR11+0xd600], R86 ;  /* 0x00d6005655007988 */ /* 0x000fe8000800000b */
[----:B------:R-:W3:Y:S01]  /*2bbe0*/  LDL.LU R82, [R1+0x20] ;  /* 0x0000200001527983 */ /* 0x000ee20000300800 */
[----:B0-----:R-:W-:-:S03]  /*2bbf0*/  PRMT R44, RZ, 0x7610, R44 ;  /* 0x00007610ff2c7816 */ /* 0x001fc6000000002c */
[----:B------:R-:W-:Y:S04]  /*2bc00*/  STS.U8 [R85+UR11+0xd800], R87 ;  /* 0x00d8005755007988 */ /* 0x000fe8000800000b */
[----:B------:R-:W3:Y:S04]  /*2bc10*/  LDL R73, [R1+0x2f4] ;  /* 0x0002f40001497983 */ /* 0x000ee80000100800 */
[----:B------:R-:W3:Y:S04]  /*2bc20*/  LDL R71, [R1+0x2f8] ;  /* 0x0002f80001477983 */ /* 0x000ee80000100800 */
[----:B------:R-:W-:Y:S04]  /*2bc30*/  STS.U8 [R85+UR11+0xda00], R89 ;  /* 0x00da005955007988 */ /* 0x000fe8000800000b */
[----:B------:R-:W3:Y:S04]  /*2bc40*/  LDL.LU R79, [R1+0x24] ;  /* 0x00002400014f7983 */ /* 0x000ee80000300800 */
[----:B------:R0:W-:Y:S04]  /*2bc50*/  STS.U8 [R85+UR11+0xdc00], R93 ;  /* 0x00dc005d55007988 */ /* 0x0001e8000800000b */
[----:B------:R-:W3:Y:S04]  /*2bc60*/  LDL R91, [R1+0x30c] ;  /* 0x00030c00015b7983 */ /* 0x000ee80000100800 */
[----:B------:R-:W3:Y:S04]  /*2bc70*/  LDL R90, [R1+0x310] ;  /* 0x00031000015a7983 */ /* 0x000ee80000100800 */
[----:B0-----:R-:W3:Y:S04]  /*2bc80*/  LDL.LU R93, [R1+0x2c] ;  /* 0x00002c00015d7983 */ /* 0x001ee80000300800 */
[----:B----4-:R2:W4:Y:S04]  /*2bc90*/  @!P2 LDG.E.U8 R44, desc[UR22][R46.64] ;  /* 0x000000162e2ca981 */ /* 0x010528000c1e1100 */
[----:B------:R-:W3:Y:S01]  /*2bca0*/  LDL.LU R47, [R1+0x10] ;  /* 0x00001000012f7983 */ /* 0x000ee20000300800 */
[----:B------:R-:W-:-:S02]  /*2bcb0*/  PRMT R45, RZ, 0x7610, R45 ;  /* 0x00007610ff2d7816 */ /* 0x000fc4000000002d */
[----:B------:R-:W-:Y:S01]  /*2bcc0*/  PRMT R49, RZ, 0x7610, R49 ;  /* 0x00007610ff317816 */ /* 0x000fe20000000031 */
[----:B--2---:R-:W-:Y:S02]  /*2bcd0*/  @!P2 IMAD.MOV.U32 R46, RZ, RZ, R75 ;  /* 0x000000ffff2ea224 */ /* 0x004fe400078e004b */
[----:B------:R-:W2:Y:S04]  /*2bce0*/  LDL R75, [R1+0x328] ;  /* 0x00032800014b7983 */ /* 0x000ea80000100800 */
[----:B---3--:R0:W-:Y:S02]  /*2bcf0*/  STS.U8 [R85+UR11+0xde00], R47 ;  /* 0x00de002f55007988 */ /* 0x0081e4000800000b */
[----:B0-----:R-:W-:Y:S02]  /*2bd00*/  @!P2 IMAD.MOV.U32 R47, RZ, RZ, R77 ;  /* 0x000000ffff2fa224 */ /* 0x001fe400078e004d */
[----:B------:R-:W3:Y:S04]  /*2bd10*/  LDL R77, [R1+0x324] ;  /* 0x00032400014d7983 */ /* 0x000ee80000100800 */
[----:B------:R0:W4:Y:S04]  /*2bd20*/  @!P2 LDG.E.U8 R45, desc[UR22][R46.64] ;  /* 0x000000162e2da981 */ /* 0x000128000c1e1100 */
[----:B------:R1:W-:Y:S01]  /*2bd30*/  STS.U8 [R85+UR11+0xe000], R88 ;  /* 0x00e0005855007988 */ /* 0x0003e2000800000b */
[----:B0-----:R-:W-:-:S02]  /*2bd40*/  @!P2 IMAD.MOV.U32 R46, RZ, RZ, R71 ;  /* 0x000000ffff2ea224 */ /* 0x001fc400078e0047 */
[----:B------:R-:W-:Y:S01]  /*2bd50*/  @!P2 IMAD.MOV.U32 R47, RZ, RZ, R73 ;  /* 0x000000ffff2fa224 */ /* 0x000fe200078e0049 */
[----:B------:R-:W4:Y:S04]  /*2bd60*/  LDL R71, [R1+0x348] ;  /* 0x0003480001477983 */ /* 0x000f280000100800 */
[----:B------:R-:W4:Y:S04]  /*2bd70*/  LDL R73, [R1+0x344] ;  /* 0x0003440001497983 */ /* 0x000f280000100800 */
[----:B------:R0:W4:Y:S04]  /*2bd80*/  @!P2 LDG.E.U8 R49, desc[UR22][R46.64] ;  /* 0x000000162e31a981 */ /* 0x000128000c1e1100 */
[----:B-1----:R-:W4:Y:S04]  /*2bd90*/  LDL.LU R88, [R1+0x34] ;  /* 0x0000340001587983 */ /* 0x002f280000300800 */
[----:B------:R1:W-:Y:S01]  /*2bda0*/  STS.U8 [R85+UR11+0xe200], R92 ;  /* 0x00e2005c55007988 */ /* 0x0003e2000800000b */
[----:B0-----:R-:W-:-:S03]  /*2bdb0*/  @!P2 IMAD.MOV.U32 R46, RZ, RZ, R90 ;  /* 0x000000ffff2ea224 */ /* 0x001fc600078e005a */
[----:B------:R-:W4:Y:S04]  /*2bdc0*/  LDL R90, [R1+0x360] ;  /* 0x00036000015a7983 */ /* 0x000f280000100800 */
[----:B-1----:R-:W4:Y:S01]  /*2bdd0*/  LDL R92, [R1+0x35c] ;  /* 0x00035c00015c7983 */ /* 0x002f220000100800 */
[----:B------:R-:W-:Y:S01]  /*2bde0*/  PRMT R51, RZ, 0x7610, R51 ;  /* 0x00007610ff337816 */ /* 0x000fe20000000033 */
[----:B------:R-:W-:Y:S01]  /*2bdf0*/  @!P2 IMAD.MOV.U32 R47, RZ, RZ, R91 ;  /* 0x000000ffff2fa224 */ /* 0x000fe200078e005b */
[----:B------:R-:W-:Y:S01]  /*2be00*/  PRMT R53, RZ, 0x7610, R53 ;  /* 0x00007610ff357816 */ /* 0x000fe20000000035 */
[----:B------:R-:W4:Y:S04]  /*2be10*/  LDL.LU R91, [R1+0x3c] ;  /* 0x00003c00015b7983 */ /* 0x000f280000300800 */
[----:B------:R2:W4:Y:S01]  /*2be20*/  @!P2 LDG.E.U8 R51, desc[UR22][R46.64] ;  /* 0x000000162e33a981 */ /* 0x000522000c1e1100 */
[----:B------:R-:W-:Y:S01]  /*2be30*/  PRMT R55, RZ, 0x7610, R55 ;  /* 0x00007610ff377816 */ /* 0x000fe20000000037 */
[----:B--2---:R-:W-:Y:S01]  /*2be40*/  @!P2 IMAD.MOV.U32 R46, RZ, RZ, R75 ;  /* 0x000000ffff2ea224 */ /* 0x004fe200078e004b */
[----:B------:R-:W-:Y:S01]  /*2be50*/  PRMT R57, RZ, 0x7610, R57 ;  /* 0x00007610ff397816 */ /* 0x000fe20000000039 */
[----:B------:R0:W-:Y:S04]  /*2be60*/  STS.U8 [R85+UR11+0xe400], R82 ;  /* 0x00e4005255007988 */ /* 0x0001e8000800000b */
[----:B------:R1:W-:Y:S04]  /*2be70*/  STS.U8 [R85+UR11+0xe600], R79 ;  /* 0x00e6004f55007988 */ /* 0x0003e8000800000b */
[----:B0-----:R-:W2:Y:S04]  /*2be80*/  LDL.LU R82, [R1+0x40] ;  /* 0x0000400001527983 */ /* 0x001ea80000300800 */
[----:B------:R-:W2:Y:S04]  /*2be90*/  LDL R75, [R1+0x378] ;  /* 0x00037800014b7983 */ /* 0x000ea80000100800 */
[----:B------:R0:W-:Y:S01]  /*2bea0*/  STS.U8 [R85+UR11+0xe800], R93 ;  /* 0x00e8005d55007988 */ /* 0x0001e2000800000b */
[----:B---3--:R-:W-:-:S03]  /*2beb0*/  @!P2 IMAD.MOV.U32 R47, RZ, RZ, R77 ;  /* 0x000000ffff2fa224 */ /* 0x008fc600078e004d */
[----:B------:R-:W3:Y:S04]  /*2bec0*/  LDL R77, [R1+0x374] ;  /* 0x00037400014d7983 */ /* 0x000ee80000100800 */
[----:B------:R4:W3:Y:S02]  /*2bed0*/  @!P2 LDG.E.U8 R53, desc[UR22][R46.64] ;  /* 0x000000162e35a981 */ /* 0x0008e4000c1e1100 */
[----:B----4-:R-:W-:Y:S02]  /*2bee0*/  @!P2 IMAD.MOV.U32 R46, RZ, RZ, R71 ;  /* 0x000000ffff2ea224 */ /* 0x010fe400078e0047 */
[----:B------:R-:W4:Y:S01]  /*2bef0*/  LDL R71, [R1+0x398] ;  /* 0x0003980001477983 */ /* 0x000f220000100800 */
[----:B------:R-:W-:-:S03]  /*2bf00*/  @!P2 IMAD.MOV.U32 R47, RZ, RZ, R73 ;  /* 0x000000ffff2fa224 */ /* 0x000fc600078e0049 */
[----:B------:R-:W3:Y:S04]  /*2bf10*/  LDL R73, [R1+0x394] ;  /* 0x0003940001497983 */ /* 0x000ee80000100800 */
[----:B------:R0:W3:Y:S04]  /*2bf20*/  @!P2 LDG.E.U8 R55, desc[UR22][R46.64] ;  /* 0x000000162e37a981 */ /* 0x0000e8000c1e1100 */
[----:B-1----:R-:W3:Y:S01]  /*2bf30*/  LDL.LU R79, [R1+0x44] ;  /* 0x00004400014f7983 */ /* 0x002ee20000300800 */
[----:B0-----:R-:W-:-:S03]  /*2bf40*/  @!P2 IMAD.MOV.U32 R46, RZ, RZ, R90 ;  /* 0x000000ffff2ea224 */ /* 0x001fc600078e005a */
[----:B------:R-:W3:Y:S01]  /*2bf50*/  LDL R90, [R1+0x3b0] ;  /* 0x0003b000015a7983 */ /* 0x000ee20000100800 */
[----:B------:R-:W-:-:S03]  /*2bf60*/  @!P2 IMAD.MOV.U32 R47, RZ, RZ, R92 ;  /* 0x000000ffff2fa224 */ /* 0x000fc600078e005c */
[----:B------:R-:W3:Y:S04]  /*2bf70*/  LDL R92, [R1+0x3ac] ;  /* 0x0003ac00015c7983 */ /* 0x000ee80000100800 */
[----:B------:R-:W3:Y:S04]  /*2bf80*/  LDL.LU R93, [R1+0x4c] ;  /* 0x00004c00015d7983 */ /* 0x000ee80000300800 */
[----:B------:R2:W3:Y:S04]  /*2bf90*/  @!P2 LDG.E.U8 R57, desc[UR22][R46.64] ;  /* 0x000000162e39a981 */ /* 0x0004e8000c1e1100 */
[----:B------:R-:W3:Y:S01]  /*2bfa0*/  LDL.LU R47, [R1+0x30] ;  /* 0x00003000012f7983 */ /* 0x000ee20000300800 */
[----:B------:R-:W-:-:S02]  /*2bfb0*/  PRMT R59, RZ, 0x7610, R59 ;  /* 0x00007610ff3b7816 */ /* 0x000fc4000000003b */
[----:B------:R-:W-:Y:S01]  /*2bfc0*/  PRMT R61, RZ, 0x7610, R61 ;  /* 0x00007610ff3d7816 */ /* 0x000fe2000000003d */
[----:B--2---:R-:W-:Y:S02]  /*2bfd0*/  @!P2 IMAD.MOV.U32 R46, RZ, RZ, R75 ;  /* 0x000000ffff2ea224 */ /* 0x004fe400078e004b */
[----:B------:R-:W2:Y:S04]  /*2bfe0*/  LDL R75, [R1+0x3c8] ;  /* 0x0003c800014b7983 */ /* 0x000ea80000100800 */
[----:B---3--:R0:W-:Y:S04]  /*2bff0*/  STS.U8 [R85+UR11+0xea00], R47 ;  /* 0x00ea002f55007988 */ /* 0x0081e8000800000b */
[----:B------:R1:W-:Y:S01]  /*2c000*/  STS.U8 [R85+UR11+0xec00], R88 ;  /* 0x00ec005855007988 */ /* 0x0003e2000800000b */
[----:B0-----:R-:W-:-:S03]  /*2c010*/  @!P2 IMAD.MOV.U32 R47, RZ, RZ, R77 ;  /* 0x000000ffff2fa224 */ /* 0x001fc600078e004d */
[----:B------:R-:W3:Y:S04]  /*2c020*/  LDL R77, [R1+0x3c4] ;  /* 0x0003c400014d7983 */ /* 0x000ee80000100800 */
[----:B------:R4:W3:Y:S04]  /*2c030*/  @!P2 LDG.E.U8 R59, desc[UR22][R46.64] ;  /* 0x000000162e3ba981 */ /* 0x0008e8000c1e1100 */
[----:B-1----:R-:W3:Y:S01]  /*2c040*/  LDL.LU R88, [R1+0x54] ;  /* 0x0000540001587983 */ /* 0x002ee20000300800 */
[----:B----4-:R-:W-:Y:S02]  /*2c050*/  @!P2 IMAD.MOV.U32 R46, RZ, RZ, R71 ;  /* 0x000000ffff2ea224 */ /* 0x010fe400078e0047 */
[----:B------:R-:W-:Y:S01]  /*2c060*/  @!P2 IMAD.MOV.U32 R47, RZ, RZ, R73 ;  /* 0x000000ffff2fa224 */ /* 0x000fe200078e0049 */
[----:B------:R-:W4:Y:S04]  /*2c070*/  LDL R71, [R1+0x3e8] ;  /* 0x0003e80001477983 */ /* 0x000f280000100800 */
[----:B------:R-:W4:Y:S04]  /*2c080*/  LDL R73, [R1+0x3e4] ;  /* 0x0003e40001497983 */ /* 0x000f280000100800 */
[----:B------:R0:W4:Y:S04]  /*2c090*/  @!P2 LDG.E.U8 R61, desc[UR22][R46.64] ;  /* 0x000000162e3da981 */ /* 0x000128000c1e1100 */
[----:B------:R1:W-:Y:S04]  /*2c0a0*/  STS.U8 [R85+UR11+0xee00], R91 ;  /* 0x00ee005b55007988 */ /* 0x0003e8000800000b */
[----:B------:R2:W-:Y:S01]  /*2c0b0*/  STS.U8 [R85+UR11+0xf000], R82 ;  /* 0x00f0005255007988 */ /* 0x0005e2000800000b */
[----:B0-----:R-:W-:-:S03]  /*2c0c0*/  @!P2 IMAD.MOV.U32 R46, RZ, RZ, R90 ;  /* 0x000000ffff2ea224 */ /* 0x001fc600078e005a */
[----:B-1----:R-:W4:Y:S04]  /*2c0d0*/  LDL.LU R91, [R1+0x5c] ;  /* 0x00005c00015b7983 */ /* 0x002f280000300800 */
[----:B------:R-:W4:Y:S04]  /*2c0e0*/  LDL R90, [R1+0x404] ;  /* 0x00040400015a7983 */ /* 0x000f280000100800 */
[----:B--2---:R-:W2:Y:S01]  /*2c0f0*/  LDL R82, [R1+0x408] ;  /* 0x0004080001527983 */ /* 0x004ea20000100800 */
[----:B------:R-:W-:Y:S01]  /*2c100*/  PRMT R63, RZ, 0x7610, R63 ;  /* 0x00007610ff3f7816 */ /* 0x000fe2000000003f */
[----:B------:R-:W-:Y:S01]  /*2c110*/  @!P2 IMAD.MOV.U32 R47, RZ, RZ, R92 ;  /* 0x000000ffff2fa224 */ /* 0x000fe200078e005c */
[----:B------:R-:W-:Y:S01]  /*2c120*/  PRMT R65, RZ, 0x7610, R65 ;  /* 0x00007610ff417816 */ /* 0x000fe20000000041 */
[----:B------:R-:W2:Y:S04]  /*2c130*/  LDL R92, [R1+0x424] ;  /* 0x00042400015c7983 */ /* 0x000ea80000100800 */
[----:B------:R0:W2:Y:S01]  /*2c140*/  @!P2 LDG.E.U8 R63, desc[UR22][R46.64] ;  /* 0x000000162e3fa981 */ /* 0x0000a2000c1e1100 */
[----:B------:R-:W-:Y:S01]  /*2c150*/  PRMT R67, RZ, 0x7610, R67 ;  /* 0x00007610ff437816 */ /* 0x000fe20000000043 */
[----:B0-----:R-:W-:Y:S01]  /*2c160*/  @!P2 IMAD.MOV.U32 R46, RZ, RZ, R75 ;  /* 0x000000ffff2ea224 */ /* 0x001fe200078e004b */
[----:B------:R-:W-:Y:S01]  /*2c170*/  PRMT R69, RZ, 0x7610, R69 ;  /* 0x00007610ff457816 */ /* 0x000fe20000000045 */
[----:B------:R0:W-:Y:S04]  /*2c180*/  STS.U8 [R85+UR11+0xf200], R79 ;  /* 0x00f2004f55007988 */ /* 0x0001e8000800000b */
[----:B------:R1:W-:Y:S01]  /*2c190*/  STS.U8 [R85+UR11+0xf400], R93 ;  /* 0x00f4005d55007988 */ /* 0x0003e2000800000b */
[----:B---3--:R-:W-:-:S03]  /*2c1a0*/  @!P2 IMAD.MOV.U32 R47, RZ, RZ, R77 ;  /* 0x000000ffff2fa224 */ /* 0x008fc600078e004d */
[----:B------:R-:W3:Y:S04]  /*2c1b0*/  LDL R77, [R1+0x428] ;  /* 0x00042800014d7983 */ /* 0x000ee80000100800 */
[----:B------:R4:W3:Y:S04]  /*2c1c0*/  @!P2 LDG.E.U8 R65, desc[UR22][R46.64] ;  /* 0x000000162e41a981 */ /* 0x0008e8000c1e1100 */
[----:B------:R-:W3:Y:S01]  /*2c1d0*/  LDL.LU R75, [R1+0x60] ;  /* 0x00006000014b7983 */ /* 0x000ee20000300800 */
[----:B----4-:R-:W-:-:S03]  /*2c1e0*/  @!P2 IMAD.MOV.U32 R46, RZ, RZ, R71 ;  /* 0x000000ffff2ea224 */ /* 0x010fc600078e0047 */
[----:B------:R-:W4:Y:S01]  /*2c1f0*/  LDL R71, [R1+0x448] ;  /* 0x0004480001477983 */ /* 0x000f220000100800 */
[----:B------:R-:W-:-:S03]  /*2c200*/  @!P2 IMAD.MOV.U32 R47, RZ, RZ, R73 ;  /* 0x000000ffff2fa224 */ /* 0x000fc600078e0049 */
[----:B------:R-:W4:Y:S04]  /*2c210*/  LDL R73, [R1+0x444] ;  /* 0x0004440001497983 */ /* 0x000f280000100800 */
[----:B------:R1:W4:Y:S04]  /*2c220*/  @!P2 LDG.E.U8 R67, desc[UR22][R46.64] ;  /* 0x000000162e43a981 */ /* 0x000328000c1e1100 */
[----:B0-----:R-:W4:Y:S04]  /*2c230*/  LDL.LU R79, [R1+0x64] ;  /* 0x00006400014f7983 */ /* 0x001f280000300800 */
[----:B-1----:R-:W4:Y:S01]  /*2c240*/  LDL.LU R93, [R1+0x84] ;  /* 0x00008400015d7983 */ /* 0x002f220000300800 */
[----:B------:R-:W-:-:S03]  /*2c250*/  @!P2 IMAD.MOV.U32 R47, RZ, RZ, R90 ;  /* 0x000000ffff2fa224 */ /* 0x000fc600078e005a */
[----:B------:R-:W4:Y:S01]  /*2c260*/  LDL R90, [R1+0x464] ;  /* 0x00046400015a7983 */ /* 0x000f220000100800 */
[----:B--2---:R-:W-:-:S03]  /*2c270*/  @!P2 IMAD.MOV.U32 R46, RZ, RZ, R82 ;  /* 0x000000ffff2ea224 */ /* 0x004fc600078e0052 */
[----:B------:R-:W2:Y:S04]  /*2c280*/  LDL R82, [R1+0x468] ;  /* 0x0004680001527983 */ /* 0x000ea80000100800 */
[----:B------:R3:W2:Y:S04]  /*2c290*/  @!P2 LDG.E.U8 R69, desc[UR22][R46.64] ;  /* 0x000000162e45a981 */ /* 0x0006a8000c1e1100 */
[----:B------:R-:W2:Y:S01]  /*2c2a0*/  LDL.LU R47, [R1+0x50] ;  /* 0x00005000012f7983 */ /* 0x000ea20000300800 */
[----:B------:R-:W-:Y:S02]  /*2c2b0*/  PRMT R70, RZ, 0x7610, R70 ;  /* 0x00007610ff467816 */ /* 0x000fe40000000046 */
[----:B------:R-:W-:Y:S01]  /*2c2c0*/  PRMT R72, RZ, 0x7610, R72 ;  /* 0x00007610ff487816 */ /* 0x000fe20000000048 */
[----:B---3--:R-:W-:-:S02]  /*2c2d0*/  @!P2 IMAD.MOV.U32 R46, RZ, RZ, R77 ;  /* 0x000000ffff2ea224 */ /* 0x008fc400078e004d */
[----:B------:R-:W3:Y:S04]  /*2c2e0*/  LDL R77, [R1+0x488] ;  /* 0x00048800014d7983 */ /* 0x000ee80000100800 */
[----:B--2---:R0:W-:Y:S04]  /*2c2f0*/  STS.U8 [R85+UR11+0xf600], R47 ;  /* 0x00f6002f55007988 */ /* 0x0041e8000800000b */
[----:B------:R-:W-:Y:S01]  /*2c300*/  STS.U8 [R85+UR11+0xf800], R88 ;  /* 0x00f8005855007988 */ /* 0x000fe2000800000b */
[----:B0-----:R-:W-:-:S03]  /*2c310*/  @!P2 IMAD.MOV.U32 R47, RZ, RZ, R92 ;  /* 0x000000ffff2fa224 */ /* 0x001fc600078e005c */
[----:B------:R-:W2:Y:S04]  /*2c320*/  LDL R92, [R1+0x484] ;  /* 0x00048400015c7983 */ /* 0x000ea80000100800 */
[----:B------:R4:W2:Y:S04]  /*2c330*/  @!P2 LDG.E.U8 R70, desc[UR22][R46.64] ;  /* 0x000000162e46a981 */ /* 0x0008a8000c1e1100 */
[----:B------:R0:W-:Y:S01]  /*2c340*/  STS.U8 [R85+UR11+0xfa00], R91 ;  /* 0x00fa005b55007988 */ /* 0x0001e2000800000b */
[----:B----4-:R-:W-:Y:S02]  /*2c350*/  @!P2 IMAD.MOV.U32 R46, RZ, RZ, R71 ;  /* 0x000000ffff2ea224 */ /* 0x010fe400078e0047 */
[----:B------:R-:W-:Y:S01]  /*2c360*/  @!P2 IMAD.MOV.U32 R47, RZ, RZ, R73 ;  /* 0x000000ffff2fa224 */ /* 0x000fe200078e0049 */
[----:B------:R-:W4:Y:S04]  /*2c370*/  LDL.LU R71, [R1+0x80] ;  /* 0x0000800001477983 */ /* 0x000f280000300800 */
[----:B0-----:R-:W4:Y:S04]  /*2c380*/  LDL R91, [R1+0x4a4] ;  /* 0x0004a400015b7983 */ /* 0x001f280000100800 */
[----:B------:R-:W4:Y:S04]  /*2c390*/  LDL R88, [R1+0x4a8] ;  /* 0x0004a80001587983 */ /* 0x000f280000100800 */
[----:B------:R0:W4:Y:S04]  /*2c3a0*/  @!P2 LDG.E.U8 R72, desc[UR22][R46.64] ;  /* 0x000000162e48a981 */ /* 0x000128000c1e1100 */
[----:B------:R-:W4:Y:S01]  /*2c3b0*/  LDL.LU R73, [R1+0x7c] ;  /* 0x00007c0001497983 */ /* 0x000f220000300800 */
[----:B0-----:R-:W-:-:S02]  /*2c3c0*/  @!P2 IMAD.MOV.U32 R46, RZ, RZ, R82 ;  /* 0x000000ffff2ea224 */ /* 0x001fc400078e0052 */
[----:B------:R-:W-:Y:S01]  /*2c3d0*/  @!P2 IMAD.MOV.U32 R47, RZ, RZ, R90 ;  /* 0x000000ffff2fa224 */ /* 0x000fe200078e005a */
[----:B------:R-:W4:Y:S04]  /*2c3e0*/  LDL R82, [R1+0x4c8] ;  /* 0x0004c80001527983 */ /* 0x000f280000100800 */
[----:B------:R-:W4:Y:S01]  /*2c3f0*/  LDL R90, [R1+0x4c4] ;  /* 0x0004c400015a7983 */ /* 0x000f220000100800 */
[----:B------:R-:W-:Y:S02]  /*2c400*/  PRMT R74, RZ, 0x7610, R74 ;  /* 0x00007610ff4a7816 */ /* 0x000fe4000000004a */
[----:B------:R-:W-:-:S04]  /*2c410*/  PRMT R76, RZ, 0x7610, R76 ;  /* 0x00007610ff4c7816 */ /* 0x000fc8000000004c */
[----:B------:R3:W4:Y:S01]  /*2c420*/  @!P2 LDG.E.U8 R74, desc[UR22][R46.64] ;  /* 0x000000162e4aa981 */ /* 0x000722000c1e1100 */
[----:B------:R-:W-:-:S03]  /*2c430*/  PRMT R78, RZ, 0x7610, R78 ;  /* 0x00007610ff4e7816 */ /* 0x000fc6000000004e */
[----:B------:R0:W-:Y:S01]  /*2c440*/  STS.U8 [R85+UR11+0xfc00], R75 ;  /* 0x00fc004b55007988 */ /* 0x0001e2000800000b */
[----:B------:R-:W-:-:S03]  /*2c450*/  PRMT R80, RZ, 0x7610, R80 ;  /* 0x00007610ff507816 */ /* 0x000fc60000000050 */
[----:B------:R1:W-:Y:S04]  /*2c460*/  STS.U8 [R85+UR11+0xfe00], R79 ;  /* 0x00fe004f55007988 */ /* 0x0003e8000800000b */
[----:B0-----:R-:W4:Y:S01]  /*2c470*/  LDL.LU R75, [R1+0x78] ;  /* 0x00007800014b7983 */ /* 0x001f220000300800 */
[----:B-1----:R-:W-:-:S05]  /*2c480*/  LOP3.LUT R85, R85, 0x10, RZ, 0x3c, !PT ;  /* 0x0000001055557812 */ /* 0x002fca00078e3cff */
[----:B------:R0:W-:Y:S01]  /*2c490*/  STS.U8 [R85+UR11+0x8080], R93 ;  /* 0x0080805d55007988 */ /* 0x0001e2000800000b */
[----:B---3--:R-:W-:-:S03]  /*2c4a0*/  @!P2 IMAD.MOV.U32 R46, RZ, RZ, R77 ;  /* 0x000000ffff2ea224 */ /* 0x008fc600078e004d */
[----:B------:R-:W3:Y:S04]  /*2c4b0*/  LDL.LU R77, [R1+0x74] ;  /* 0x00007400014d7983 */ /* 0x000ee80000300800 */
[----:B------:R-:W3:Y:S01]  /*2c4c0*/  LDL.LU R79, [R1+0x70] ;  /* 0x00007000014f7983 */ /* 0x000ee20000300800 */
[----:B--2---:R-:W-:-:S05]  /*2c4d0*/  @!P2 IMAD.MOV.U32 R47, RZ, RZ, R92 ;  /* 0x000000ffff2fa224 */ /* 0x004fca00078e005c */
[----:B------:R4:W2:Y:S02]  /*2c4e0*/  @!P2 LDG.E.U8 R76, desc[UR22][R46.64] ;  /* 0x000000162e4ca981 */ /* 0x0008a4000c1e1100 */
[----:B----4-:R-:W-:Y:S02]  /*2c4f0*/  @!P2 IMAD.MOV.U32 R47, RZ, RZ, R91 ;  /* 0x000000ffff2fa224 */ /* 0x010fe400078e005b */
[----:B------:R-:W-:Y:S02]  /*2c500*/  @!P2 IMAD.MOV.U32 R46, RZ, RZ, R88 ;  /* 0x000000ffff2ea224 */ /* 0x000fe400078e0058 */
[----:B------:R-:W4:Y:S04]  /*2c510*/  LDL.LU R88, [R1+0x6c] ;  /* 0x00006c0001587983 */ /* 0x000f280000300800 */
[----:B------:R1:W2:Y:S02]  /*2c520*/  @!P2 LDG.E.U8 R78, desc[UR22][R46.64] ;  /* 0x000000162e4ea981 */ /* 0x0002a4000c1e1100 */
[----:B-1----:R-:W-:-:S02]  /*2c530*/  @!P2 IMAD.MOV.U32 R46, RZ, RZ, R82 ;  /* 0x000000ffff2ea224 */ /* 0x002fc400078e0052 */
[----:B------:R-:W-:Y:S02]  /*2c540*/  @!P2 IMAD.MOV.U32 R47, RZ, RZ, R90 ;  /* 0x000000ffff2fa224 */ /* 0x000fe400078e005a */
[----:B------:R-:W2:Y:S04]  /*2c550*/  LDL.LU R90, [R1+0x68] ;  /* 0x00006800015a7983 */ /* 0x000ea80000300800 */
[----:B------:R-:W2:Y:S04]  /*2c560*/  LDL.LU R91, [R1+0x58] ;  /* 0x00005800015b7983 */ /* 0x000ea80000300800 */
[----:B0-----:R-:W2:Y:S04]  /*2c570*/  LDL.LU R93, [R1+0x48] ;  /* 0x00004800015d7983 */ /* 0x001ea80000300800 */
[----:B------:R-:W2:Y:S04]  /*2c580*/  LDL.LU R82, [R1+0x38] ;  /* 0x0000380001527983 */ /* 0x000ea80000300800 */
[----:B------:R-:W2:Y:S04]  /*2c590*/  LDL.LU R92, [R1+0x28] ;  /* 0x00002800015c7983 */ /* 0x000ea80000300800 */
[----:B------:R0:W2:Y:S04]  /*2c5a0*/  @!P2 LDG.E.U8 R80, desc[UR22][R46.64] ;  /* 0x000000162e50a981 */ /* 0x0000a8000c1e1100 */
[----:B------:R-:W0:Y:S04]  /*2c5b0*/  LDL R46, [R1+0x4e4] ;  /* 0x0004e400012e7983 */ /* 0x000e280000100800 */
[----:B------:R-:W0:Y:S01]  /*2c5c0*/  LDL R47, [R1+0x4e8] ;  /* 0x0004e800012f7983 */ /* 0x000e220000100800 */
[----:B------:R-:W-:-:S03]  /*2c5d0*/  PRMT R81, RZ, 0x7610, R81 ;  /* 0x00007610ff517816 */ /* 0x000fc60000000051 */
[----:B------:R1:W-:Y:S04]  /*2c5e0*/  STS.U8 [R85+UR11+0x8280], R71 ;  /* 0x0082804755007988 */ /* 0x0003e8000800000b */
[----:B-1----:R-:W2:Y:S01]  /*2c5f0*/  LDL.LU R71, [R1+0xe38] ;  /* 0x000e380001477983 */ /* 0x002ea20000300800 */
[----:B0-----:R-:W-:-:S04]  /*2c600*/  @!P2 LOP3.LUT R47, R47, R46, RZ, 0x3c, !PT ;  /* 0x0000002e2f2fa212 */ /* 0x001fc800078e3cff */
[----:B------:R-:W-:-:S04]  /*2c610*/  @!P2 LOP3.LUT R46, R47, R46, RZ, 0x3c, !PT ;  /* 0x0000002e2f2ea212 */ /* 0x000fc800078e3cff */
[----:B------:R-:W-:-:S05]  /*2c620*/  @!P2 LOP3.LUT R47, R47, R46, RZ, 0x3c, !PT ;  /* 0x0000002e2f2fa212 */ /* 0x000fca00078e3cff */
        /* <DEDUP_REMOVED lines=22> */
[----:B---3--:R1:W-:Y:S04]  /*2c790*/  STS.U8 [R85+UR11+0x8880], R77 ;  /* 0x0088804d55007988 */ /* 0x0083e8000800000b */
[----:B-1----:R-:W3:Y:S01]  /*2c7a0*/  LDL.LU R77, [R1+0xe2c] ;  /* 0x000e2c00014d7983 */ /* 0x002ee20000300800 */
        /* <DEDUP_REMOVED lines=16> */
[----:B----4-:R1:W-:Y:S04]  /*2c8b0*/  STS.U8 [R85+UR11+0x8c80], R88 ;  /* 0x008c805855007988 */ /* 0x0103e8000800000b */
[----:B-1----:R-:W4:Y:S04]  /*2c8c0*/  LDL.LU R85, [R1+0xe24] ;  /* 0x000e240001557983 */ /* 0x002f280000300800 */
[----:B------:R-:W2:Y:S01]  /*2c8d0*/  LDL.LU R88, [R1+0xe20] ;  /* 0x000e200001587983 */ /* 0x000ea20000300800 */
[----:B0-----:R-:W-:-:S04]  /*2c8e0*/  @!P2 LOP3.LUT R47, R47, R46, RZ, 0x3c, !PT ;  /* 0x0000002e2f2fa212 */ /* 0x001fc800078e3cff */
[----:B------:R-:W-:-:S04]  /*2c8f0*/  @!P2 LOP3.LUT R46, R47, R46, RZ, 0x3c, !PT ;  /* 0x0000002e2f2ea212 */ /* 0x000fc800078e3cff */
[----:B------:R-:W-:-:S05]  /*2c900*/  @!P2 LOP3.LUT R47, R47, R46, RZ, 0x3c, !PT ;  /* 0x0000002e2f2fa212 */ /* 0x000fca00078e3cff */
[----:B------:R0:W3:Y:S02]  /*2c910*/  @!P2 LDG.E.U8 R89, desc[UR22][R46.64] ;  /* 0x000000162e59a981 */ /* 0x0000e4000c1e1100 */
[----:B0-----:R-:W0:Y:S02]  /*2c920*/  S2R R47, SR_TID.X ;  /* 0x00000000002f7919 */ /* 0x001e240000002100 */
[----:B------:R-:W3:Y:S01]  /*2c930*/  LDL.LU R46, [R1+0x18] ;  /* 0x00001800012e7983 */ /* 0x000ee20000300800 */
[----:B0-----:R-:W-:-:S04]  /*2c940*/  LOP3.LUT R47, R47, 0x7f, RZ, 0xc0, !PT ;  /* 0x0000007f2f2f7812 */ /* 0x001fc800078ec0ff */
[----:B------:R-:W-:-:S05]  /*2c950*/  LOP3.LUT R47, R47, 0x10, RZ, 0x3c, !PT ;  /* 0x000000102f2f7812 */ /* 0x000fca00078e3cff */
[----:B--2---:R0:W-:Y:S04]  /*2c960*/  STS.U8 [R47+UR11+0x8e80], R90 ;  /* 0x008e805a2f007988 */ /* 0x0041e8000800000b */
[----:B------:R1:W-:Y:S04]  /*2c970*/  STS.U8 [R47+UR11+0x9080], R91 ;  /* 0x0090805b2f007988 */ /* 0x0003e8000800000b */
[----:B------:R2:W-:Y:S04]  /*2c980*/  STS.U8 [R47+UR11+0x9280], R93 ;  /* 0x0092805d2f007988 */ /* 0x0005e8000800000b */
[----:B0-----:R-:W4:Y:S04]  /*2c990*/  LDL.LU R90, [R1+0xe1c] ;  /* 0x000e1c00015a7983 */ /* 0x001f280000300800 */
[----:B-1----:R-:W4:Y:S04]  /*2c9a0*/  LDL.LU R91, [R1+0xe18] ;  /* 0x000e1800015b7983 */ /* 0x002f280000300800 */
[----:B--2---:R-:W2:Y:S04]  /*2c9b0*/  LDL.LU R93, [R1+0xe14] ;  /* 0x000e1400015d7983 */ /* 0x004ea80000300800 */
[----:B------:R0:W-:Y:S04]  /*2c9c0*/  STS.U8 [R47+UR11+0x9480], R82 ;  /* 0x009480522f007988 */ /* 0x0001e8000800000b */
[----:B0-----:R-:W2:Y:S04]  /*2c9d0*/  LDL.LU R82, [R1+0xe10] ;  /* 0x000e100001527983 */ /* 0x001ea80000300800 */
[----:B------:R-:W-:Y:S04]  /*2c9e0*/  STS.U8 [R47+UR11+0x9680], R92 ;  /* 0x0096805c2f007988 */ /* 0x000fe8000800000b */
[----:B---3--:R-:W-:Y:S04]  /*2c9f0*/  STS.U8 [R47+UR11+0x9880], R46 ;  /* 0x0098802e2f007988 */ /* 0x008fe8000800000b */
[----:B--2---:R0:W-:Y:S04]  /*2ca00*/  STS.U8 [R47+UR11+0x9a80], R82 ;  /* 0x009a80522f007988 */ /* 0x0041e8000800000b */
[----:B------:R-:W-:Y:S04]  /*2ca10*/  STS.U8 [R47+UR11+0x9c80], R93 ;  /* 0x009c805d2f007988 */ /* 0x000fe8000800000b */
[----:B----4-:R-:W-:Y:S04]  /*2ca20*/  STS.U8 [R47+UR11+0x9e80], R91 ;  /* 0x009e805b2f007988 */ /* 0x010fe8000800000b */
        /* <DEDUP_REMOVED lines=45> */
[----:B------:R1:W-:Y:S04]  /*2cd00*/  STS.U8 [R47+UR11+0xfa80], R3 ;  /* 0x00fa80032f007988 */ /* 0x0003e8000800000b */
[----:B0-----:R-:W5:Y:S04]  /*2cd10*/  LDL.LU R82, [R1+0xe0c] ;  /* 0x000e0c0001527983 */ /* 0x001f680000300800 */
[----:B------:R0:W-:Y:S04]  /*2cd20*/  STS.U8 [R47+UR11+0xfc80], R2 ;  /* 0x00fc80022f007988 */ /* 0x0001e8000800000b */
[----:B-1----:R-:W2:Y:S04]  /*2cd30*/  LDL R3, [R1+0xe8] ;  /* 0x0000e80001037983 */ /* 0x002ea80000100800 */
[----:B------:R-:W3:Y:S04]  /*2cd40*/  LDL R13, [R1+0x108] ;  /* 0x00010800010d7983 */ /* 0x000ee80000100800 */
[----:B0-----:R-:W2:Y:S04]  /*2cd50*/  LDL R2, [R1+0xec] ;  /* 0x0000ec0001027983 */ /* 0x001ea80000100800 */
[----:B------:R-:W4:Y:S04]  /*2cd60*/  LDL R12, [R1+0x10c] ;  /* 0x00010c00010c7983 */ /* 0x000f280000100800 */
[----:B------:R-:W3:Y:S04]  /*2cd70*/  LDL R7, [R1+0x128] ;  /* 0x0001280001077983 */ /* 0x000ee80000100800 */
        /* <DEDUP_REMOVED lines=8> */
[----:B------:R-:W3:Y:S01]  /*2ce00*/  LDL R10, [R1+0x1ac] ;  /* 0x0001ac00010a7983 */ /* 0x000ee20000100800 */
[----:B------:R-:W-:-:S03]  /*2ce10*/  PRMT R90, RZ, 0x7610, R90 ;  /* 0x00007610ff5a7816 */ /* 0x000fc6000000005a */
[----:B------:R-:W3:Y:S04]  /*2ce20*/  LDL R5, [R1+0x1c8] ;  /* 0x0001c80001057983 */ /* 0x000ee80000100800 */
[----:B------:R-:W3:Y:S04]  /*2ce30*/  LDL R4, [R1+0x1cc] ;  /* 0x0001cc0001047983 */ /* 0x000ee80000100800 */
[----:B------:R0:W-:Y:S01]  /*2ce40*/  STS.U8 [R47+UR11+0xfe80], R0 ;  /* 0x00fe80002f007988 */ /* 0x0001e2000800000b */
[----:B------:R-:W-:Y:S02]  /*2ce50*/  PRMT R88, RZ, 0x7610, R88 ;  /* 0x00007610ff587816 */ /* 0x000fe40000000058 */
[----:B------:R-:W-:Y:S01]  /*2ce60*/  PRMT R68, RZ, 0x7610, R68 ;  /* 0x00007610ff447816 */ /* 0x000fe20000000044 */
[----:B------:R-:W3:Y:S04]  /*2ce70*/  LDL R19, [R1+0x44c] ;  /* 0x00044c0001137983 */ /* 0x000ee80000100800 */
[----:B------:R-:W3:Y:S01]  /*2ce80*/  LDL R18, [R1+0x450] ;  /* 0x0004500001127983 */ /* 0x000ee20000100800 */
[----:B0-----:R-:W0:Y:S03]  /*2ce90*/  S2R R47, SR_TID.X ;  /* 0x00000000002f7919 */ /* 0x001e260000002100 */
        /* <DEDUP_REMOVED lines=21> */
[----:B--2---:R4:W2:Y:S02]  /*2cff0*/  @!P2 LDG.E.U8 R90, desc[UR22][R2.64] ;  /* 0x00000016025aa981 */ /* 0x0048a4000c1e1100 */
[----:B----4-:R-:W-:-:S02]  /*2d000*/  @!P2 IMAD.MOV.U32 R2, RZ, RZ, R12 ;  /* 0x000000ffff02a224 */ /* 0x010fc400078e000c */
[----:B---3--:R-:W-:Y:S01]  /*2d010*/  @!P2 IMAD.MOV.U32 R3, RZ, RZ, R13 ;  /* 0x000000ffff03a224 */ /* 0x008fe200078e000d */
[----:B------:R-:W3:Y:S04]  /*2d020*/  LDL R12, [R1+0x20c] ;  /* 0x00020c00010c7983 */ /* 0x000ee80000100800 */
[----:B------:R-:W4:Y:S01]  /*2d030*/  LDL R13, [R1+0x208] ;  /* 0x00020800010d7983 */ /* 0x000f220000100800 */
[----:B0-----:R-:W-:-:S03]  /*2d040*/  LOP3.LUT R47, R47, 0x7f, RZ, 0xc0, !PT ;  /* 0x0000007f2f2f7812 */ /* 0x001fc600078ec0ff */
[----:B------:R0:W2:Y:S01]  /*2d050*/  @!P2 LDG.E.U8 R88, desc[UR22][R2.64] ;  /* 0x000000160258a981 */ /* 0x0000a2000c1e1100 */
[----:B------:R-:W-:-:S05]  /*2d060*/  LOP3.LUT R47, R47, 0x20, RZ, 0x3c, !PT ;  /* 0x000000202f2f7812 */ /* 0x000fca00078e3cff */
        /* <DEDUP_REMOVED lines=35> */
[----:B0-----:R-:W-:-:S03]  /*2d2a0*/  @!P2 IMAD.MOV.U32 R2, RZ, RZ, R6 ;  /* 0x000000ffff02a224 */ /* 0x001fc600078e0006 */
[----:B------:R-:W-:Y:S01]  /*2d2b0*/  STS.U8 [R47+UR11+0xc700], R84 ;  /* 0x00c700542f007988 */ /* 0x000fe2000800000b */
[----:B------:R-:W-:-:S03]  /*2d2c0*/  @!P2 IMAD.MOV.U32 R3, RZ, RZ, R7 ;  /* 0x000000ffff03a224 */ /* 0x000fc600078e0007 */
[----:B------:R0:W-:Y:S04]  /*2d2d0*/  STS.U8 [R47+UR11+0xc900], R86 ;  /* 0x00c900562f007988 */ /* 0x0001e8000800000b */
[----:B------:R-:W2:Y:S04]  /*2d2e0*/  LDL R7, [R1+0x228] ;  /* 0x0002280001077983 */ /* 0x000ea80000100800 */
[----:B------:R-:W2:Y:S01]  /*2d2f0*/  LDL R6, [R1+0x22c] ;  /* 0x00022c0001067983 */ /* 0x000ea20000100800 */
[----:B0-----:R-:W-:Y:S02]  /*2d300*/  PRMT R86, RZ, 0x7610, R86 ;  /* 0x00007610ff567816 */ /* 0x001fe40000000056 */
[----:B------:R-:W-:Y:S01]  /*2d310*/  PRMT R84, RZ, 0x7610, R84 ;  /* 0x00007610ff547816 */ /* 0x000fe20000000054 */
[----:B------:R-:W2:Y:S04]  /*2d320*/  LDL R41, [R1+0x684] ;  /* 0x0006840001297983 */ /* 0x000ea80000100800 */
[----:B------:R0:W2:Y:S01]  /*2d330*/  @!P2 LDG.E.U8 R86, desc[UR22][R2.64] ;  /* 0x000000160256a981 */ /* 0x0000a2000c1e1100 */
[----:B------:R-:W-:-:S02]  /*2d340*/  PRMT R80, RZ, 0x7610, R80 ;  /* 0x00007610ff507816 */ /* 0x000fc40000000050 */
[----:B------:R-:W-:Y:S01]  /*2d350*/  PRMT R66, RZ, 0x7610, R66 ;  /* 0x00007610ff427816 */ /* 0x000fe20000000042 */
[----:B------:R-:W2:Y:S01]  /*2d360*/  LDL R40, [R1+0x688] ;  /* 0x0006880001287983 */ /* 0x000ea20000100800 */
[----:B------:R-:W-:Y:S02]  /*2d370*/  PRMT R64, RZ, 0x7610, R64 ;  /* 0x00007610ff407816 */ /* 0x000fe40000000040 */
[----:B------:R-:W-:Y:S01]  /*2d380*/  PRMT R62, RZ, 0x7610, R62 ;  /* 0x00007610ff3e7816 */ /* 0x000fe2000000003e */
[----:B------:R-:W2:Y:S01]  /*2d390*/  LDL R43, [R1+0x6a4] ;  /* 0x0006a400012b7983 */ /* 0x000ea20000100800 */
[----:B0-----:R-:W-:Y:S02]  /*2d3a0*/  @!P2 IMAD.MOV.U32 R2, RZ, RZ, R14 ;  /* 0x000000ffff02a224 */ /* 0x001fe400078e000e */
[----:B------:R-:W-:Y:S01]  /*2d3b0*/  @!P2 IMAD.MOV.U32 R3, RZ, RZ, R15 ;  /* 0x000000ffff03a224 */ /* 0x000fe200078e000f */
[----:B------:R-:W2:Y:S04]  /*2d3c0*/  LDL R14, [R1+0x24c] ;  /* 0x00024c00010e7983 */ /* 0x000ea80000100800 */
        /* <DEDUP_REMOVED lines=16> */
[----:B0-----:R-:W-:Y:S02]  /*2d4d0*/  @!P2 IMAD.MOV.U32 R2, RZ, RZ, R16 ;  /* 0x000000ffff02a224 */ /* 0x001fe400078e0010 */
[----:B------:R-:W-:Y:S01]  /*2d4e0*/  @!P2 IMAD.MOV.U32 R3, RZ, RZ, R17 ;  /* 0x000000ffff03a224 */ /* 0x000fe200078e0011 */
[----:B------:R-:W2:Y:S04]  /*2d4f0*/  LDL R16, [R1+0x28c] ;  /* 0x00028c0001107983 */ /* 0x000ea80000100800 */
[----:B------:R-:W2:Y:S04]  /*2d500*/  LDL R17, [R1+0x288] ;  /* 0x0002880001117983 */ /* 0x000ea80000100800 */
[----:B------:R0:W2:Y:S01]  /*2d510*/  @!P2 LDG.E.U8 R78, desc[UR22][R2.64] ;  /* 0x00000016024ea981 */ /* 0x0000a2000c1e1100 */
[----:B------:R-:W-:Y:S01]  /*2d520*/  PRMT R74, RZ, 0x7610, R74 ;  /* 0x00007610ff4a7816 */ /* 0x000fe2000000004a */
[----:B0-----:R-:W-:-:S02]  /*2d530*/  @!P2 IMAD.MOV.U32 R2, RZ, RZ, R10 ;  /* 0x000000ffff02a224 */ /* 0x001fc400078e000a */
[----:B------:R-:W-:Y:S01]  /*2d540*/  @!P2 IMAD.MOV.U32 R3, RZ, RZ, R11 ;  /* 0x000000ffff03a224 */ /* 0x000fe200078e000b */
[----:B------:R-:W2:Y:S04]  /*2d550*/  LDL R10, [R1+0x2ac] ;  /* 0x0002ac00010a7983 */ /* 0x000ea80000100800 */
[----:B------:R-:W2:Y:S04]  /*2d560*/  LDL R11, [R1+0x2a8] ;  /* 0x0002a800010b7983 */ /* 0x000ea80000100800 */
[----:B------:R0:W2:Y:S02]  /*2d570*/  @!P2 LDG.E.U8 R76, desc[UR22][R2.64] ;  /* 0x00000016024ca981 */ /* 0x0000a4000c1e1100 */
[----:B0-----:R-:W-:-:S02]  /*2d580*/  @!P2 IMAD.MOV.U32 R2, RZ, RZ, R4 ;  /* 0x000000ffff02a224 */ /* 0x001fc400078e0004 */
[----:B------:R-:W-:Y:S01]  /*2d590*/  @!P2 IMAD.MOV.U32 R3, RZ, RZ, R5 ;  /* 0x000000ffff03a224 */ /* 0x000fe200078e0005 */
[----:B------:R-:W2:Y:S04]  /*2d5a0*/  LDL R4, [R1+0x2c8] ;  /* 0x0002c80001047983 */ /* 0x000ea80000100800 */
[----:B------:R-:W2:Y:S04]  /*2d5b0*/  LDL R5, [R1+0x2c4] ;  /* 0x0002c40001057983 */ /* 0x000ea80000100800 */
[----:B------:R3:W2:Y:S02]  /*2d5c0*/  @!P2 LDG.E.U8 R74, desc[UR22][R2.64] ;  /* 0x00000016024aa981 */ /* 0x0006a4000c1e1100 */
[----:B---3--:R-:W-:-:S02]  /*2d5d0*/  @!P2 IMAD.MOV.U32 R2, RZ, RZ, R12 ;  /* 0x000000ffff02a224 */ /* 0x008fc400078e000c */
[----:B------:R-:W3:Y:S01]  /*2d5e0*/  LDL R12, [R1+0x2e0] ;  /* 0x0002e000010c7983 */ /* 0x000ee20000100800 */
[----:B----4-:R-:W-:-:S03]  /*2d5f0*/  @!P2 IMAD.MOV.U32 R3, RZ, RZ, R13 ;  /* 0x000000ffff03a224 */ /* 0x010fc600078e000d */
[----:B------:R-:W4:Y:S01]  /*2d600*/  LDL R13, [R1+0x2dc] ;  /* 0x0002dc00010d7983 */ /* 0x000f220000100800 */
[----:B------:R-:W-:Y:S02]  /*2d610*/  PRMT R72, RZ, 0x7610, R72 ;  /* 0x00007610ff487816 */ /* 0x000fe40000000048 */
[----:B------:R-:W-:-:S04]  /*2d620*/  PRMT R70, RZ, 0x7610, R70 ;  /* 0x00007610ff467816 */ /* 0x000fc80000000046 */
[----:B------:R2:W4:Y:S02]  /*2d630*/  @!P2 LDG.E.U8 R72, desc[UR22][R2.64] ;  /* 0x000000160248a981 */ /* 0x000524000c1e1100 */
        /* <DEDUP_REMOVED lines=30> */
[----:B---3--:R-:W-:Y:S02]  /*2d820*/  @!P2 IMAD.MOV.U32 R2, RZ, RZ, R12 ;  /* 0x000000ffff02a224 */ /* 0x008fe400078e000c */
[----:B------:R-:W3:Y:S01]  /*2d830*/  LDL R12, [R1+0x3a0] ;  /* 0x0003a000010c7983 */ /* 0x000ee20000100800 */
[----:B----4-:R-:W-:-:S03]  /*2d840*/  @!P2 IMAD.MOV.U32 R3, RZ, RZ, R13 ;  /* 0x000000ffff03a224 */ /* 0x010fc600078e000d */
[----:B------:R-:W4:Y:S04]  /*2d850*/  LDL R13, [R1+0x39c] ;  /* 0x00039c00010d7983 */ /* 0x000f280000100800 */
[----:B------:R2:W4:Y:S01]  /*2d860*/  @!P2 LDG.E.U8 R58, desc[UR22][R2.64] ;  /* 0x00000016023aa981 */ /* 0x000522000c1e1100 */
[----:B------:R-:W-:Y:S02]  /*2d870*/  PRMT R52, RZ, 0x7610, R52 ;  /* 0x00007610ff347816 */ /* 0x000fe40000000034 */
[----:B------:R-:W-:Y:S02]  /*2d880*/  PRMT R50, RZ, 0x7610, R50 ;  /* 0x00007610ff327816 */ /* 0x000fe40000000032 */
[----:B------:R-:W-:Y:S01]  /*2d890*/  PRMT R0, RZ, 0x7610, R0 ;  /* 0x00007610ff007816 */ /* 0x000fe20000000000 */
[----:B--2---:R-:W-:-:S02]  /*2d8a0*/  @!P2 IMAD.MOV.U32 R3, RZ, RZ, R7 ;  /* 0x000000ffff03a224 */ /* 0x004fc400078e0007 */
        /* <DEDUP_REMOVED lines=27> */
[----:B------:R-:W3:Y:S01]  /*2da60*/  LDL R13, [R1+0x46c] ;  /* 0x00046c00010d7983 */ /* 0x000ee20000100800 */
[----:B------:R-:W-:-:S06]  /*2da70*/  PRMT R48, RZ, 0x7610, R48 ;  /* 0x00007610ff307816 */ /* 0x000fcc0000000030 */
[----:B------:R0:W4:Y:S02]  /*2da80*/  @!P2 LDG.E.U8 R48, desc[UR22][R2.64] ;  /* 0x000000160230a981 */ /* 0x000124000c1e1100 */
[----:B0-----:R-:W-:Y:S02]  /*2da90*/  PRMT R3, RZ, 0x7610, R3 ;  /* 0x00007610ff037816 */ /* 0x001fe40000000003 */
[----:B------:R-:W-:-:S06]  /*2daa0*/  PRMT R2, RZ, 0x7610, R2 ;  /* 0x00007610ff027816 */ /* 0x000fcc0000000002 */
[----:B------:R0:W4:Y:S02]  /*2dab0*/  @!P2 LDG.E.U8 R2, desc[UR22][R4.64] ;  /* 0x000000160402a981 */ /* 0x000124000c1e1100 */
[----:B0-----:R-:W-:Y:S02]  /*2dac0*/  PRMT R4, RZ, 0x7610, R4 ;  /* 0x00007610ff047816 */ /* 0x001fe40000000004 */
[----:B------:R-:W-:Y:S01]  /*2dad0*/  PRMT R5, RZ, 0x7610, R5 ;  /* 0x00007610ff057816 */ /* 0x000fe20000000005 */
[----:B--2---:R0:W2:Y:S02]  /*2dae0*/  @!P2 LDG.E.U8 R3, desc[UR22][R6.64] ;  /* 0x000000160603a981 */ /* 0x0040a4000c1e1100 */
[----:B0-----:R-:W-:Y:S02]  /*2daf0*/  @!P2 IMAD.MOV.U32 R6, RZ, RZ, R14 ;  /* 0x000000ffff06a224 */ /* 0x001fe400078e000e */
[----:B------:R-:W2:Y:S01]  /*2db00*/  LDL R14, [R1+0x4b0] ;  /* 0x0004b000010e7983 */ /* 0x000ea20000100800 */
[----:B------:R-:W-:-:S03]  /*2db10*/  @!P2 IMAD.MOV.U32 R7, RZ, RZ, R15 ;  /* 0x000000ffff07a224 */ /* 0x000fc600078e000f */
[----:B------:R-:W2:Y:S04]  /*2db20*/  LDL R15, [R1+0x4ac] ;  /* 0x0004ac00010f7983 */ /* 0x000ea80000100800 */
[----:B------:R0:W4:Y:S02]  /*2db30*/  @!P2 LDG.E.U8 R4, desc[UR22][R6.64] ;  /* 0x000000160604a981 */ /* 0x000124000c1e1100 */
[----:B0-----:R-:W-:Y:S02]  /*2db40*/  PRMT R6, RZ, 0x7610, R6 ;  /* 0x00007610ff067816 */ /* 0x001fe40000000006 */
[----:B------:R-:W-:Y:S01]  /*2db50*/  PRMT R7, RZ, 0x7610, R7 ;  /* 0x00007610ff077816 */ /* 0x000fe20000000007 */
[----:B------:R0:W4:Y:S02]  /*2db60*/  @!P2 LDG.E.U8 R5, desc[UR22][R8.64] ;  /* 0x000000160805a981 */ /* 0x000124000c1e1100 */
[----:B0-----:R-:W-:-:S02]  /*2db70*/  @!P2 IMAD.MOV.U32 R8, RZ, RZ, R16 ;  /* 0x000000ffff08a224 */ /* 0x001fc400078e0010 */
[----:B------:R-:W4:Y:S01]  /*2db80*/  LDL R16, [R1+0x4f0] ;  /* 0x0004f00001107983 */ /* 0x000f220000100800 */
[----:B------:R-:W-:-:S03]  /*2db90*/  @!P2 IMAD.MOV.U32 R9, RZ, RZ, R17 ;  /* 0x000000ffff09a224 */ /* 0x000fc600078e0011 */
[----:B------:R-:W4:Y:S04]  /*2dba0*/  LDL R17, [R1+0x4ec] ;  /* 0x0004ec0001117983 */ /* 0x000f280000100800 */
[----:B------:R0:W4:Y:S02]  /*2dbb0*/  @!P2 LDG.E.U8 R6, desc[UR22][R8.64] ;  /* 0x000000160806a981 */ /* 0x000124000c1e1100 */
[----:B0-----:R-:W-:Y:S02]  /*2dbc0*/  PRMT R9, RZ, 0x7610, R9 ;  /* 0x00007610ff097816 */ /* 0x001fe40000000009 */
[----:B------:R0:W4:Y:S02]  /*2dbd0*/  @!P2 LDG.E.U8 R7, desc[UR22][R10.64] ;  /* 0x000000160a07a981 */ /* 0x000124000c1e1100 */
[----:B0-----:R-:W-:-:S02]  /*2dbe0*/  @!P2 IMAD.MOV.U32 R10, RZ, RZ, R18 ;  /* 0x000000ffff0aa224 */ /* 0x001fc400078e0012 */
[----:B------:R-:W-:Y:S01]  /*2dbf0*/  @!P2 IMAD.MOV.U32 R11, RZ, RZ, R19 ;  /* 0x000000ffff0ba224 */ /* 0x000fe200078e0013 */
[----:B------:R-:W4:Y:S04]  /*2dc00*/  LDL R18, [R1+0x530] ;  /* 0x0005300001127983 */ /* 0x000f280000100800 */
[----:B------:R-:W4:Y:S04]  /*2dc10*/  LDL R19, [R1+0x52c] ;  /* 0x00052c0001137983 */ /* 0x000f280000100800 */
[----:B---3--:R0:W3:Y:S02]  /*2dc20*/  @!P2 LDG.E.U8 R9, desc[UR22][R12.64] ;  /* 0x000000160c09a981 */ /* 0x0080e4000c1e1100 */
[----:B0-----:R-:W-:-:S02]  /*2dc30*/  @!P2 IMAD.MOV.U32 R12, RZ, RZ, R24 ;  /* 0x000000ffff0ca224 */ /* 0x001fc400078e0018 */
[----:B------:R-:W-:Y:S01]  /*2dc40*/  @!P2 IMAD.MOV.U32 R13, RZ, RZ, R25 ;  /* 0x000000ffff0da224 */ /* 0x000fe200078e0019 */
[----:B------:R-:W3:Y:S04]  /*2dc50*/  LDL R24, [R1+0x570] ;  /* 0x0005700001187983 */ /* 0x000ee80000100800 */
[----:B------:R-:W3:Y:S01]  /*2dc60*/  LDL R25, [R1+0x56c] ;  /* 0x00056c0001197983 */ /* 0x000ee20000100800 */
[----:B------:R-:W-:-:S06]  /*2dc70*/  PRMT R8, RZ, 0x7610, R8 ;  /* 0x00007610ff087816 */ /* 0x000fcc0000000008 */
[----:B------:R0:W3:Y:S02]  /*2dc80*/  @!P2 LDG.E.U8 R8, desc[UR22][R10.64] ;  /* 0x000000160a08a981 */ /* 0x0000e4000c1e1100 */
[----:B0-----:R-:W-:Y:S02]  /*2dc90*/  PRMT R11, RZ, 0x7610, R11 ;  /* 0x00007610ff0b7816 */ /* 0x001fe4000000000b */
[----:B------:R-:W-:-:S06]  /*2dca0*/  PRMT R10, RZ, 0x7610, R10 ;  /* 0x00007610ff0a7816 */ /* 0x000fcc000000000a */
[----:B------:R0:W3:Y:S02]  /*2dcb0*/  @!P2 LDG.E.U8 R10, desc[UR22][R12.64] ;  /* 0x000000160c0aa981 */ /* 0x0000e4000c1e1100 */
[----:B0-----:R-:W-:Y:S02]  /*2dcc0*/  PRMT R12, RZ, 0x7610, R12 ;  /* 0x00007610ff0c7816 */ /* 0x001fe4000000000c */
[----:B------:R-:W-:Y:S01]  /*2dcd0*/  PRMT R13, RZ, 0x7610, R13 ;  /* 0x00007610ff0d7816 */ /* 0x000fe2000000000d */
[----:B--2---:R0:W2:Y:S02]  /*2dce0*/  @!P2 LDG.E.U8 R11, desc[UR22][R14.64] ;  /* 0x000000160e0ba981 */ /* 0x0040a4000c1e1100 */
[----:B0-----:R-:W-:Y:S02]  /*2dcf0*/  @!P2 IMAD.MOV.U32 R14, RZ, RZ, R20 ;  /* 0x000000ffff0ea224 */ /* 0x001fe400078e0014 */
[----:B------:R-:W-:Y:S01]  /*2dd00*/  @!P2 IMAD.MOV.U32 R15, RZ, RZ, R21 ;  /* 0x000000ffff0fa224 */ /* 0x000fe200078e0015 */
[----:B------:R-:W2:Y:S04]  /*2dd10*/  LDL R20, [R1+0x590] ;  /* 0x0005900001147983 */ /* 0x000ea80000100800 */
[----:B------:R-:W2:Y:S04]  /*2dd20*/  LDL R21, [R1+0x58c] ;  /* 0x00058c0001157983 */ /* 0x000ea80000100800 */
[----:B------:R0:W2:Y:S02]  /*2dd30*/  @!P2 LDG.E.U8 R12, desc[UR22][R14.64] ;  /* 0x000000160e0ca981 */ /* 0x0000a4000c1e1100 */
[----:B0-----:R-:W-:-:S02]  /*2dd40*/  PRMT R14, RZ, 0x7610, R14 ;  /* 0x00007610ff0e7816 */ /* 0x001fc4000000000e */
[----:B------:R-:W-:Y:S01]  /*2dd50*/  PRMT R15, RZ, 0x7610, R15 ;  /* 0x00007610ff0f7816 */ /* 0x000fe2000000000f */
[----:B----4-:R0:W4:Y:S02]  /*2dd60*/  @!P2 LDG.E.U8 R13, desc[UR22][R16.64] ;  /* 0x00000016100da981 */ /* 0x010124000c1e1100 */
[----:B0-----:R-:W-:Y:S02]  /*2dd70*/  @!P2 IMAD.MOV.U32 R16, RZ, RZ, R22 ;  /* 0x000000ffff10a224 */ /* 0x001fe400078e0016 */
[----:B------:R-:W-:Y:S01]  /*2dd80*/  @!P2 IMAD.MOV.U32 R17, RZ, RZ, R23 ;  /* 0x000000ffff11a224 */ /* 0x000fe200078e0017 */
[----:B------:R-:W4:Y:S04]  /*2dd90*/  LDL R22, [R1+0x5b0] ;  /* 0x0005b00001167983 */ /* 0x000f280000100800 */
[----:B------:R-:W4:Y:S04]  /*2dda0*/  LDL R23, [R1+0x5ac] ;  /* 0x0005ac0001177983 */ /* 0x000f280000100800 */
[----:B------:R0:W4:Y:S02]  /*2ddb0*/  @!P2 LDG.E.U8 R14, desc[UR22][R16.64] ;  /* 0x00000016100ea981 */ /* 0x000124000c1e1100 */
[----:B0-----:R-:W-:-:S02]  /*2ddc0*/  PRMT R16, RZ, 0x7610, R16 ;  /* 0x00007610ff107816 */ /* 0x001fc40000000010 */
[----:B------:R0:W4:Y:S02]  /*2ddd0*/  @!P2 LDG.E.U8 R15, desc[UR22][R18.64] ;  /* 0x00000016120fa981 */ /* 0x000124000c1e1100 */
[----:B0-----:R-:W-:Y:S02]  /*2dde0*/  @!P2 IMAD.MOV.U32 R18, RZ, RZ, R28 ;  /* 0x000000ffff12a224 */ /* 0x001fe400078e001c */
[----:B------:R-:W-:Y:S01]  /*2ddf0*/  @!P2 IMAD.MOV.U32 R19, RZ, RZ, R29 ;  /* 0x000000ffff13a224 */ /* 0x000fe200078e001d */
[----:B------:R-:W4:Y:S04]  /*2de00*/  LDL R28, [R1+0x5e8] ;  /* 0x0005e800011c7983 */ /* 0x000f280000100800 */
[----:B------:R3:W4:Y:S04]  /*2de10*/  @!P2 LDG.E.U8 R16, desc[UR22][R18.64] ;  /* 0x000000161210a981 */ /* 0x000728000c1e1100 */
[----:B------:R-:W4:Y:S01]  /*2de20*/  LDL R29, [R1+0x5e4] ;  /* 0x0005e400011d7983 */ /* 0x000f220000100800 */
[----:B---3--:R-:W-:-:S03]  /*2de30*/  @!P2 IMAD.MOV.U32 R18, RZ, RZ, R24 ;  /* 0x000000ffff12a224 */ /* 0x008fc600078e0018 */
[----:B------:R-:W3:Y:S01]  /*2de40*/  LDL R24, [R1+0x5d0] ;  /* 0x0005d00001187983 */ /* 0x000ee20000100800 */
[----:B------:R-:W-:-:S03]  /*2de50*/  @!P2 IMAD.MOV.U32 R19, RZ, RZ, R25 ;  /* 0x000000ffff13a224 */ /* 0x000fc600078e0019 */
[----:B------:R-:W3:Y:S01]  /*2de60*/  LDL R25, [R1+0x5cc] ;  /* 0x0005cc0001197983 */ /* 0x000ee20000100800 */
[----:B------:R-:W-:-:S06]  /*2de70*/  PRMT R17, RZ, 0x7610, R17 ;  /* 0x00007610ff117816 */ /* 0x000fcc0000000011 */
[----:B------:R0:W3:Y:S02]  /*2de80*/  @!P2 LDG.E.U8 R17, desc[UR22][R18.64] ;  /* 0x000000161211a981 */ /* 0x0000e4000c1e1100 */
[----:B0-----:R-:W-:Y:S02]  /*2de90*/  PRMT R18, RZ, 0x7610, R18 ;  /* 0x00007610ff127816 */ /* 0x001fe40000000012 */
[----:B------:R-:W-:-:S04]  /*2dea0*/  PRMT R19, RZ, 0x7610, R19 ;  /* 0x00007610ff137816 */ /* 0x000fc80000000013 */
[----:B--2---:R0:W2:Y:S02]  /*2deb0*/  @!P2 LDG.E.U8 R18, desc[UR22][R20.64] ;  /* 0x000000161412a981 */ /* 0x0040a4000c1e1100 */
[----:B0-----:R-:W-:Y:S02]  /*2dec0*/  @!P2 IMAD.MOV.U32 R20, RZ, RZ, R26 ;  /* 0x000000ffff14a224 */ /* 0x001fe400078e001a */
[----:B------:R-:W-:Y:S01]  /*2ded0*/  @!P2 IMAD.MOV.U32 R21, RZ, RZ, R27 ;  /* 0x000000ffff15a224 */ /* 0x000fe200078e001b */
[----:B------:R-:W2:Y:S04]  /*2dee0*/  LDL R26, [R1+0x5f0] ;  /* 0x0005f000011a7983 */ /* 0x000ea80000100800 */
[----:B------:R-:W2:Y:S04]  /*2def0*/  LDL R27, [R1+0x5ec] ;  /* 0x0005ec00011b7983 */ /* 0x000ea80000100800 */
[----:B------:R0:W2:Y:S02]  /*2df00*/  @!P2 LDG.E.U8 R19, desc[UR22][R20.64] ;  /* 0x000000161413a981 */ /* 0x0000a4000c1e1100 */
[----:B0-----:R-:W-:-:S02]  /*2df10*/  PRMT R20, RZ, 0x7610, R20 ;  /* 0x00007610ff147816 */ /* 0x001fc40000000014 */
[----:B------:R-:W-:-:S04]  /*2df20*/  PRMT R21, RZ, 0x7610, R21 ;  /* 0x00007610ff157816 */ /* 0x000fc80000000015 */
[----:B----4-:R0:W4:Y:S02]  /*2df30*/  @!P2 LDG.E.U8 R20, desc[UR22][R22.64] ;  /* 0x000000161614a981 */ /* 0x010124000c1e1100 */
[----:B0-----:R-:W-:Y:S02]  /*2df40*/  @!P2 IMAD.MOV.U32 R22, RZ, RZ, R30 ;  /* 0x000000ffff16a224 */ /* 0x001fe400078e001e */
[----:B------:R-:W-:Y:S01]  /*2df50*/  @!P2 IMAD.MOV.U32 R23, RZ, RZ, R31 ;  /* 0x000000ffff17a224 */ /* 0x000fe200078e001f */
[----:B------:R-:W4:Y:S04]  /*2df60*/  LDL R30, [R1+0x630] ;  /* 0x00063000011e7983 */ /* 0x000f280000100800 */
[----:B------:R0:W4:Y:S04]  /*2df70*/  @!P2 LDG.E.U8 R21, desc[UR22][R22.64] ;  /* 0x000000161615a981 */ /* 0x000128000c1e1100 */
[----:B------:R-:W4:Y:S01]  /*2df80*/  LDL R31, [R1+0x62c] ;  /* 0x00062c00011f7983 */ /* 0x000f220000100800 */
[----:B0-----:R-:W-:-:S06]  /*2df90*/  PRMT R22, RZ, 0x7610, R22 ;  /* 0x00007610ff167816 */ /* 0x001fcc0000000016 */
[----:B---3--:R0:W3:Y:S02]  /*2dfa0*/  @!P2 LDG.E.U8 R22, desc[UR22][R24.64] ;  /* 0x000000161816a981 */ /* 0x0080e4000c1e1100 */
[----:B0-----:R-:W-:Y:S02]  /*2dfb0*/  @!P2 IMAD.MOV.U32 R24, RZ, RZ, R28 ;  /* 0x000000ffff18a224 */ /* 0x001fe400078e001c */
[----:B------:R-:W-:Y:S01]  /*2dfc0*/  @!P2 IMAD.MOV.U32 R25, RZ, RZ, R29 ;  /* 0x000000ffff19a224 */ /* 0x000fe200078e001d */
[----:B------:R-:W3:Y:S04]  /*2dfd0*/  LDL R28, [R1+0x610] ;  /* 0x00061000011c7983 */ /* 0x000ee80000100800 */
[----:B------:R-:W3:Y:S01]  /*2dfe0*/  LDL R29, [R1+0x60c] ;  /* 0x00060c00011d7983 */ /* 0x000ee20000100800 */
[----:B------:R-:W-:-:S06]  /*2dff0*/  PRMT R23, RZ, 0x7610, R23 ;  /* 0x00007610ff177816 */ /* 0x000fcc0000000017 */
[----:B------:R0:W4:Y:S02]  /*2e000*/  @!P2 LDG.E.U8 R23, desc[UR22][R24.64] ;  /* 0x000000161817a981 */ /* 0x000124000c1e1100 */
        /* <DEDUP_REMOVED lines=8> */
[----:B0-----:R-:W-:-:S06]  /*2e090*/  PRMT R26, RZ, 0x7610, R26 ;  /* 0x00007610ff1a7816 */ /* 0x001fcc000000001a */
[----:B---3--:R0:W3:Y:S02]  /*2e0a0*/  @!P2 LDG.E.U8 R26, desc[UR22][R28.64] ;  /* 0x000000161c1aa981 */ /* 0x0080e4000c1e1100 */
[----:B0-----:R-:W-:Y:S02]  /*2e0b0*/  @!P2 IMAD.MOV.U32 R28, RZ, RZ, R34 ;  /* 0x000000ffff1ca224 */ /* 0x001fe400078e0022 */
[----:B------:R-:W-:Y:S01]  /*2e0c0*/  @!P2 IMAD.MOV.U32 R29, RZ, RZ, R35 ;  /* 0x000000ffff1da224 */ /* 0x000fe200078e0023 */
[----:B------:R-:W3:Y:S04]  /*2e0d0*/  LDL R34, [R1+0x670] ;  /* 0x0006700001227983 */ /* 0x000ee80000100800 */
[----:B------:R-:W3:Y:S01]  /*2e0e0*/  LDL R35, [R1+0x66c] ;  /* 0x00066c0001237983 */ /* 0x000ee20000100800 */
[----:B------:R-:W-:-:S06]  /*2e0f0*/  PRMT R27, RZ, 0x7610, R27 ;  /* 0x00007610ff1b7816 */ /* 0x000fcc000000001b */
[----:B------:R0:W3:Y:S02]  /*2e100*/  @!P2 LDG.E.U8 R27, desc[UR22][R28.64] ;  /* 0x000000161c1ba981 */ /* 0x0000e4000c1e1100 */
[----:B0-----:R-:W-:Y:S02]  /*2e110*/  PRMT R28, RZ, 0x7610, R28 ;  /* 0x00007610ff1c7816 */ /* 0x001fe4000000001c */
[----:B------:R-:W-:-:S04]  /*2e120*/  PRMT R29, RZ, 0x7610, R29 ;  /* 0x00007610ff1d7816 */ /* 0x000fc8000000001d */
[----:B----4-:R0:W4:Y:S02]  /*2e130*/  @!P2 LDG.E.U8 R28, desc[UR22][R30.64] ;  /* 0x000000161e1ca981 */ /* 0x010124000c1e1100 */
[----:B0-----:R-:W-:Y:S02]  /*2e140*/  @!P2 IMAD.MOV.U32 R30, RZ, RZ, R38 ;  /* 0x000000ffff1ea224 */ /* 0x001fe400078e0026 */
[----:B------:R-:W-:Y:S01]  /*2e150*/  @!P2 IMAD.MOV.U32 R31, RZ, RZ, R39 ;  /* 0x000000ffff1fa224 */ /* 0x000fe200078e0027 */
[----:B------:R-:W4:Y:S04]  /*2e160*/  LDL R38, [R1+0x6b0] ;  /* 0x0006b00001267983 */ /* 0x000f280000100800 */
[----:B------:R0:W4:Y:S04]  /*2e170*/  @!P2 LDG.E.U8 R29, desc[UR22][R30.64] ;  /* 0x000000161e1da981 */ /* 0x000128000c1e1100 */
[----:B------:R-:W4:Y:S01]  /*2e180*/  LDL R39, [R1+0x6ac] ;  /* 0x0006ac0001277983 */ /* 0x000f220000100800 */
[----:B0-----:R-:W-:-:S02]  /*2e190*/  PRMT R30, RZ, 0x7610, R30 ;  /* 0x00007610ff1e7816 */ /* 0x001fc4000000001e */
[----:B------:R-:W-:-:S04]  /*2e1a0*/  PRMT R31, RZ, 0x7610, R31 ;  /* 0x00007610ff1f7816 */ /* 0x000fc8000000001f */
[----:B--2---:R0:W2:Y:S02]  /*2e1b0*/  @!P2 LDG.E.U8 R30, desc[UR22][R32.64] ;  /* 0x00000016201ea981 */ /* 0x0040a4000c1e1100 */
[----:B0-----:R-:W-:Y:S02]  /*2e1c0*/  @!P2 IMAD.MOV.U32 R32, RZ, RZ, R36 ;  /* 0x000000ffff20a224 */ /* 0x001fe400078e0024 */
[----:B------:R-:W-:Y:S01]  /*2e1d0*/  @!P2 IMAD.MOV.U32 R33, RZ, RZ, R37 ;  /* 0x000000ffff21a224 */ /* 0x000fe200078e0025 */
[----:B------:R-:W2:Y:S04]  /*2e1e0*/  LDL R36, [R1+0x690] ;  /* 0x0006900001247983 */ /* 0x000ea80000100800 */
[----:B------:R-:W2:Y:S04]  /*2e1f0*/  LDL R37, [R1+0x68c] ;  /* 0x00068c0001257983 */ /* 0x000ea80000100800 */
[----:B------:R0:W4:Y:S02]  /*2e200*/  @!P2 LDG.E.U8 R31, desc[UR22][R32.64] ;  /* 0x00000016201fa981 */ /* 0x000124000c1e1100 */
        /* <DEDUP_REMOVED lines=14> */
[----:B------:R0:W2:Y:S04]  /*2e2f0*/  @!P2 LDG.E.U8 R35, desc[UR22][R36.64] ;  /* 0x000000162423a981 */ /* 0x0000a8000c1e1100 */
[----:B------:R-:W2:Y:S01]  /*2e300*/  LDL R43, [R1+0x6ec] ;  /* 0x0006ec00012b7983 */ /* 0x000ea20000100800 */
[----:B0-----:R-:W-:-:S02]  /*2e310*/  PRMT R36, RZ, 0x7610, R36 ;  /* 0x00007610ff247816 */ /* 0x001fc40000000024 */
[----:B------:R-:W-:-:S04]  /*2e320*/  PRMT R37, RZ, 0x7610, R37 ;  /* 0x00007610ff257816 */ /* 0x000fc80000000025 */
[----:B----4-:R0:W4:Y:S02]  /*2e330*/  @!P2 LDG.E.U8 R36, desc[UR22][R38.64] ;  /* 0x000000162624a981 */ /* 0x010124000c1e1100 */
[----:B0-----:R-:W-:Y:S02]  /*2e340*/  @!P2 IMAD.MOV.U32 R38, RZ, RZ, R44 ;  /* 0x000000ffff26a224 */ /* 0x001fe400078e002c */
[----:B------:R-:W-:Y:S01]  /*2e350*/  @!P2 IMAD.MOV.U32 R39, RZ, RZ, R45 ;  /* 0x000000ffff27a224 */ /* 0x000fe200078e002d */
[----:B------:R-:W2:Y:S04]  /*2e360*/  LDL R44, [R1+0x710] ;  /* 0x00071000012c7983 */ /* 0x000ea80000100800 */
[----:B------:R0:W2:Y:S04]  /*2e370*/  @!P2 LDG.E.U8 R37, desc[UR22][R38.64] ;  /* 0x000000162625a981 */ /* 0x0000a8000c1e1100 */
[----:B------:R-:W2:Y:S01]  /*2e380*/  LDL R45, [R1+0x70c] ;  /* 0x00070c00012d7983 */ /* 0x000ea20000100800 */
[----:B0-----:R-:W-:-:S06]  /*2e390*/  PRMT R38, RZ, 0x7610, R38 ;  /* 0x00007610ff267816 */ /* 0x001fcc0000000026 */
[----:B---3--:R0:W3:Y:S04]  /*2e3a0*/  @!P2 LDG.E.U8 R38, desc[UR22][R40.64] ;  /* 0x000000162826a981 */ /* 0x0080e8000c1e1100 */
        /* <DEDUP_REMOVED lines=11> */
[----:B------:R-:W-:-:S03]  /*2e460*/  PRMT R41, RZ, 0x7610, R41 ;  /* 0x00007610ff297816 */ /* 0x000fc60000000029 */
[----:B------:R-:W-:Y:S04]  /*2e470*/  STS.U8 [R47+UR11+0xcb00], R87 ;  /* 0x00cb00572f007988 */ /* 0x000fe8000800000b */
[----:B------:R1:W-:Y:S04]  /*2e480*/  STS.U8 [R47+UR11+0xcd00], R89 ;  /* 0x00cd00592f007988 */ /* 0x0003e8000800000b */
[----:B-1----:R-:W2:Y:S01]  /*2e490*/  LDL R47, [R1+0x72c] ;  /* 0x00072c00012f7983 */ /* 0x002ea20000100800 */
[----:B0-----:R-:W-:-:S04]  /*2e4a0*/  @!P2 LOP3.LUT R43, R43, R42, RZ, 0x3c, !PT ;  /* 0x0000002a2b2ba212 */ /* 0x001fc800078e3cff */
[----:B------:R-:W-:-:S04]  /*2e4b0*/  @!P2 LOP3.LUT R42, R43, R42, RZ, 0x3c, !PT ;  /* 0x0000002a2b2aa212 */ /* 0x000fc800078e3cff */
[----:B------:R-:W-:-:S05]  /*2e4c0*/  @!P2 LOP3.LUT R43, R43, R42, RZ, 0x3c, !PT ;  /* 0x0000002a2b2ba212 */ /* 0x000fca00078e3cff */
[----:B------:R0:W2:Y:S02]  /*2e4d0*/  @!P2 LDG.E.U8 R41, desc[UR22][R42.64] ;  /* 0x000000162a29a981 */ /* 0x0000a4000c1e1100 */
[----:B0-----:R-:W-:-:S06]  /*2e4e0*/  PRMT R42, RZ, 0x7610, R42 ;  /* 0x00007610ff2a7816 */ /* 0x001fcc000000002a */
        /* <DEDUP_REMOVED lines=173> */
[----:B------:R-:W-:Y:S01]  /*2efc0*/  PRMT R93, RZ, 0x7610, R93 ;  /* 0x00007610ff5d7816 */ /* 0x000fe2000000005d */
[----:B------:R-:W1:Y:S01]  /*2efd0*/  S2R R92, SR_TID.X ;  /* 0x00000000005c7919 */ /* 0x000e620000002100 */
[----:B0-----:R-:W-:-:S04]  /*2efe0*/  @!P2 LOP3.LUT R47, R47, R46, RZ, 0x3c, !PT ;  /* 0x0000002e2f2fa212 */ /* 0x001fc800078e3cff */
[----:B------:R-:W-:-:S04]  /*2eff0*/  @!P2 LOP3.LUT R46, R47, R46, RZ, 0x3c, !PT ;  /* 0x0000002e2f2ea212 */ /* 0x000fc800078e3cff */
[----:B------:R-:W-:-:S05]  /*2f000*/  @!P2 LOP3.LUT R47, R47, R46, RZ, 0x3c, !PT ;  /* 0x0000002e2f2fa212 */ /* 0x000fca00078e3cff */
[----:B------:R0:W4:Y:S02]  /*2f010*/  @!P2 LDG.E.U8 R93, desc[UR22][R46.64] ;  /* 0x000000162e5da981 */ /* 0x000124000c1e1100 */
[----:B0-----:R-:W0:Y:S01]  /*2f020*/  S2R R47, SR_TID.X ;  /* 0x00000000002f7919 */ /* 0x001e220000002100 */
[----:B-1----:R-:W-:Y:S02]  /*2f030*/  LOP3.LUT R92, R92, 0x7f, RZ, 0xc0, !PT ;  /* 0x0000007f5c5c7812 */ /* 0x002fe400078ec0ff */
        /* <DEDUP_REMOVED lines=15> */
[----:B--2---:R0:W-:Y:S04]  /*2f130*/  STS.U8 [R47+UR11+0xe900], R45 ;  /* 0x00e9002d2f007988 */ /* 0x0041e8000800000b */
[----:B------:R0:W-:Y:S04]  /*2f140*/  STS.U8 [R47+UR11+0xeb00], R51 ;  /* 0x00eb00332f007988 */ /* 0x0001e8000800000b */
[----:B------:R0:W-:Y:S04]  /*2f150*/  STS.U8 [R47+UR11+0xed00], R53 ;  /* 0x00ed00352f007988 */ /* 0x0001e8000800000b */
[----:B------:R0:W-:Y:S01]  /*2f160*/  STS.U8 [R47+UR11+0xef00], R55 ;  /* 0x00ef00372f007988 */ /* 0x0001e2000800000b */
[----:B------:R-:W-:-:S03]  /*2f170*/  LOP3.LUT R92, R92, 0x30, RZ, 0x3c, !PT ;  /* 0x000000305c5c7812 */ /* 0x000fc600078e3cff */
        /* <DEDUP_REMOVED lines=55> */
[----:B----4-:R0:W-:Y:S04]  /*2f4f0*/  STS.U8 [R92+UR11+0xdf80], R36 ;  /* 0x00df80245c007988 */ /* 0x0101e8000800000b */
        /* <DEDUP_REMOVED lines=18> */
[----:B------:R-:W-:Y:S01]  /*2f620*/  ULEA UR8, UR25, UR11, 0x3 ;  /* 0x0000000b19087291 */ /* 0x000fe2000f8e18ff */
[----:B------:R-:W-:-:S03]  /*2f630*/  UMOV UR4, UR5 ;  /* 0x0000000500047c82 */ /* 0x000fc60008000000 */
[----:B------:R-:W-:Y:S01]  /*2f640*/  UIADD3 UR8, UPT, UPT, UR8, 0x12000, URZ ;  /* 0x0001200008087890 */ /* 0x000fe2000fffe0ff */
[----:B-1----:R-:W-:Y:S06]  /*2f650*/  BAR.SYNC.DEFER_BLOCKING 0x0 ;  /* 0x0000000000007b1d */ /* 0x002fec0000010000 */
[----:B0-----:R-:W-:Y:S05]  /*2f660*/  BRA.U UP1, `(.L_x_9) ;  /* 0x00000001014c7547 */ /* 0x001fea000b800000 */
[----:B------:R-:W-:Y:S02]  /*2f670*/  UIADD3 UR37, UPT, UPT, UR10, 0x100000, URZ ;  /* 0x001000000a257890 */ /* 0x000fe4000fffe0ff */
[----:B------:R-:W-:Y:S01]  /*2f680*/  UIADD3 UR42, UPT, UPT, UR10, 0x100000, URZ ;  /* 0x001000000a2a7890 */ /* 0x000fe2000fffe0ff */
[----:B------:R-:W-:Y:S01]  /*2f690*/  UMOV UR20, 0x0 ;  /* 0x0000000000147882 */ /* 0x000fe20000000000 */
[----:B------:R-:W-:Y:S01]  /*2f6a0*/  UMOV UR21, 0x4408010 ;  /* 0x0440801000157882 */ /* 0x000fe20000000000 */
[----:B------:R-:W-:Y:S01]  /*2f6b0*/  UMOV UR19, 0x80004020 ;  /* 0x8000402000137882 */ /* 0x000fe20000000000 */
[----:B------:R-:W-:Y:S01]  /*2f6c0*/  UMOV UR38, 0x0 ;  /* 0x0000000000267882 */ /* 0x000fe20000000000 */
[----:B------:R-:W-:Y:S01]  /*2f6d0*/  UMOV UR39, 0x4408010 ;  /* 0x0440801000277882 */ /* 0x000fe20000000000 */
[----:B------:R-:W-:Y:S01]  /*2f6e0*/  UMOV UR40, 0x0 ;  /* 0x0000000000287882 */ /* 0x000fe20000000000 */
[----:B------:R-:W-:Y:S01]  /*2f6f0*/  UMOV UR41, 0x4408010 ;  /* 0x0440801000297882 */ /* 0x000fe20000000000 */
[----:B------:R-:W-:Y:S01]  /*2f700*/  UMOV UR9, URZ ;  /* 0x000000ff00097c82 */ /* 0x000fe20008000000 */
[----:B------:R0:W-:Y:S01]  /*2f710*/  UTCQMMA gdesc[UR16], gdesc[UR18], tmem[UR10], tmem[UR20], idesc[UR21], UPT ;  /* 0x00ff1412100075ea */ /* 0x0001e2000b80030a */
[----:B------:R-:W-:Y:S01]  /*2f720*/  UMOV UR44, 0x0 ;  /* 0x00000000002c7882 */ /* 0x000fe20000000000 */
[----:B------:R-:W-:Y:S01]  /*2f730*/  UMOV UR45, 0x4408010 ;  /* 0x04408010002d7882 */ /* 0x000fe20000000000 */
[----:B------:R0:W-:Y:S01]  /*2f740*/  UTCQMMA gdesc[UR14], gdesc[UR28], tmem[UR10], tmem[UR38], idesc[UR39], UPT ;  /* 0x00ff261c0e0075ea */ /* 0x0001e2000b80030a */
[----:B------:R-:W-:Y:S01]  /*2f750*/  UMOV UR5, UR8 ;  /* 0x0000000800057c82 */ /* 0x000fe20008000000 */
[----:B------:R0:W-:Y:S01]  /*2f760*/  UTCQMMA gdesc[UR16], gdesc[UR30], tmem[UR37], tmem[UR40], idesc[UR41], UPT ;  /* 0x00ff281e100075ea */ /* 0x0001e2000b800325 */
[----:B------:R0:W-:Y:S01]  /*2f770*/  UTCQMMA gdesc[UR14], gdesc[UR32], tmem[UR42], tmem[UR44], idesc[UR45], UPT ;  /* 0x00ff2c200e0075ea */ /* 0x0001e2000b80032a */
[----:B------:R0:W-:Y:S01]  /*2f780*/  UTCBAR [UR5], URZ ;  /* 0x000000ff050073e9 */ /* 0x0001e200080000ff */
[----:B------:R-:W-:Y:S01]  /*2f790*/  NOP ;  /* 0x0000000000007918 */ /* 0x000fe20000000000 */
.L_x_9:
[----:B------:R-:W-:Y:S01]  /*2f7a0*/  UIADD3 UR25, UPT, UPT, UR25, 0x1, URZ ;  /* 0x0000000119197890 */ /* 0x000fe2000fffe0ff */
[----:B------:R-:W-:-:S03]  /*2f7b0*/  IMAD.U32 R0, RZ, RZ, UR4 ;  /* 0x00000004ff007e24 */ /* 0x000fc6000f8e00ff */
[----:B------:R-:W-:-:S04]  /*2f7c0*/  UISETP.GT.AND UP2, UPT, UR25, 0x1, UPT ;  /* 0x000000011900788c */ /* 0x000fc8000bf44270 */
[----:B0-----:R-:W-:Y:S02]  /*2f7d0*/  USEL UR5, URZ, 0x1, !UP2 ;  /* 0x00000001ff057887 */ /* 0x001fe4000d000000 */
[----:B------:R-:W-:Y:S02]  /*2f7e0*/  USEL UR25, UR25, URZ, !UP2 ;  /* 0x000000ff19197287 */ /* 0x000fe4000d000000 */
[----:B------:R-:W-:Y:S02]  /*2f7f0*/  UISETP.NE.U32.AND UP2, UPT, UR6, UR24, UPT ;  /* 0x000000180600728c */ /* 0x000fe4000bf45070 */
[----:B------:R-:W-:Y:S01]  /*2f800*/  ULOP3.LUT UR5, UR4, UR5, URZ, 0x3c, !UPT ;  /* 0x0000000504057292 */ /* 0x000fe2000f8e3cff */
[----:B------:R-:W-:-:S06]  /*2f810*/  UMOV UR6, UR26 ;  /* 0x0000001a00067c82 */ /* 0x000fcc0008000000 */
[----:B------:R-:W-:Y:S05]  /*2f820*/  BRA.U UP2, `(.L_x_10) ;  /* 0xfffffefd021c7547 */ /* 0x000fea000b83ffff */
.L_x_7:
[----:B------:R-:W2:Y:S01]  /*2f830*/  LDL R6, [R1+0xa70] ;  /* 0x000a700001067983 */ /* 0x000ea20000100800 */
[----:B------:R-:W2:Y:S03]  /*2f840*/  LDCU.128 UR16, c[0x0][0x390] ;  /* 0x00007200ff1077ac */ /* 0x000ea60008000c00 */
[----:B------:R-:W3:Y:S01]  /*2f850*/  LDL.LU R5, [R1+0xab8] ;  /* 0x000ab80001057983 */ /* 0x000ee20000300800 */
[----:B------:R-:W3:Y:S03]  /*2f860*/  LDCU UR5, c[0x0][0x39c] ;  /* 0x00007380ff0577ac */ /* 0x000ee60008000800 */
[----:B------:R-:W4:Y:S01]  /*2f870*/  LDL.LU R4, [R1+0xab4] ;  /* 0x000ab40001047983 */ /* 0x000f220000300800 */
[----:B------:R-:W4:Y:S01]  /*2f880*/  LDCU UR6, c[0x0][0x39c] ;  /* 0x00007380ff0677ac */ /* 0x000f220008000800 */
[----:B------:R-:W0:Y:S01]  /*2f890*/  S2R R3, SR_TID.X ;  /* 0x0000000000037919 */ /* 0x000e220000002100 */
[----:B------:R-:W-:Y:S01]  /*2f8a0*/  UISETP.GE.AND UP1, UPT, UR27, 0x40, UPT ;  /* 0x000000401b00788c */ /* 0x000fe2000bf26270 */
[----:B0-----:R-:W-:-:S02]  /*2f8b0*/  IMAD.SHL.U32 R2, R3, 0x10, RZ ;  /* 0x0000001003027824 */ /* 0x001fc400078e00ff */
[C---:B------:R-:W-:Y:S02]  /*2f8c0*/  IMAD.SHL.U32 R0, R3.reuse, 0x80, RZ ;  /* 0x0000008003007824 */ /* 0x040fe400078e00ff */
[----:B------:R-:W-:Y:S01]  /*2f8d0*/  IMAD.SHL.U32 R3, R3, 0x8, RZ ;  /* 0x0000000803037824 */ /* 0x000fe200078e00ff */
[----:B------:R-:W-:Y:S02]  /*2f8e0*/  LOP3.LUT R2, R2, 0xf0, RZ, 0xc0, !PT ;  /* 0x000000f002027812 */ /* 0x000fe400078ec0ff */
[----:B------:R-:W-:-:S04]  /*2f8f0*/  LOP3.LUT R0, R0, 0x800, RZ, 0xc0, !PT ;  /* 0x0000080000007812 */ /* 0x000fc800078ec0ff */
[----:B------:R-:W-:Y:S02]  /*2f900*/  IADD3 R0, PT, PT, R2, UR11, R0 ;  /* 0x0000000b02007c10 */ /* 0x000fe4000fffe000 */
[----:B------:R-:W-:-:S05]  /*2f910*/  LOP3.LUT R2, R3, 0x300, RZ, 0xc0, !PT ;  /* 0x0000030003027812 */ /* 0x000fca00078ec0ff */
[----:B------:R-:W-:Y:S01]  /*2f920*/  IMAD.IADD R0, R2, 0x1, R0 ;  /* 0x0000000102007824 */ /* 0x000fe200078e0200 */
[----:B--2---:R-:W-:-:S04]  /*2f930*/  ISETP.GE.AND P0, PT, R6, UR18, PT ;  /* 0x0000001206007c0c */ /* 0x004fc8000bf06270 */
[----:B---3--:R-:W-:Y:S02]  /*2f940*/  ISETP.LT.AND P2, PT, R5, UR5, !P0 ;  /* 0x0000000505007c0c */ /* 0x008fe4000c741270 */
[----:B----4-:R-:W-:Y:S01]  /*2f950*/  ISETP.LT.AND P1, PT, R4, UR6, !P0 ;  /* 0x0000000604007c0c */ /* 0x010fe2000c721270 */
[----:B------:R-:W-:-:S12]  /*2f960*/  BRA.U !UP1, `(.L_x_11) ;  /* 0x0000000109107547 */ /* 0x000fd8000b800000 */
[----:B------:R-:W-:-:S06]  /*2f970*/  USHF.L.U32 UR4, UR4, 0x1f, URZ ;  /* 0x0000001f04047899 */ /* 0x000fcc00080006ff */
[----:B------:R-:W-:-:S04]  /*2f980*/  IMAD.U32 R2, RZ, RZ, UR4 ;  /* 0x00000004ff027e24 */ /* 0x000fc8000f8e00ff */
[----:B------:R-:W0:Y:S02]  /*2f990*/  SYNCS.PHASECHK.TRANS64.TRYWAIT P3, [UR8], R2 ;  /* 0x00000002ff0075a7 */ /* 0x000e240008061108 */
[----:B0-----:R-:W-:Y:S05]  /*2f9a0*/  @!P3 BRA `(.L_x_12) ;  /* 0x000000b400d0b947 */ /* 0x001fea0003800000 */
.L_x_11:
[----:B------:R-:W-:Y:S06]  /*2f9b0*/  BAR.SYNC.DEFER_BLOCKING 0x0 ;  /* 0x0000000000007b1d */ /* 0x000fec0000010000 */
[----:B------:R-:W0:Y:S01]  /*2f9c0*/  LDCU UR4, c[0x0][0x3b4] ;  /* 0x00007680ff0477ac */ /* 0x000e220008000800 */
[----:B-----5:R-:W-:Y:S01]  /*2f9d0*/  STL [R1+0xe30], R82 ;  /* 0x000e305201007387 */ /* 0x020fe20000100800 */
[----:B------:R-:W1:Y:S03]  /*2f9e0*/  LDCU UR5, c[0x0][0x39c] ;  /* 0x00007380ff0577ac */ /* 0x000e660008000800 */
[----:B------:R-:W-:Y:S01]  /*2f9f0*/  STL [R1+0xe2c], R80 ;  /* 0x000e2c5001007387 */ /* 0x000fe20000100800 */
[----:B------:R-:W2:Y:S03]  /*2fa00*/  LDCU UR6, c[0x0][0x39c] ;  /* 0x00007380ff0677ac */ /* 0x000ea60008000800 */
[----:B------:R-:W-:Y:S01]  /*2fa10*/  STL [R1+0xe28], R81 ;  /* 0x000e285101007387 */ /* 0x000fe20000100800 */
[----:B------:R-:W3:Y:S01]  /*2fa20*/  LDCU UR7, c[0x0][0x39c] ;  /* 0x00007380ff0777ac */ /* 0x000ee20008000800 */
[----:B------:R-:W4:Y:S01]  /*2fa30*/  LDCU UR8, c[0x0][0x39c] ;  /* 0x00007380ff0877ac */ /* 0x000f220008000800 */
[----:B------:R-:W0:Y:S02]  /*2fa40*/  @!P5 SYNCS.CCTL.IV [UR11+0x12000] ;  /* 0x01200000ff00d9b1 */ /* 0x000e24000800000b */
[----:B0-----:R-:W-:Y:S06]  /*2fa50*/  BAR.SYNC.DEFER_BLOCKING 0x0 ;  /* 0x0000000000007b1d */ /* 0x001fec0000010000 */
[----:B------:R-:W0:Y:S01]  /*2fa60*/  LDTM.x64 R4, tmem[UR12] ;  /* 0x0000000c000479ee */ /* 0x000e220008340000 */
[----:B------:R-:W1:Y:S01]  /*2fa70*/  @!P5 SYNCS.CCTL.IV [UR11+0x12008] ;  /* 0x01200800ff00d9b1 */ /* 0x000e62000800000b */
[----:B0-----:R-:W-:-:S02]  /*2fa80*/  F2FP.SATFINITE.E4M3.F32.PACK_AB_MERGE_C R4, R5, R4, RZ ;  /* 0x000000040504723e */ /* 0x001fc400048070ff */
[----:B------:R-:W-:Y:S02]  /*2fa90*/  F2FP.SATFINITE.E4M3.F32.PACK_AB_MERGE_C R6, R7, R6, RZ ;  /* 0x000000060706723e */ /* 0x000fe400048070ff */
[----:B------:R-:W-:Y:S02]  /*2faa0*/  F2FP.SATFINITE.E4M3.F32.PACK_AB_MERGE_C R8, R9, R8, RZ ;  /* 0x000000080908723e */ /* 0x000fe400048070ff */
[----:B------:R-:W-:Y:S02]  /*2fab0*/  LOP3.LUT R4, R4, 0xffff, RZ, 0xc0, !PT ;  /* 0x0000ffff04047812 */ /* 0x000fe400078ec0ff */
[----:B------:R-:W-:Y:S02]  /*2fac0*/  LOP3.LUT R6, R6, 0xffff, RZ, 0xc0, !PT ;  /* 0x0000ffff06067812 */ /* 0x000fe400078ec0ff */
[----:B------:R-:W-:Y:S02]  /*2fad0*/  LOP3.LUT R8, R8, 0xffff, RZ, 0xc0, !PT ;  /* 0x0000ffff08087812 */ /* 0x000fe400078ec0ff */
[----:B------:R-:W-:-:S02]  /*2fae0*/  F2FP.SATFINITE.E4M3.F32.PACK_AB_MERGE_C R12, R13, R12, RZ ;  /* 0x0000000c0d0c723e */ /* 0x000fc400048070ff */
[----:B------:R-:W-:Y:S02]  /*2faf0*/  F2FP.SATFINITE.E4M3.F32.PACK_AB_MERGE_C R14, R15, R14, RZ ;  /* 0x0000000e0f0e723e */ /* 0x000fe400048070ff */
[----:B------:R-:W-:Y:S02]  /*2fb00*/  F2FP.SATFINITE.E4M3.F32.PACK_AB_MERGE_C R16, R17, R16, RZ ;  /* 0x000000101110723e */ /* 0x000fe400048070ff */
[----:B------:R-:W-:Y:S02]  /*2fb10*/  F2FP.SATFINITE.E4M3.F32.PACK_AB_MERGE_C R36, R37, R36, RZ ;  /* 0x000000242524723e */ /* 0x000fe400048070ff */
[----:B------:R-:W-:Y:S02]  /*2fb20*/  F2FP.SATFINITE.E4M3.F32.PACK_AB_MERGE_C R38, R39, R38, RZ ;  /* 0x000000262726723e */ /* 0x000fe400048070ff */
[----:B------:R-:W-:Y:S02]  /*2fb30*/  F2FP.SATFINITE.E4M3.F32.PACK_AB_MERGE_C R40, R41, R40, RZ ;  /* 0x000000282928723e */ /* 0x000fe400048070ff */
[----:B------:R-:W-:-:S02]  /*2fb40*/  PRMT R7, R8, 0x3340, R0 ;  /* 0x0000334008077816 */ /* 0x000fc40000000000 */
[----:B------:R-:W-:Y:S02]  /*2fb50*/  PRMT R15, R4, 0x3340, R6 ;  /* 0x00003340040f7816 */ /* 0x000fe40000000006 */
[----:B------:R-:W-:Y:S02]  /*2fb60*/  SHF.R.U32.HI R4, RZ, 0x8, R4 ;  /* 0x00000008ff047819 */ /* 0x000fe40000011604 */
[----:B------:R-:W-:Y:S02]  /*2fb70*/  SHF.R.U32.HI R6, RZ, 0x8, R6 ;  /* 0x00000008ff067819 */ /* 0x000fe40000011606 */
[----:B------:R-:W-:Y:S02]  /*2fb80*/  SHF.R.U32.HI R8, RZ, 0x8, R8 ;  /* 0x00000008ff087819 */ /* 0x000fe40000011608 */
[----:B------:R-:W-:Y:S02]  /*2fb90*/  LOP3.LUT R12, R12, 0xffff, RZ, 0xc0, !PT ;  /* 0x0000ffff0c0c7812 */ /* 0x000fe400078ec0ff */
[----:B------:R-:W-:-:S02]  /*2fba0*/  LOP3.LUT R14, R14, 0xffff, RZ, 0xc0, !PT ;  /* 0x0000ffff0e0e7812 */ /* 0x000fc400078ec0ff */
[----:B------:R-:W-:Y:S02]  /*2fbb0*/  LOP3.LUT R16, R16, 0xffff, RZ, 0xc0, !PT ;  /* 0x0000ffff10107812 */ /* 0x000fe400078ec0ff */
[----:B------:R-:W-:Y:S02]  /*2fbc0*/  LOP3.LUT R36, R36, 0xffff, RZ, 0xc0, !PT ;  /* 0x0000ffff24247812 */ /* 0x000fe400078ec0ff */
[----:B------:R-:W-:Y:S02]  /*2fbd0*/  LOP3.LUT R38, R38, 0xffff, RZ, 0xc0, !PT ;  /* 0x0000ffff26267812 */ /* 0x000fe400078ec0ff */
[----:B------:R-:W-:Y:S02]  /*2fbe0*/  LOP3.LUT R40, R40, 0xffff, RZ, 0xc0, !PT ;  /* 0x0000ffff28287812 */ /* 0x000fe400078ec0ff */
[----:B------:R-:W-:Y:S02]  /*2fbf0*/  LOP3.LUT R4, R4, 0xffff, RZ, 0xc0, !PT ;  /* 0x0000ffff04047812 */ /* 0x000fe400078ec0ff */
[----:B------:R-:W-:-:S02]  /*2fc00*/  LOP3.LUT R6, R6, 0xffff, RZ, 0xc0, !PT ;  /* 0x0000ffff06067812 */ /* 0x000fc400078ec0ff */
[----:B------:R-:W-:Y:S02]  /*2fc10*/  LOP3.LUT R8, R8, 0xffff, RZ, 0xc0, !PT ;  /* 0x0000ffff08087812 */ /* 0x000fe400078ec0ff */
[----:B------:R-:W-:Y:S02]  /*2fc20*/  F2FP.SATFINITE.E4M3.F32.PACK_AB_MERGE_C R20, R21, R20, RZ ;  /* 0x000000141514723e */ /* 0x000fe400048070ff */
[----:B------:R-:W-:Y:S02]  /*2fc30*/  F2FP.SATFINITE.E4M3.F32.PACK_AB_MERGE_C R22, R23, R22, RZ ;  /* 0x000000161716723e */ /* 0x000fe400048070ff */
[----:B------:R-:W-:Y:S02]  /*2fc40*/  F2FP.SATFINITE.E4M3.F32.PACK_AB_MERGE_C R24, R25, R24, RZ ;  /* 0x000000181918723e */ /* 0x000fe400048070ff */
[----:B------:R-:W-:Y:S02]  /*2fc50*/  F2FP.SATFINITE.E4M3.F32.PACK_AB_MERGE_C R28, R29, R28, RZ ;  /* 0x0000001c1d1c723e */ /* 0x000fe400048070ff */
[----:B------:R-:W-:-:S02]  /*2fc60*/  F2FP.SATFINITE.E4M3.F32.PACK_AB_MERGE_C R30, R31, R30, RZ ;  /* 0x0000001e1f1e723e */ /* 0x000fc400048070ff */
[----:B------:R-:W-:Y:S02]  /*2fc70*/  F2FP.SATFINITE.E4M3.F32.PACK_AB_MERGE_C R32, R33, R32, RZ ;  /* 0x000000202120723e */ /* 0x000fe400048070ff */
[----:B------:R-:W-:Y:S02]  /*2fc80*/  F2FP.SATFINITE.E4M3.F32.PACK_AB_MERGE_C R44, R45, R44, RZ ;  /* 0x0000002c2d2c723e */ /* 0x000fe400048070ff */
[----:B------:R-:W-:Y:S02]  /*2fc90*/  F2FP.SATFINITE.E4M3.F32.PACK_AB_MERGE_C R46, R47, R46, RZ ;  /* 0x0000002e2f2e723e */ /* 0x000fe400048070ff */
[----:B------:R-:W-:Y:S02]  /*2fca0*/  F2FP.SATFINITE.E4M3.F32.PACK_AB_MERGE_C R48, R49, R48, RZ ;  /* 0x000000303130723e */ /* 0x000fe400048070ff */
[----:B------:R-:W-:Y:S02]  /*2fcb0*/  PRMT R5, R16, 0x3340, R0 ;  /* 0x0000334010057816 */ /* 0x000fe40000000000 */
[----:B------:R-:W-:-:S02]  /*2fcc0*/  PRMT R13, R12, 0x3340, R14 ;  /* 0x000033400c0d7816 */ /* 0x000fc4000000000e */
[----:B------:R-:W-:Y:S02]  /*2fcd0*/  PRMT R7, R15, 0x5410, R7 ;  /* 0x000054100f077816 */ /* 0x000fe40000000007 */
[----:B------:R-:W-:Y:S02]  /*2fce0*/  SHF.R.U32.HI R12, RZ, 0x8, R12 ;  /* 0x00000008ff0c7819 */ /* 0x000fe4000001160c */
[----:B------:R-:W-:Y:S02]  /*2fcf0*/  SHF.R.U32.HI R14, RZ, 0x8, R14 ;  /* 0x00000008ff0e7819 */ /* 0x000fe4000001160e */
[----:B------:R-:W-:Y:S02]  /*2fd00*/  SHF.R.U32.HI R16, RZ, 0x8, R16 ;  /* 0x00000008ff107819 */ /* 0x000fe40000011610 */
[----:B------:R-:W-:Y:S02]  /*2fd10*/  F2FP.SATFINITE.E4M3.F32.PACK_AB_MERGE_C R10, R11, R10, RZ ;  /* 0x0000000a0b0a723e */ /* 0x000fe400048070ff */
[----:B------:R-:W-:-:S02]  /*2fd20*/  PRMT R15, R40, 0x3340, R0 ;  /* 0x00003340280f7816 */ /* 0x000fc40000000000 */
[----:B------:R-:W-:Y:S02]  /*2fd30*/  PRMT R23, R36, 0x3340, R38 ;  /* 0x0000334024177816 */ /* 0x000fe40000000026 */
[----:B------:R-:W-:Y:S02]  /*2fd40*/  PRMT R4, R4, 0x3340, R6 ;  /* 0x0000334004047816 */ /* 0x000fe40000000006 */
[----:B------:R-:W-:Y:S02]  /*2fd50*/  PRMT R8, R8, 0x3340, R0 ;  /* 0x0000334008087816 */ /* 0x000fe40000000000 */
[----:B------:R-:W-:Y:S02]  /*2fd60*/  SHF.R.U32.HI R36, RZ, 0x8, R36 ;  /* 0x00000008ff247819 */ /* 0x000fe40000011624 */
[----:B------:R-:W-:Y:S02]  /*2fd70*/  SHF.R.U32.HI R38, RZ, 0x8, R38 ;  /* 0x00000008ff267819 */ /* 0x000fe40000011626 */
[----:B------:R-:W-:-:S02]  /*2fd80*/  SHF.R.U32.HI R40, RZ, 0x8, R40 ;  /* 0x00000008ff287819 */ /* 0x000fc40000011628 */
[----:B------:R-:W-:Y:S02]  /*2fd90*/  LOP3.LUT R20, R20, 0xffff, RZ, 0xc0, !PT ;  /* 0x0000ffff14147812 */ /* 0x000fe400078ec0ff */
[----:B------:R-:W-:Y:S02]  /*2fda0*/  LOP3.LUT R22, R22, 0xffff, RZ, 0xc0, !PT ;  /* 0x0000ffff16167812 */ /* 0x000fe400078ec0ff */
[----:B------:R-:W-:Y:S02]  /*2fdb0*/  LOP3.LUT R24, R24, 0xffff, RZ, 0xc0, !PT ;  /* 0x0000ffff18187812 */ /* 0x000fe400078ec0ff */
[----:B------:R-:W-:Y:S02]  /*2fdc0*/  LOP3.LUT R28, R28, 0xffff, RZ, 0xc0, !PT ;  /* 0x0000ffff1c1c7812 */ /* 0x000fe400078ec0ff */
[----:B------:R-:W-:Y:S02]  /*2fdd0*/  LOP3.LUT R30, R30, 0xffff, RZ, 0xc0, !PT ;  /* 0x0000ffff1e1e7812 */ /* 0x000fe400078ec0ff */
[----:B------:R-:W-:-:S02]  /*2fde0*/  LOP3.LUT R32, R32, 0xffff, RZ, 0xc0, !PT ;  /* 0x0000ffff20207812 */ /* 0x000fc400078ec0ff */
[----:B------:R-:W-:Y:S02]  /*2fdf0*/  LOP3.LUT R44, R44, 0xffff, RZ, 0xc0, !PT ;  /* 0x0000ffff2c2c7812 */ /* 0x000fe400078ec0ff */
[----:B------:R-:W-:Y:S02]  /*2fe00*/  LOP3.LUT R46, R46, 0xffff, RZ, 0xc0, !PT ;  /* 0x0000ffff2e2e7812 */ /* 0x000fe400078ec0ff */
[----:B------:R-:W-:Y:S02]  /*2fe10*/  LOP3.LUT R48, R48, 0xffff, RZ, 0xc0, !PT ;  /* 0x0000ffff30307812 */ /* 0x000fe400078ec0ff */
[----:B------:R-:W-:Y:S02]  /*2fe20*/  F2FP.SATFINITE.E4M3.F32.PACK_AB_MERGE_C R52, R53, R52, RZ ;  /* 0x000000343534723e */ /* 0x000fe400048070ff */
[----:B------:R-:W-:Y:S02]  /*2fe30*/  F2FP.SATFINITE.E4M3.F32.PACK_AB_MERGE_C R54, R55, R54, RZ ;  /* 0x000000363736723e */ /* 0x000fe400048070ff */
[----:B------:R-:W-:-:S02]  /*2fe40*/  F2FP.SATFINITE.E4M3.F32.PACK_AB_MERGE_C R56, R57, R56, RZ ;  /* 0x000000383938723e */ /* 0x000fc400048070ff */
[----:B------:R-:W-:Y:S02]  /*2fe50*/  F2FP.SATFINITE.E4M3.F32.PACK_AB_MERGE_C R60, R61, R60, RZ ;  /* 0x0000003c3d3c723e */ /* 0x000fe400048070ff */
[----:B------:R-:W-:Y:S02]  /*2fe60*/  F2FP.SATFINITE.E4M3.F32.PACK_AB_MERGE_C R62, R63, R62, RZ ;  /* 0x0000003e3f3e723e */ /* 0x000fe400048070ff */
[----:B------:R-:W-:Y:S02]  /*2fe70*/  F2FP.SATFINITE.E4M3.F32.PACK_AB_MERGE_C R64, R65, R64, RZ ;  /* 0x000000404140723e */ /* 0x000fe400048070ff */
[----:B------:R-:W-:Y:S02]  /*2fe80*/  LOP3.LUT R12, R12, 0xffff, RZ, 0xc0, !PT ;  /* 0x0000ffff0c0c7812 */ /* 0x000fe400078ec0ff */
[----:B------:R-:W-:Y:S02]  /*2fe90*/  LOP3.LUT R14, R14, 0xffff, RZ, 0xc0, !PT ;  /* 0x0000ffff0e0e7812 */ /* 0x000fe400078ec0ff */
[----:B------:R-:W-:-:S02]  /*2fea0*/  LOP3.LUT R16, R16, 0xffff, RZ, 0xc0, !PT ;  /* 0x0000ffff10107812 */ /* 0x000fc400078ec0ff */
[----:B------:R-:W-:Y:S02]  /*2feb0*/  LOP3.LUT R10, R10, 0xffff, RZ, 0xc0, !PT ;  /* 0x0000ffff0a0a7812 */ /* 0x000fe400078ec0ff */
[----:B------:R-:W-:Y:S02]  /*2fec0*/  PRMT R5, R13, 0x5410, R5 ;  /* 0x000054100d057816 */ /* 0x000fe40000000005 */
[----:B------:R-:W-:Y:S02]  /*2fed0*/  LOP3.LUT R36, R36, 0xffff, RZ, 0xc0, !PT ;  /* 0x0000ffff24247812 */ /* 0x000fe400078ec0ff */
[----:B------:R-:W-:Y:S02]  /*2fee0*/  LOP3.LUT R38, R38, 0xffff, RZ, 0xc0, !PT ;  /* 0x0000ffff26267812 */ /* 0x000fe400078ec0ff */
[----:B------:R-:W-:Y:S02]  /*2fef0*/  LOP3.LUT R40, R40, 0xffff, RZ, 0xc0, !PT ;  /* 0x0000ffff28287812 */ /* 0x000fe400078ec0ff */
[----:B------:R-:W-:-:S02]  /*2ff00*/  PRMT R4, R4, 0x5410, R8 ;  /* 0x0000541004047816 */ /* 0x000fc40000000008 */
[----:B------:R-:W-:Y:S02]  /*2ff10*/  F2FP.SATFINITE.E4M3.F32.PACK_AB_MERGE_C R18, R19, R18, RZ ;  /* 0x000000121312723e */ /* 0x000fe400048070ff */
[--C-:B------:R-:W-:Y:S02]  /*2ff20*/  PRMT R3, R24, 0x3340, R0.reuse ;  /* 0x0000334018037816 */ /* 0x100fe40000000000 */
[----:B------:R-:W-:Y:S02]  /*2ff30*/  PRMT R2, R32, 0x3340, R0 ;  /* 0x0000334020027816 */ /* 0x000fe40000000000 */
[----:B------:R-:W-:Y:S02]  /*2ff40*/  PRMT R11, R20, 0x3340, R22 ;  /* 0x00003340140b7816 */ /* 0x000fe40000000016 */
[----:B------:R-:W-:Y:S02]  /*2ff50*/  PRMT R9, R28, 0x3340, R30 ;  /* 0x000033401c097816 */ /* 0x000fe4000000001e */
[----:B------:R-:W-:-:S02]  /*2ff60*/  PRMT R13, R48, 0x3340, R0 ;  /* 0x00003340300d7816 */ /* 0x000fc40000000000 */
[----:B------:R-:W-:Y:S02]  /*2ff70*/  PRMT R21, R44, 0x3340, R46 ;  /* 0x000033402c157816 */ /* 0x000fe4000000002e */
[----:B------:R-:W-:Y:S02]  /*2ff80*/  F2FP.SATFINITE.E4M3.F32.PACK_AB_MERGE_C R26, R27, R26, RZ ;  /* 0x0000001a1b1a723e */ /* 0x000fe400048070ff */
[----:B------:R-:W-:Y:S02]  /*2ff90*/  LOP3.LUT R52, R52, 0xffff, RZ, 0xc0, !PT ;  /* 0x0000ffff34347812 */ /* 0x000fe400078ec0ff */
[----:B------:R-:W-:Y:S02]  /*2ffa0*/  LOP3.LUT R54, R54, 0xffff, RZ, 0xc0, !PT ;  /* 0x0000ffff36367812 */ /* 0x000fe400078ec0ff */
[----:B------:R-:W-:Y:S02]  /*2ffb0*/  LOP3.LUT R56, R56, 0xffff, RZ, 0xc0, !PT ;  /* 0x0000ffff38387812 */ /* 0x000fe400078ec0ff */
[----:B------:R-:W-:-:S02]  /*2ffc0*/  LOP3.LUT R60, R60, 0xffff, RZ, 0xc0, !PT ;  /* 0x0000ffff3c3c7812 */ /* 0x000fc400078ec0ff */
[----:B------:R-:W-:Y:S02]  /*2ffd0*/  LOP3.LUT R62, R62, 0xffff, RZ, 0xc0, !PT ;  /* 0x0000ffff3e3e7812 */ /* 0x000fe400078ec0ff */
[----:B------:R-:W-:Y:S02]  /*2ffe0*/  LOP3.LUT R64, R64, 0xffff, RZ, 0xc0, !PT ;  /* 0x0000ffff40407812 */ /* 0x000fe400078ec0ff */
[----:B------:R-:W-:Y:S02]  /*2fff0*/  PRMT R12, R12, 0x3340, R14 ;  /* 0x000033400c0c7816 */ /* 0x000fe4000000000e */
[----:B------:R-:W-:Y:S02]  /*30000*/  PRMT R16, R16, 0x3340, R0 ;  /* 0x0000334010107816 */ /* 0x000fe40000000000 */
[----:B------:R-:W-:Y:S02]  /*30010*/  SHF.R.U32.HI R44, RZ, 0x8, R44 ;  /* 0x00000008ff2c7819 */ /* 0x000fe4000001162c */
[----:B------:R-:W-:-:S02]  /*30020*/  SHF.R.U32.HI R46, RZ, 0x8, R46 ;  /* 0x00000008ff2e7819 */ /* 0x000fc4000001162e */
[----:B------:R-:W-:Y:S02]  /*30030*/  SHF.R.U32.HI R48, RZ, 0x8, R48 ;  /* 0x00000008ff307819 */ /* 0x000fe40000011630 */
[----:B------:R-:W-:Y:S02]  /*30040*/  F2FP.SATFINITE.E4M3.F32.PACK_AB_MERGE_C R34, R35, R34, RZ ;  /* 0x000000222322723e */ /* 0x000fe400048070ff */
[----:B------:R-:W-:Y:S02]  /*30050*/  F2FP.SATFINITE.E4M3.F32.PACK_AB_MERGE_C R42, R43, R42, RZ ;  /* 0x0000002a2b2a723e */ /* 0x000fe400048070ff */
[----:B------:R-:W-:Y:S02]  /*30060*/  PRMT R6, R7, 0x4210, R10 ;  /* 0x0000421007067816 */ /* 0x000fe4000000000a */
[----:B------:R-:W-:Y:S02]  /*30070*/  PRMT R36, R36, 0x3340, R38 ;  /* 0x0000334024247816 */ /* 0x000fe40000000026 */
[----:B------:R-:W-:Y:S01]  /*30080*/  PRMT R40, R40, 0x3340, R0 ;  /* 0x0000334028287816 */ /* 0x000fe20000000000 */
[----:B------:R-:W-:Y:S01]  /*30090*/  STL [R1+0x60], R6 ;  /* 0x0000600601007387 */ /* 0x000fe20000100800 */
[----:B------:R-:W-:-:S02]  /*300a0*/  PRMT R4, R4, 0x5210, R10 ;  /* 0x0000521004047816 */ /* 0x000fc4000000000a */
[----:B------:R-:W-:Y:S02]  /*300b0*/  PRMT R3, R11, 0x5410, R3 ;  /* 0x000054100b037816 */ /* 0x000fe40000000003 */
[----:B------:R-:W-:Y:S01]  /*300c0*/  PRMT R2, R9, 0x5410, R2 ;  /* 0x0000541009027816 */ /* 0x000fe20000000002 */
[----:B------:R0:W-:Y:S01]  /*300d0*/  STL [R1+0x50], R4 ;  /* 0x0000500401007387 */ /* 0x0001e20000100800 */
[----:B------:R-:W-:Y:S02]  /*300e0*/  LOP3.LUT R18, R18, 0xffff, RZ, 0xc0, !PT ;  /* 0x0000ffff12127812 */ /* 0x000fe400078ec0ff */
[--C-:B------:R-:W-:Y:S02]  /*300f0*/  PRMT R11, R56, 0x3340, R0.reuse ;  /* 0x00003340380b7816 */ /* 0x100fe40000000000 */
[----:B------:R-:W-:Y:S02]  /*30100*/  PRMT R9, R64, 0x3340, R0 ;  /* 0x0000334040097816 */ /* 0x000fe40000000000 */
[----:B------:R-:W-:-:S02]  /*30110*/  PRMT R19, R52, 0x3340, R54 ;  /* 0x0000334034137816 */ /* 0x000fc40000000036 */
[----:B------:R-:W-:Y:S02]  /*30120*/  PRMT R17, R60, 0x3340, R62 ;  /* 0x000033403c117816 */ /* 0x000fe4000000003e */
[----:B------:R-:W-:Y:S02]  /*30130*/  LOP3.LUT R44, R44, 0xffff, RZ, 0xc0, !PT ;  /* 0x0000ffff2c2c7812 */ /* 0x000fe400078ec0ff */
[----:B------:R-:W-:Y:S02]  /*30140*/  LOP3.LUT R46, R46, 0xffff, RZ, 0xc0, !PT ;  /* 0x0000ffff2e2e7812 */ /* 0x000fe400078ec0ff */
[----:B------:R-:W-:Y:S02]  /*30150*/  LOP3.LUT R48, R48, 0xffff, RZ, 0xc0, !PT ;  /* 0x0000ffff30307812 */ /* 0x000fe400078ec0ff */
[----:B------:R-:W-:Y:S02]  /*30160*/  PRMT R12, R12, 0x5410, R16 ;  /* 0x000054100c0c7816 */ /* 0x000fe40000000010 */
[----:B------:R-:W-:-:S02]  /*30170*/  LOP3.LUT R26, R26, 0xffff, RZ, 0xc0, !PT ;  /* 0x0000ffff1a1a7812 */ /* 0x000fc400078ec0ff */
[----:B------:R-:W-:Y:S02]  /*30180*/  PRMT R15, R23, 0x5410, R15 ;  /* 0x00005410170f7816 */ /* 0x000fe4000000000f */
[----:B------:R-:W-:Y:S02]  /*30190*/  SHF.R.U32.HI R20, RZ, 0x8, R20 ;  /* 0x00000008ff147819 */ /* 0x000fe40000011614 */
[----:B------:R-:W-:Y:S02]  /*301a0*/  SHF.R.U32.HI R22, RZ, 0x8, R22 ;  /* 0x00000008ff167819 */ /* 0x000fe40000011616 */
[----:B------:R-:W-:Y:S02]  /*301b0*/  SHF.R.U32.HI R24, RZ, 0x8, R24 ;  /* 0x00000008ff187819 */ /* 0x000fe40000011618 */
[----:B------:R-:W-:Y:S02]  /*301c0*/  SHF.R.U32.HI R28, RZ, 0x8, R28 ;  /* 0x00000008ff1c7819 */ /* 0x000fe4000001161c */
[----:B------:R-:W-:-:S02]  /*301d0*/  SHF.R.U32.HI R30, RZ, 0x8, R30 ;  /* 0x00000008ff1e7819 */ /* 0x000fc4000001161e */
[----:B------:R-:W-:Y:S02]  /*301e0*/  SHF.R.U32.HI R32, RZ, 0x8, R32 ;  /* 0x00000008ff207819 */ /* 0x000fe40000011620 */
[----:B------:R-:W-:Y:S02]  /*301f0*/  SHF.R.U32.HI R52, RZ, 0x8, R52 ;  /* 0x00000008ff347819 */ /* 0x000fe40000011634 */
[----:B------:R-:W-:Y:S02]  /*30200*/  SHF.R.U32.HI R54, RZ, 0x8, R54 ;  /* 0x00000008ff367819 */ /* 0x000fe40000011636 */
[----:B------:R-:W-:Y:S02]  /*30210*/  SHF.R.U32.HI R56, RZ, 0x8, R56 ;  /* 0x00000008ff387819 */ /* 0x000fe40000011638 */
[----:B------:R-:W-:Y:S02]  /*30220*/  SHF.R.U32.HI R60, RZ, 0x8, R60 ;  /* 0x00000008ff3c7819 */ /* 0x000fe4000001163c */
[----:B------:R-:W-:-:S02]  /*30230*/  SHF.R.U32.HI R62, RZ, 0x8, R62 ;  /* 0x00000008ff3e7819 */ /* 0x000fc4000001163e */
[----:B------:R-:W-:Y:S02]  /*30240*/  SHF.R.U32.HI R64, RZ, 0x8, R64 ;  /* 0x00000008ff407819 */ /* 0x000fe40000011640 */
[----:B------:R-:W-:Y:S02]  /*30250*/  LOP3.LUT R34, R34, 0xffff, RZ, 0xc0, !PT ;  /* 0x0000ffff22227812 */ /* 0x000fe400078ec0ff */
[----:B------:R-:W-:Y:S02]  /*30260*/  LOP3.LUT R42, R42, 0xffff, RZ, 0xc0, !PT ;  /* 0x0000ffff2a2a7812 */ /* 0x000fe400078ec0ff */
[----:B------:R-:W-:Y:S02]  /*30270*/  PRMT R36, R36, 0x5410, R40 ;  /* 0x0000541024247816 */ /* 0x000fe40000000028 */
[----:B------:R-:W-:Y:S02]  /*30280*/  F2FP.SATFINITE.E4M3.F32.PACK_AB_MERGE_C R50, R51, R50, RZ ;  /* 0x000000323332723e */ /* 0x000fe400048070ff */
[----:B------:R-:W-:-:S02]  /*30290*/  PRMT R5, R5, 0x4210, R18 ;  /* 0x0000421005057816 */ /* 0x000fc40000000012 */
[----:B------:R-:W-:Y:S02]  /*302a0*/  PRMT R44, R44, 0x3340, R46 ;  /* 0x000033402c2c7816 */ /* 0x000fe4000000002e */
[----:B------:R-:W-:Y:S01]  /*302b0*/  PRMT R48, R48, 0x3340, R0 ;  /* 0x0000334030307816 */ /* 0x000fe20000000000 */
[----:B------:R-:W-:Y:S01]  /*302c0*/  STL [R1+0x64], R5 ;  /* 0x0000640501007387 */ /* 0x000fe20000100800 */
[----:B0-----:R-:W-:Y:S02]  /*302d0*/  PRMT R4, R12, 0x5210, R18 ;  /* 0x000052100c047816 */ /* 0x001fe40000000012 */
[----:B------:R-:W-:Y:S02]  /*302e0*/  PRMT R82, R3, 0x4210, R26 ;  /* 0x0000421003527816 */ /* 0x000fe4000000001a */
[----:B------:R-:W-:Y:S01]  /*302f0*/  F2FP.SATFINITE.E4M3.F32.PACK_AB_MERGE_C R58, R59, R58, RZ ;  /* 0x0000003a3b3a723e */ /* 0x000fe200048070ff */
[----:B------:R-:W-:Y:S01]  /*30300*/  STL [R1+0x54], R4 ;  /* 0x0000540401007387 */ /* 0x000fe20000100800 */
        /* <DEDUP_REMOVED lines=10> */
[----:B------:R-:W-:Y:S02]  /*303b0*/  LOP3.LUT R62, R62, 0xffff, RZ, 0xc0, !PT ;  /* 0x0000ffff3e3e7812 */ /* 0x000fe400078ec0ff */
[----:B------:R-:W-:Y:S02]  /*303c0*/  LOP3.LUT R64, R64, 0xffff, RZ, 0xc0, !PT ;  /* 0x0000ffff40407812 */ /* 0x000fe400078ec0ff */
[----:B------:R-:W-:-:S02]  /*303d0*/  PRMT R93, R2, 0x4210, R34 ;  /* 0x00004210025d7816 */ /* 0x000fc40000000022 */
[--C-:B------:R-:W-:Y:S02]  /*303e0*/  PRMT R3, R15, 0x4210, R42.reuse ;  /* 0x000042100f037816 */ /* 0x100fe4000000002a */
[----:B------:R-:W-:Y:S02]  /*303f0*/  PRMT R2, R36, 0x5210, R42 ;  /* 0x0000521024027816 */ /* 0x000fe4000000002a */
[----:B------:R-:W-:Y:S01]  /*30400*/  PRMT R13, R21, 0x5410, R13 ;  /* 0x00005410150d7816 */ /* 0x000fe2000000000d */
[----:B------:R0:W-:Y:S01]  /*30410*/  STL [R1+0x40], R3 ;  /* 0x0000400301007387 */ /* 0x0001e20000100800 */
[----:B------:R-:W-:Y:S02]  /*30420*/  LOP3.LUT R50, R50, 0xffff, RZ, 0xc0, !PT ;  /* 0x0000ffff32327812 */ /* 0x000fe400078ec0ff */
[----:B------:R-:W-:Y:S01]  /*30430*/  PRMT R44, R44, 0x5410, R48 ;  /* 0x000054102c2c7816 */ /* 0x000fe20000000030 */
[----:B------:R0:W-:Y:S01]  /*30440*/  STL [R1+0x30], R2 ;  /* 0x0000300201007387 */ /* 0x0001e20000100800 */
[----:B------:R-:W-:-:S02]  /*30450*/  F2FP.SATFINITE.E4M3.F32.PACK_AB_MERGE_C R66, R67, R66, RZ ;  /* 0x000000424342723e */ /* 0x000fc400048070ff */
[----:B------:R-:W-:Y:S02]  /*30460*/  PRMT R11, R19, 0x5410, R11 ;  /* 0x00005410130b7816 */ /* 0x000fe4000000000b */
[----:B------:R-:W-:Y:S02]  /*30470*/  PRMT R20, R20, 0x3340, R22 ;  /* 0x0000334014147816 */ /* 0x000fe40000000016 */
[----:B------:R-:W-:Y:S02]  /*30480*/  PRMT R24, R24, 0x3340, R0 ;  /* 0x0000334018187816 */ /* 0x000fe40000000000 */
[----:B------:R-:W-:Y:S02]  /*30490*/  PRMT R28, R28, 0x3340, R30 ;  /* 0x000033401c1c7816 */ /* 0x000fe4000000001e */
[----:B------:R-:W-:Y:S02]  /*304a0*/  PRMT R32, R32, 0x3340, R0 ;  /* 0x0000334020207816 */ /* 0x000fe40000000000 */
[----:B------:R-:W-:-:S02]  /*304b0*/  PRMT R52, R52, 0x3340, R54 ;  /* 0x0000334034347816 */ /* 0x000fc40000000036 */
[----:B------:R-:W-:Y:S02]  /*304c0*/  PRMT R56, R56, 0x3340, R0 ;  /* 0x0000334038387816 */ /* 0x000fe40000000000 */
[----:B------:R-:W-:Y:S02]  /*304d0*/  PRMT R60, R60, 0x3340, R62 ;  /* 0x000033403c3c7816 */ /* 0x000fe4000000003e */
[----:B------:R-:W-:Y:S02]  /*304e0*/  PRMT R64, R64, 0x3340, R0 ;  /* 0x0000334040407816 */ /* 0x000fe40000000000 */
[----:B------:R-:W-:Y:S02]  /*304f0*/  LOP3.LUT R58, R58, 0xffff, RZ, 0xc0, !PT ;  /* 0x0000ffff3a3a7812 */ /* 0x000fe400078ec0ff */
[--C-:B0-----:R-:W-:Y:S02]  /*30500*/  PRMT R3, R13, 0x4210, R50.reuse ;  /* 0x000042100d037816 */ /* 0x101fe40000000032 */
[----:B------:R-:W-:-:S02]  /*30510*/  PRMT R2, R44, 0x5210, R50 ;  /* 0x000052102c027816 */ /* 0x000fc40000000032 */
[----:B------:R-:W-:Y:S01]  /*30520*/  PRMT R9, R17, 0x5410, R9 ;  /* 0x0000541011097816 */ /* 0x000fe20000000009 */
[----:B------:R0:W-:Y:S01]  /*30530*/  STL [R1+0x44], R3 ;  /* 0x0000440301007387 */ /* 0x0001e20000100800 */
[----:B------:R-:W-:Y:S02]  /*30540*/  PRMT R20, R20, 0x5410, R24 ;  /* 0x0000541014147816 */ /* 0x000fe40000000018 */
[----:B------:R-:W-:Y:S01]  /*30550*/  PRMT R28, R28, 0x5410, R32 ;  /* 0x000054101c1c7816 */ /* 0x000fe20000000020 */
[----:B------:R0:W-:Y:S01]  /*30560*/  STL [R1+0x34], R2 ;  /* 0x0000340201007387 */ /* 0x0001e20000100800 */
[----:B------:R-:W-:Y:S02]  /*30570*/  PRMT R52, R52, 0x5410, R56 ;  /* 0x0000541034347816 */ /* 0x000fe40000000038 */
[----:B------:R-:W-:Y:S02]  /*30580*/  PRMT R60, R60, 0x5410, R64 ;  /* 0x000054103c3c7816 */ /* 0x000fe40000000040 */
[----:B------:R-:W-:-:S02]  /*30590*/  LOP3.LUT R66, R66, 0xffff, RZ, 0xc0, !PT ;  /* 0x0000ffff42427812 */ /* 0x000fc400078ec0ff */
[----:B------:R-:W-:Y:S02]  /*305a0*/  PRMT R4, R11, 0x4210, R58 ;  /* 0x000042100b047816 */ /* 0x000fe4000000003a */
[----:B------:R-:W-:Y:S02]  /*305b0*/  PRMT R80, R20, 0x5210, R26 ;  /* 0x0000521014507816 */ /* 0x000fe4000000001a */
[----:B------:R-:W-:Y:S01]  /*305c0*/  PRMT R81, R28, 0x5210, R34 ;  /* 0x000052101c517816 */ /* 0x000fe20000000022 */
[----:B------:R1:W-:Y:S01]  /*305d0*/  STL [R1+0x48], R4 ;  /* 0x0000480401007387 */ /* 0x0003e20000100800 */
[----:B0-----:R-:W-:Y:S02]  /*305e0*/  PRMT R3, R52, 0x5210, R58 ;  /* 0x0000521034037816 */ /* 0x001fe4000000003a */
[--C-:B------:R-:W-:Y:S02]  /*305f0*/  PRMT R2, R9, 0x4210, R66.reuse ;  /* 0x0000421009027816 */ /* 0x100fe40000000042 */
[----:B------:R-:W-:Y:S01]  /*30600*/  PRMT R83, R60, 0x5210, R66 ;  /* 0x000052103c537816 */ /* 0x000fe20000000042 */
[----:B------:R0:W-:Y:S01]  /*30610*/  STL [R1+0x38], R3 ;  /* 0x0000380301007387 */ /* 0x0001e20000100800 */
[----:B-1----:R-:W1:Y:S03]  /*30620*/  LDTM.x64 R4, tmem[UR12+0x40] ;  /* 0x0000400c000479ee */ /* 0x002e660008340000 */
[----:B------:R-:W-:Y:S04]  /*30630*/  STL [R1+0xe0c], R83 ;  /* 0x000e0c5301007387 */ /* 0x000fe80000100800 */
[----:B------:R0:W-:Y:S01]  /*30640*/  STL [R1+0x4c], R2 ;  /* 0x00004c0201007387 */ /* 0x0001e20000100800 */
[----:B-1----:R-:W-:-:S02]  /*30650*/  F2FP.SATFINITE.E4M3.F32.PACK_AB_MERGE_C R4, R5, R4, RZ ;  /* 0x000000040504723e */ /* 0x002fc400048070ff */
        /* <DEDUP_REMOVED lines=28> */
[----:B------:R-:W-:Y:S02]  /*30820*/  PRMT R5, R16, 0x3340, R0 ;  /* 0x0000334010057816 */ /* 0x000fe40000000000 */
[----:B------:R-:W-:-:S02]  /*30830*/  PRMT R13, R12, 0x3340, R14 ;  /* 0x000033400c0d7816 */ /* 0x000fc4000000000e */
[----:B------:R-:W-:Y:S02]  /*30840*/  F2FP.SATFINITE.E4M3.F32.PACK_AB_MERGE_C R10, R11, R10, RZ ;  /* 0x0000000a0b0a723e */ /* 0x000fe400048070ff */
[----:B------:R-:W-:Y:S02]  /*30850*/  F2FP.SATFINITE.E4M3.F32.PACK_AB_MERGE_C R36, R37, R36, RZ ;  /* 0x000000242524723e */ /* 0x000fe400048070ff */
[----:B------:R-:W-:Y:S02]  /*30860*/  F2FP.SATFINITE.E4M3.F32.PACK_AB_MERGE_C R38, R39, R38, RZ ;  /* 0x000000262726723e */ /* 0x000fe400048070ff */
[----:B------:R-:W-:Y:S02]  /*30870*/  F2FP.SATFINITE.E4M3.F32.PACK_AB_MERGE_C R40, R41, R40, RZ ;  /* 0x000000282928723e */ /* 0x000fe400048070ff */
[----:B------:R-:W-:Y:S02]  /*30880*/  SHF.R.U32.HI R12, RZ, 0x8, R12 ;  /* 0x00000008ff0c7819 */ /* 0x000fe4000001160c */
[----:B------:R-:W-:-:S02]  /*30890*/  SHF.R.U32.HI R14, RZ, 0x8, R14 ;  /* 0x00000008ff0e7819 */ /* 0x000fc4000001160e */
[----:B------:R-:W-:Y:S02]  /*308a0*/  SHF.R.U32.HI R16, RZ, 0x8, R16 ;  /* 0x00000008ff107819 */ /* 0x000fe40000011610 */
[----:B0-----:R-:W-:Y:S02]  /*308b0*/  PRMT R3, R24, 0x3340, R0 ;  /* 0x0000334018037816 */ /* 0x001fe40000000000 */
[----:B------:R-:W-:Y:S02]  /*308c0*/  PRMT R11, R20, 0x3340, R22 ;  /* 0x00003340140b7816 */ /* 0x000fe40000000016 */
[----:B------:R-:W-:Y:S02]  /*308d0*/  PRMT R4, R4, 0x3340, R6 ;  /* 0x0000334004047816 */ /* 0x000fe40000000006 */
[----:B------:R-:W-:Y:S02]  /*308e0*/  PRMT R8, R8, 0x3340, R0 ;  /* 0x0000334008087816 */ /* 0x000fe40000000000 */
[----:B------:R-:W-:-:S02]  /*308f0*/  SHF.R.U32.HI R20, RZ, 0x8, R20 ;  /* 0x00000008ff147819 */ /* 0x000fc40000011614 */
[----:B------:R-:W-:Y:S02]  /*30900*/  SHF.R.U32.HI R22, RZ, 0x8, R22 ;  /* 0x00000008ff167819 */ /* 0x000fe40000011616 */
[----:B------:R-:W-:Y:S02]  /*30910*/  SHF.R.U32.HI R24, RZ, 0x8, R24 ;  /* 0x00000008ff187819 */ /* 0x000fe40000011618 */
[----:B------:R-:W-:Y:S02]  /*30920*/  F2FP.SATFINITE.E4M3.F32.PACK_AB_MERGE_C R18, R19, R18, RZ ;  /* 0x000000121312723e */ /* 0x000fe400048070ff */
        /* <DEDUP_REMOVED lines=9> */
[----:B------:R-:W-:Y:S02]  /*309c0*/  PRMT R7, R15, 0x5410, R7 ;  /* 0x000054100f077816 */ /* 0x000fe40000000007 */
[----:B------:R-:W-:Y:S02]  /*309d0*/  LOP3.LUT R10, R10, 0xffff, RZ, 0xc0, !PT ;  /* 0x0000ffff0a0a7812 */ /* 0x000fe400078ec0ff */
        /* <DEDUP_REMOVED lines=8> */
[----:B------:R-:W-:Y:S02]  /*30a60*/  F2FP.SATFINITE.E4M3.F32.PACK_AB_MERGE_C R64, R65, R64, RZ ;  /* 0x000000404140723e */ /* 0x000fe400048070ff */
[----:B------:R-:W-:-:S02]  /*30a70*/  LOP3.LUT R20, R20, 0xffff, RZ, 0xc0, !PT ;  /* 0x0000ffff14147812 */ /* 0x000fc400078ec0ff */
[----:B------:R-:W-:Y:S02]  /*30a80*/  LOP3.LUT R22, R22, 0xffff, RZ, 0xc0, !PT ;  /* 0x0000ffff16167812 */ /* 0x000fe400078ec0ff */
[----:B------:R-:W-:Y:S02]  /*30a90*/  LOP3.LUT R24, R24, 0xffff, RZ, 0xc0, !PT ;  /* 0x0000ffff18187812 */ /* 0x000fe400078ec0ff */
[----:B------:R-:W-:Y:S02]  /*30aa0*/  PRMT R4, R4, 0x5410, R8 ;  /* 0x0000541004047816 */ /* 0x000fe40000000008 */
[----:B------:R-:W-:Y:S02]  /*30ab0*/  PRMT R2, R32, 0x3340, R0 ;  /* 0x0000334020027816 */ /* 0x000fe40000000000 */
[----:B------:R-:W-:Y:S02]  /*30ac0*/  PRMT R9, R28, 0x3340, R30 ;  /* 0x000033401c097816 */ /* 0x000fe4000000001e */
[----:B------:R-:W-:-:S02]  /*30ad0*/  PRMT R5, R13, 0x5410, R5 ;  /* 0x000054100d057816 */ /* 0x000fc40000000005 */
[----:B------:R-:W-:Y:S02]  /*30ae0*/  LOP3.LUT R18, R18, 0xffff, RZ, 0xc0, !PT ;  /* 0x0000ffff12127812 */ /* 0x000fe400078ec0ff */
[----:B------:R-:W-:Y:S02]  /*30af0*/  PRMT R15, R40, 0x3340, R0 ;  /* 0x00003340280f7816 */ /* 0x000fe40000000000 */
[----:B------:R-:W-:Y:S02]  /*30b00*/  PRMT R23, R36, 0x3340, R38 ;  /* 0x0000334024177816 */ /* 0x000fe40000000026 */
[----:B------:R-:W-:Y:S02]  /*30b10*/  PRMT R12, R12, 0x3340, R14 ;  /* 0x000033400c0c7816 */ /* 0x000fe4000000000e */
[----:B------:R-:W-:Y:S02]  /*30b20*/  PRMT R16, R16, 0x3340, R0 ;  /* 0x0000334010107816 */ /* 0x000fe40000000000 */
[----:B------:R-:W-:-:S02]  /*30b30*/  SHF.R.U32.HI R28, RZ, 0x8, R28 ;  /* 0x00000008ff1c7819 */ /* 0x000fc4000001161c */
[----:B------:R-:W-:Y:S02]  /*30b40*/  SHF.R.U32.HI R30, RZ, 0x8, R30 ;  /* 0x00000008ff1e7819 */ /* 0x000fe4000001161e */
[----:B------:R-:W-:Y:S02]  /*30b50*/  SHF.R.U32.HI R32, RZ, 0x8, R32 ;  /* 0x00000008ff207819 */ /* 0x000fe40000011620 */
[----:B------:R-:W-:Y:S02]  /*30b60*/  F2FP.SATFINITE.E4M3.F32.PACK_AB_MERGE_C R26, R27, R26, RZ ;  /* 0x0000001a1b1a723e */ /* 0x000fe400048070ff */
[----:B------:R-:W-:Y:S02]  /*30b70*/  SHF.R.U32.HI R36, RZ, 0x8, R36 ;  /* 0x00000008ff247819 */ /* 0x000fe40000011624 */
[----:B------:R-:W-:Y:S02]  /*30b80*/  SHF.R.U32.HI R38, RZ, 0x8, R38 ;  /* 0x00000008ff267819 */ /* 0x000fe40000011626 */
[----:B------:R-:W-:-:S02]  /*30b90*/  SHF.R.U32.HI R40, RZ, 0x8, R40 ;  /* 0x00000008ff287819 */ /* 0x000fc40000011628 */
[----:B------:R-:W-:Y:S02]  /*30ba0*/  PRMT R7, R7, 0x4210, R10 ;  /* 0x0000421007077816 */ /* 0x000fe4000000000a */
[----:B------:R-:W-:Y:S02]  /*30bb0*/  LOP3.LUT R44, R44, 0xffff, RZ, 0xc0, !PT ;  /* 0x0000ffff2c2c7812 */ /* 0x000fe400078ec0ff */
[----:B------:R-:W-:Y:S01]  /*30bc0*/  LOP3.LUT R46, R46, 0xffff, RZ, 0xc0, !PT ;  /* 0x0000ffff2e2e7812 */ /* 0x000fe200078ec0ff */
[----:B------:R-:W-:Y:S01]  /*30bd0*/  STL [R1+0x20], R7 ;  /* 0x0000200701007387 */ /* 0x000fe20000100800 */
[----:B------:R-:W-:Y:S02]  /*30be0*/  LOP3.LUT R48, R48, 0xffff, RZ, 0xc0, !PT ;  /* 0x0000ffff30307812 */ /* 0x000fe400078ec0ff */
[----:B------:R-:W-:Y:S02]  /*30bf0*/  LOP3.LUT R52, R52, 0xffff, RZ, 0xc0, !PT ;  /* 0x0000ffff34347812 */ /* 0x000fe400078ec0ff */
[----:B------:R-:W-:-:S02]  /*30c00*/  LOP3.LUT R54, R54, 0xffff, RZ, 0xc0, !PT ;  /* 0x0000ffff36367812 */ /* 0x000fc400078ec0ff */
[----:B------:R-:W-:Y:S02]  /*30c10*/  LOP3.LUT R56, R56, 0xffff, RZ, 0xc0, !PT ;  /* 0x0000ffff38387812 */ /* 0x000fe400078ec0ff */
[----:B------:R-:W-:Y:S02]  /*30c20*/  LOP3.LUT R60, R60, 0xffff, RZ, 0xc0, !PT ;  /* 0x0000ffff3c3c7812 */ /* 0x000fe400078ec0ff */
[----:B------:R-:W-:Y:S02]  /*30c30*/  LOP3.LUT R62, R62, 0xffff, RZ, 0xc0, !PT ;  /* 0x0000ffff3e3e7812 */ /* 0x000fe400078ec0ff */
[----:B------:R-:W-:Y:S02]  /*30c40*/  LOP3.LUT R64, R64, 0xffff, RZ, 0xc0, !PT ;  /* 0x0000ffff40407812 */ /* 0x000fe400078ec0ff */
[----:B------:R-:W-:Y:S02]  /*30c50*/  PRMT R20, R20, 0x3340, R22 ;  /* 0x0000334014147816 */ /* 0x000fe40000000016 */
[----:B------:R-:W-:-:S02]  /*30c60*/  PRMT R24, R24, 0x3340, R0 ;  /* 0x0000334018187816 */ /* 0x000fc40000000000 */
[----:B------:R-:W-:Y:S02]  /*30c70*/  PRMT R6, R4, 0x5210, R10 ;  /* 0x0000521004067816 */ /* 0x000fe4000000000a */
[----:B------:R-:W-:Y:S02]  /*30c80*/  PRMT R4, R5, 0x4210, R18 ;  /* 0x0000421005047816 */ /* 0x000fe40000000012 */
[----:B------:R-:W-:Y:S01]  /*30c90*/  LOP3.LUT R28, R28, 0xffff, RZ, 0xc0, !PT ;  /* 0x0000ffff1c1c7812 */ /* 0x000fe200078ec0ff */
[----:B------:R-:W-:Y:S01]  /*30ca0*/  STL [R1+0x10], R6 ;  /* 0x0000100601007387 */ /* 0x000fe20000100800 */
[----:B------:R-:W-:Y:S02]  /*30cb0*/  LOP3.LUT R30, R30, 0xffff, RZ, 0xc0, !PT ;  /* 0x0000ffff1e1e7812 */ /* 0x000fe400078ec0ff */
[----:B------:R-:W-:Y:S01]  /*30cc0*/  LOP3.LUT R32, R32, 0xffff, RZ, 0xc0, !PT ;  /* 0x0000ffff20207812 */ /* 0x000fe200078ec0ff */
[----:B------:R0:W-:Y:S01]  /*30cd0*/  STL [R1+0x24], R4 ;  /* 0x0000240401007387 */ /* 0x0001e20000100800 */
[----:B------:R-:W-:-:S02]  /*30ce0*/  PRMT R12, R12, 0x5410, R16 ;  /* 0x000054100c0c7816 */ /* 0x000fc40000000010 */
[----:B------:R-:W-:Y:S02]  /*30cf0*/  PRMT R3, R11, 0x5410, R3 ;  /* 0x000054100b037816 */ /* 0x000fe40000000003 */
[----:B------:R-:W-:Y:S02]  /*30d00*/  PRMT R2, R9, 0x5410, R2 ;  /* 0x0000541009027816 */ /* 0x000fe40000000002 */
[----:B------:R-:W-:Y:S02]  /*30d10*/  LOP3.LUT R36, R36, 0xffff, RZ, 0xc0, !PT ;  /* 0x0000ffff24247812 */ /* 0x000fe400078ec0ff */
[----:B------:R-:W-:Y:S02]  /*30d20*/  LOP3.LUT R38, R38, 0xffff, RZ, 0xc0, !PT ;  /* 0x0000ffff26267812 */ /* 0x000fe400078ec0ff */
[----:B------:R-:W-:Y:S02]  /*30d30*/  LOP3.LUT R40, R40, 0xffff, RZ, 0xc0, !PT ;  /* 0x0000ffff28287812 */ /* 0x000fe400078ec0ff */
[----:B------:R-:W-:-:S02]  /*30d40*/  LOP3.LUT R26, R26, 0xffff, RZ, 0xc0, !PT ;  /* 0x0000ffff1a1a7812 */ /* 0x000fc400078ec0ff */
[--C-:B------:R-:W-:Y:S02]  /*30d50*/  PRMT R13, R48, 0x3340, R0.reuse ;  /* 0x00003340300d7816 */ /* 0x100fe40000000000 */
[--C-:B------:R-:W-:Y:S02]  /*30d60*/  PRMT R11, R56, 0x3340, R0.reuse ;  /* 0x00003340380b7816 */ /* 0x100fe40000000000 */
[----:B------:R-:W-:Y:S02]  /*30d70*/  PRMT R9, R64, 0x3340, R0 ;  /* 0x0000334040097816 */ /* 0x000fe40000000000 */
[----:B------:R-:W-:Y:S02]  /*30d80*/  PRMT R21, R44, 0x3340, R46 ;  /* 0x000033402c157816 */ /* 0x000fe4000000002e */
[----:B------:R-:W-:Y:S02]  /*30d90*/  PRMT R19, R52, 0x3340, R54 ;  /* 0x0000334034137816 */ /* 0x000fe40000000036 */
[----:B------:R-:W-:-:S02]  /*30da0*/  PRMT R17, R60, 0x3340, R62 ;  /* 0x000033403c117816 */ /* 0x000fc4000000003e */
[----:B------:R-:W-:Y:S02]  /*30db0*/  PRMT R20, R20, 0x5410, R24 ;  /* 0x0000541014147816 */ /* 0x000fe40000000018 */
[----:B------:R-:W-:Y:S02]  /*30dc0*/  F2FP.SATFINITE.E4M3.F32.PACK_AB_MERGE_C R34, R35, R34, RZ ;  /* 0x000000222322723e */ /* 0x000fe400048070ff */
        /* <DEDUP_REMOVED lines=9> */
[----:B------:R-:W-:-:S02]  /*30e60*/  PRMT R28, R28, 0x3340, R30 ;  /* 0x000033401c1c7816 */ /* 0x000fc4000000001e */
[----:B------:R-:W-:Y:S02]  /*30e70*/  PRMT R32, R32, 0x3340, R0 ;  /* 0x0000334020207816 */ /* 0x000fe40000000000 */
[----:B------:R-:W-:Y:S02]  /*30e80*/  PRMT R5, R12, 0x5210, R18 ;  /* 0x000052100c057816 */ /* 0x000fe40000000012 */
[----:B------:R-:W-:Y:S02]  /*30e90*/  F2FP.SATFINITE.E4M3.F32.PACK_AB_MERGE_C R42, R43, R42, RZ ;  /* 0x0000002a2b2a723e */ /* 0x000fe400048070ff */
[----:B------:R-:W-:Y:S01]  /*30ea0*/  PRMT R36, R36, 0x3340, R38 ;  /* 0x0000334024247816 */ /* 0x000fe20000000026 */
[----:B------:R-:W-:Y:S01]  /*30eb0*/  STL [R1+0x14], R5 ;  /* 0x0000140501007387 */ /* 0x000fe20000100800 */
[----:B------:R-:W-:Y:S02]  /*30ec0*/  PRMT R40, R40, 0x3340, R0 ;  /* 0x0000334028287816 */ /* 0x000fe40000000000 */
[----:B0-----:R-:W-:-:S02]  /*30ed0*/  PRMT R4, R3, 0x4210, R26 ;  /* 0x0000421003047816 */ /* 0x001fc4000000001a */
[----:B------:R-:W-:Y:S02]  /*30ee0*/  PRMT R3, R20, 0x5210, R26 ;  /* 0x0000521014037816 */ /* 0x000fe4000000001a */
[----:B------:R-:W-:Y:S01]  /*30ef0*/  LOP3.LUT R44, R44, 0xffff, RZ, 0xc0, !PT ;  /* 0x0000ffff2c2c7812 */ /* 0x000fe200078ec0ff */
[----:B------:R-:W-:Y:S01]  /*30f00*/  STL [R1+0x28], R4 ;  /* 0x0000280401007387 */ /* 0x000fe20000100800 */
[----:B------:R-:W-:Y:S02]  /*30f10*/  LOP3.LUT R46, R46, 0xffff, RZ, 0xc0, !PT ;  /* 0x0000ffff2e2e7812 */ /* 0x000fe400078ec0ff */
[----:B------:R-:W-:Y:S01]  /*30f20*/  LOP3.LUT R48, R48, 0xffff, RZ, 0xc0, !PT ;  /* 0x0000ffff30307812 */ /* 0x000fe200078ec0ff */
[----:B------:R0:W-:Y:S01]  /*30f30*/  STL [R1+0x18], R3 ;  /* 0x0000180301007387 */ /* 0x0001e20000100800 */
        /* <DEDUP_REMOVED lines=8> */
[----:B------:R-:W-:Y:S02]  /*30fc0*/  PRMT R36, R36, 0x5410, R40 ;  /* 0x0000541024247816 */ /* 0x000fe40000000028 */
[----:B------:R-:W-:Y:S02]  /*30fd0*/  LOP3.LUT R42, R42, 0xffff, RZ, 0xc0, !PT ;  /* 0x0000ffff2a2a7812 */ /* 0x000fe400078ec0ff */
[----:B------:R-:W-:Y:S02]  /*30fe0*/  PRMT R15, R23, 0x5410, R15 ;  /* 0x00005410170f7816 */ /* 0x000fe4000000000f */
[----:B------:R-:W-:Y:S02]  /*30ff0*/  F2FP.SATFINITE.E4M3.F32.PACK_AB_MERGE_C R50, R51, R50, RZ ;  /* 0x000000323332723e */ /* 0x000fe400048070ff */
[----:B------:R-:W-:Y:S02]  /*31000*/  F2FP.SATFINITE.E4M3.F32.PACK_AB_MERGE_C R58, R59, R58, RZ ;  /* 0x0000003a3b3a723e */ /* 0x000fe400048070ff */
[----:B------:R-:W-:-:S02]  /*31010*/  F2FP.SATFINITE.E4M3.F32.PACK_AB_MERGE_C R66, R67, R66, RZ ;  /* 0x000000424342723e */ /* 0x000fc400048070ff */
[----:B------:R-:W-:Y:S02]  /*31020*/  PRMT R44, R44, 0x3340, R46 ;  /* 0x000033402c2c7816 */ /* 0x000fe4000000002e */
[----:B------:R-:W-:Y:S02]  /*31030*/  PRMT R48, R48, 0x3340, R0 ;  /* 0x0000334030307816 */ /* 0x000fe40000000000 */
[----:B------:R-:W-:Y:S02]  /*31040*/  PRMT R52, R52, 0x3340, R54 ;  /* 0x0000334034347816 */ /* 0x000fe40000000036 */
[----:B------:R-:W-:Y:S02]  /*31050*/  PRMT R56, R56, 0x3340, R0 ;  /* 0x0000334038387816 */ /* 0x000fe40000000000 */
[----:B------:R-:W-:Y:S02]  /*31060*/  PRMT R60, R60, 0x3340, R62 ;  /* 0x000033403c3c7816 */ /* 0x000fe4000000003e */
[----:B------:R-:W-:-:S02]  /*31070*/  PRMT R64, R64, 0x3340, R0 ;  /* 0x0000334040407816 */ /* 0x000fc40000000000 */
[--C-:B------:R-:W-:Y:S02]  /*31080*/  PRMT R83, R2, 0x4210, R34.reuse ;  /* 0x0000421002537816 */ /* 0x100fe40000000022 */
[----:B0-----:R-:W-:Y:S02]  /*31090*/  PRMT R3, R28, 0x5210, R34 ;  /* 0x000052101c037816 */ /* 0x001fe40000000022 */
[--C-:B------:R-:W-:Y:S01]  /*310a0*/  PRMT R68, R36, 0x5210, R42.reuse ;  /* 0x0000521024447816 */ /* 0x100fe2000000002a */
[----:B------:R-:W-:Y:S01]  /*310b0*/  STL [R1+0xe10], R83 ;  /* 0x000e105301007387 */ /* 0x000fe20000100800 */
[----:B------:R-:W-:Y:S02]  /*310c0*/  PRMT R2, R15, 0x4210, R42 ;  /* 0x000042100f027816 */ /* 0x000fe4000000002a */
[----:B------:R-:W-:Y:S01]  /*310d0*/  PRMT R13, R21, 0x5410, R13 ;  /* 0x00005410150d7816 */ /* 0x000fe2000000000d */
[----:B------:R-:W-:Y:S01]  /*310e0*/  STL [R1+0x1c], R3 ;  /* 0x00001c0301007387 */ /* 0x000fe20000100800 */
[----:B------:R-:W-:-:S02]  /*310f0*/  PRMT R11, R19, 0x5410, R11 ;  /* 0x00005410130b7816 */ /* 0x000fc4000000000b */
[----:B------:R-:W-:Y:S01]  /*31100*/  PRMT R9, R17, 0x5410, R9 ;  /* 0x0000541011097816 */ /* 0x000fe20000000009 */
[----:B------:R-:W-:Y:S01]  /*31110*/  STL [R1+0xe14], R68 ;  /* 0x000e144401007387 */ /* 0x000fe20000100800 */
[----:B------:R-:W-:Y:S02]  /*31120*/  PRMT R44, R44, 0x5410, R48 ;  /* 0x000054102c2c7816 */ /* 0x000fe40000000030 */
[----:B------:R-:W-:Y:S01]  /*31130*/  PRMT R52, R52, 0x5410, R56 ;  /* 0x0000541034347816 */ /* 0x000fe20000000038 */
[----:B------:R0:W-:Y:S01]  /*31140*/  STL [R1], R2 ;  /* 0x0000000201007387 */ /* 0x0001e20000100800 */
[----:B------:R-:W-:Y:S02]  /*31150*/  PRMT R60, R60, 0x5410, R64 ;  /* 0x000054103c3c7816 */ /* 0x000fe40000000040 */
[----:B------:R-:W-:Y:S01]  /*31160*/  LOP3.LUT R50, R50, 0xffff, RZ, 0xc0, !PT ;  /* 0x0000ffff32327812 */ /* 0x000fe200078ec0ff */
[----:B------:R-:W2:Y:S01]  /*31170*/  LDL.LU R92, [R1+0xa70] ;  /* 0x000a7000015c7983 */ /* 0x000ea20000300800 */
[----:B------:R-:W-:-:S02]  /*31180*/  LOP3.LUT R58, R58, 0xffff, RZ, 0xc0, !PT ;  /* 0x0000ffff3a3a7812 */ /* 0x000fc400078ec0ff */
[----:B------:R-:W-:Y:S02]  /*31190*/  LOP3.LUT R66, R66, 0xffff, RZ, 0xc0, !PT ;  /* 0x0000ffff42427812 */ /* 0x000fe400078ec0ff */
[--C-:B------:R-:W-:Y:S02]  /*311a0*/  PRMT R69, R44, 0x5210, R50.reuse ;  /* 0x000052102c457816 */ /* 0x100fe40000000032 */
[----:B0-----:R-:W-:Y:S02]  /*311b0*/  PRMT R2, R13, 0x4210, R50 ;  /* 0x000042100d027816 */ /* 0x001fe40000000032 */
[--C-:B------:R-:W-:Y:S02]  /*311c0*/  PRMT R68, R11, 0x4210, R58.reuse ;  /* 0x000042100b447816 */ /* 0x100fe4000000003a */
[----:B------:R-:W-:Y:S02]  /*311d0*/  PRMT R70, R52, 0x5210, R58 ;  /* 0x0000521034467816 */ /* 0x000fe4000000003a */
[----:B------:R-:W-:-:S02]  /*311e0*/  PRMT R83, R9, 0x4210, R66 ;  /* 0x0000421009537816 */ /* 0x000fc40000000042 */
[----:B------:R-:W-:Y:S02]  /*311f0*/  PRMT R71, R60, 0x5210, R66 ;  /* 0x000052103c477816 */ /* 0x000fe40000000042 */
[----:B------:R-:W0:Y:S01]  /*31200*/  LDTM.x64 R4, tmem[UR12+0x80] ;  /* 0x0000800c000479ee */ /* 0x000e220008340000 */
[----:B------:R1:W-:Y:S01]  /*31210*/  STL [R1+0x4], R2 ;  /* 0x0000040201007387 */ /* 0x0003e20000100800 */
[----:B0-----:R-:W-:Y:S02]  /*31220*/  F2FP.SATFINITE.E4M3.F32.PACK_AB_MERGE_C R4, R5, R4, RZ ;  /* 0x000000040504723e */ /* 0x001fe400048070ff */
        /* <DEDUP_REMOVED lines=8> */
[----:B------:R-:W-:-:S02]  /*312b0*/  F2FP.SATFINITE.E4M3.F32.PACK_AB_MERGE_C R28, R29, R28, RZ ;  /* 0x0000001c1d1c723e */ /* 0x000fc400048070ff */
[----:B------:R-:W-:Y:S02]  /*312c0*/  F2FP.SATFINITE.E4M3.F32.PACK_AB_MERGE_C R30, R31, R30, RZ ;  /* 0x0000001e1f1e723e */ /* 0x000fe400048070ff */
[----:B------:R-:W-:Y:S02]  /*312d0*/  F2FP.SATFINITE.E4M3.F32.PACK_AB_MERGE_C R32, R33, R32, RZ ;  /* 0x000000202120723e */ /* 0x000fe400048070ff */
        /* <DEDUP_REMOVED lines=24> */
[--C-:B------:R-:W-:Y:S02]  /*31460*/  PRMT R72, R8, 0x3340, R0.reuse ;  /* 0x0000334008487816 */ /* 0x100fe40000000000 */
[--C-:B------:R-:W-:Y:S02]  /*31470*/  PRMT R73, R16, 0x3340, R0.reuse ;  /* 0x0000334010497816 */ /* 0x100fe40000000000 */
[--C-:B------:R-:W-:Y:S02]  /*31480*/  PRMT R74, R24, 0x3340, R0.reuse ;  /* 0x00003340184a7816 */ /* 0x100fe40000000000 */
[----:B------:R-:W-:-:S02]  /*31490*/  PRMT R75, R32, 0x3340, R0 ;  /* 0x00003340204b7816 */ /* 0x000fc40000000000 */
[----:B------:R-:W-:Y:S02]  /*314a0*/  PRMT R7, R4, 0x3340, R6 ;  /* 0x0000334004077816 */ /* 0x000fe40000000006 */
[----:B------:R-:W-:Y:S02]  /*314b0*/  PRMT R5, R12, 0x3340, R14 ;  /* 0x000033400c057816 */ /* 0x000fe4000000000e */
[----:B------:R-:W-:Y:S02]  /*314c0*/  PRMT R3, R20, 0x3340, R22 ;  /* 0x0000334014037816 */ /* 0x000fe40000000016 */
[----:B-1----:R-:W-:Y:S02]  /*314d0*/  PRMT R2, R28, 0x3340, R30 ;  /* 0x000033401c027816 */ /* 0x002fe4000000001e */
        /* <DEDUP_REMOVED lines=16> */
[--C-:B------:R-:W-:Y:S02]  /*315e0*/  PRMT R84, R40, 0x3340, R0.reuse ;  /* 0x0000334028547816 */ /* 0x100fe40000000000 */
[--C-:B------:R-:W-:Y:S02]  /*315f0*/  PRMT R85, R48, 0x3340, R0.reuse ;  /* 0x0000334030557816 */ /* 0x100fe40000000000 */
[--C-:B------:R-:W-:Y:S02]  /*31600*/  PRMT R86, R56, 0x3340, R0.reuse ;  /* 0x0000334038567816 */ /* 0x100fe40000000000 */
[----:B------:R-:W-:-:S02]  /*31610*/  PRMT R87, R64, 0x3340, R0 ;  /* 0x0000334040577816 */ /* 0x000fc40000000000 */
[----:B------:R-:W-:Y:S02]  /*31620*/  PRMT R7, R36, 0x3340, R38 ;  /* 0x0000334024077816 */ /* 0x000fe40000000026 */
[----:B------:R-:W-:Y:S02]  /*31630*/  PRMT R5, R44, 0x3340, R46 ;  /* 0x000033402c057816 */ /* 0x000fe4000000002e */
[----:B------:R-:W-:Y:S02]  /*31640*/  PRMT R3, R52, 0x3340, R54 ;  /* 0x0000334034037816 */ /* 0x000fe40000000036 */
[----:B------:R-:W-:Y:S02]  /*31650*/  PRMT R2, R60, 0x3340, R62 ;  /* 0x000033403c027816 */ /* 0x000fe4000000003e */
        /* <DEDUP_REMOVED lines=78> */
[----:B------:R-:W-:Y:S02]  /*31b40*/  LOP3.LUT R10, R10, 0xffff, RZ, 0xc0, !PT ;  /* 0x0000ffff0a0a7812 */ /* 0x000fe400078ec0ff */
[----:B------:R-:W-:-:S02]  /*31b50*/  PRMT R52, R52, 0x5410, R56 ;  /* 0x0000541034347816 */ /* 0x000fc40000000038 */
[----:B------:R-:W-:Y:S02]  /*31b60*/  PRMT R60, R60, 0x5410, R64 ;  /* 0x000054103c3c7816 */ /* 0x000fe40000000040 */
[----:B------:R-:W-:Y:S02]  /*31b70*/  LOP3.LUT R18, R18, 0xffff, RZ, 0xc0, !PT ;  /* 0x0000ffff12127812 */ /* 0x000fe400078ec0ff */
        /* <DEDUP_REMOVED lines=8> */
[----:B------:R-:W-:Y:S02]  /*31c00*/  PRMT R86, R3, 0x5410, R86 ;  /* 0x0000541003567816 */ /* 0x000fe40000000056 */
[----:B------:R-:W-:-:S02]  /*31c10*/  PRMT R87, R2, 0x5410, R87 ;  /* 0x0000541002577816 */ /* 0x000fc40000000057 */
[--C-:B------:R-:W-:Y:S02]  /*31c20*/  PRMT R72, R72, 0x4210, R10.reuse ;  /* 0x0000421048487816 */ /* 0x100fe4000000000a */
[----:B------:R-:W-:Y:S02]  /*31c30*/  PRMT R76, R4, 0x5210, R10 ;  /* 0x00005210044c7816 */ /* 0x000fe4000000000a */
[--C-:B------:R-:W-:Y:S02]  /*31c40*/  PRMT R73, R73, 0x4210, R18.reuse ;  /* 0x0000421049497816 */ /* 0x100fe40000000012 */
[----:B------:R-:W-:Y:S02]  /*31c50*/  PRMT R77, R12, 0x5210, R18 ;  /* 0x000052100c4d7816 */ /* 0x000fe40000000012 */
[--C-:B------:R-:W-:Y:S02]  /*31c60*/  PRMT R74, R74, 0x4210, R26.reuse ;  /* 0x000042104a4a7816 */ /* 0x100fe4000000001a */
        /* <DEDUP_REMOVED lines=11> */
[----:B------:R-:W0:Y:S01]  /*31d20*/  LDTM.x64 R4, tmem[UR12+0xc0] ;  /* 0x0000c00c000479ee */ /* 0x000e220008340000 */
[----:B------:R-:W-:Y:S01]  /*31d30*/  STL.64 [R1+0xe20], R70 ;  /* 0x000e204601007387 */ /* 0x000fe20000100a00 */
[----:B------:R-:W-:-:S03]  /*31d40*/  NOP ;  /* 0x0000000000007918 */ /* 0x000fc60000000000 */
[----:B------:R1:W-:Y:S01]  /*31d50*/  STL.64 [R1+0xe18], R68 ;  /* 0x000e184401007387 */ /* 0x0003e20000100a00 */
[----:B0-----:R-:W-:-:S05]  /*31d60*/  F2FP.SATFINITE.E4M3.F32.PACK_AB_MERGE_C R2, R11, R10, RZ ;  /* 0x0000000a0b02723e */ /* 0x001fca00048070ff */
[----:B------:R0:W-:Y:S04]  /*31d70*/  STL [R1+0x84], R2 ;  /* 0x0000840201007387 */ /* 0x0001e80000100800 */
[----:B-1----:R-:W2:Y:S01]  /*31d80*/  LDL.LU R68, [R1+0x60] ;  /* 0x0000600001447983 */ /* 0x002ea20000300800 */
[----:B0-----:R-:W-:-:S05]  /*31d90*/  F2FP.SATFINITE.E4M3.F32.PACK_AB_MERGE_C R2, R19, R18, RZ ;  /* 0x000000121302723e */ /* 0x001fca00048070ff */
[----:B------:R0:W-:Y:S04]  /*31da0*/  STL [R1+0x80], R2 ;  /* 0x0000800201007387 */ /* 0x0001e80000100800 */
[----:B------:R-:W2:Y:S01]  /*31db0*/  LDL.LU R69, [R1+0x64] ;  /* 0x0000640001457983 */ /* 0x000ea20000300800 */
[----:B------:R-:W-:-:S03]  /*31dc0*/  IMAD.MOV.U32 R70, RZ, RZ, R82 ;  /* 0x000000ffff467224 */ /* 0x000fc600078e0052 */
[----:B------:R-:W3:Y:S01]  /*31dd0*/  LDL.LU R82, [R1+0xe30] ;  /* 0x000e300001527983 */ /* 0x000ee20000300800 */
[----:B0-----:R-:W-:-:S05]  /*31de0*/  F2FP.SATFINITE.E4M3.F32.PACK_AB_MERGE_C R2, R27, R26, RZ ;  /* 0x0000001a1b02723e */ /* 0x001fca00048070ff */
[----:B------:R0:W-:Y:S01]  /*31df0*/  STL [R1+0x7c], R2 ;  /* 0x00007c0201007387 */ /* 0x0001e20000100800 */
[----:B------:R-:W-:Y:S01]  /*31e00*/  F2FP.SATFINITE.E4M3.F32.PACK_AB_MERGE_C R4, R5, R4, RZ ;  /* 0x000000040504723e */ /* 0x000fe200048070ff */
[----:B------:R-:W-:Y:S01]  /*31e10*/  IMAD.MOV.U32 R71, RZ, RZ, R93 ;  /* 0x000000ffff477224 */ /* 0x000fe200078e005d */
[----:B------:R-:W-:Y:S02]  /*31e20*/  F2FP.SATFINITE.E4M3.F32.PACK_AB_MERGE_C R5, R51, R50, RZ ;  /* 0x000000323305723e */ /* 0x000fe400048070ff */
[----:B0-----:R-:W-:-:S05]  /*31e30*/  F2FP.SATFINITE.E4M3.F32.PACK_AB_MERGE_C R2, R35, R34, RZ ;  /* 0x000000222302723e */ /* 0x001fca00048070ff */
[----:B------:R0:W-:Y:S02]  /*31e40*/  STL [R1+0x74], R2 ;  /* 0x0000740201007387 */ /* 0x0001e40000100800 */
[----:B0-----:R-:W-:-:S05]  /*31e50*/  F2FP.SATFINITE.E4M3.F32.PACK_AB_MERGE_C R2, R43, R42, RZ ;  /* 0x0000002a2b02723e */ /* 0x001fca00048070ff */
[----:B------:R-:W-:Y:S04]  /*31e60*/  STL [R1+0x78], R2 ;  /* 0x0000780201007387 */ /* 0x000fe80000100800 */
[----:B------:R-:W-:Y:S04]  /*31e70*/  STL [R1+0x70], R5 ;  /* 0x0000700501007387 */ /* 0x000fe80000100800 */
[----:B--2---:R0:W-:Y:S04]  /*31e80*/  STS.128 [R0], R68 ;  /* 0x0000004400007388 */ /* 0x0041e80000000c00 */
[----:B0-----:R-:W2:Y:S04]  /*31e90*/  LDL.LU R68, [R1+0x50] ;  /* 0x0000500001447983 */ /* 0x001ea80000300800 */
[----:B------:R-:W2:Y:S01]  /*31ea0*/  LDL.LU R69, [R1+0x54] ;  /* 0x0000540001457983 */ /* 0x000ea20000300800 */
[----:B------:R-:W-:-:S02]  /*31eb0*/  IMAD.MOV.U32 R70, RZ, RZ, R80 ;  /* 0x000000ffff467224 */ /* 0x000fc400078e0050 */
[----:B------:R-:W-:Y:S01]  /*31ec0*/  IMAD.MOV.U32 R71, RZ, RZ, R81 ;  /* 0x000000ffff477224 */ /* 0x000fe200078e0051 */
[----:B------:R-:W3:Y:S04]  /*31ed0*/  LDL.LU R80, [R1+0xe2c] ;  /* 0x000e2c0001507983 */ /* 0x000ee80000300800 */
[----:B------:R-:W3:Y:S01]  /*31ee0*/  LDL.LU R81, [R1+0xe28] ;  /* 0x000e280001517983 */ /* 0x000ee20000300800 */
[----:B------:R-:W-:Y:S02]  /*31ef0*/  F2FP.SATFINITE.E4M3.F32.PACK_AB_MERGE_C R28, R29, R28, RZ ;  /* 0x0000001c1d1c723e */ /* 0x000fe400048070ff */
[----:B------:R-:W-:Y:S02]  /*31f00*/  F2FP.SATFINITE.E4M3.F32.PACK_AB_MERGE_C R30, R31, R30, RZ ;  /* 0x0000001e1f1e723e */ /* 0x000fe400048070ff */
[----:B------:R-:W-:Y:S01]  /*31f10*/  F2FP.SATFINITE.E4M3.F32.PACK_AB_MERGE_C R32, R33, R32, RZ ;  /* 0x000000202120723e */ /* 0x000fe200048070ff */
[----:B--2---:R0:W-:Y:S04]  /*31f20*/  STS.128 [R0+0x400], R68 ;  /* 0x0004004400007388 */ /* 0x0041e80000000c00 */
[----:B0-----:R-:W2:Y:S04]  /*31f30*/  LDL.LU.64 R70, [R1+0xe20] ;  /* 0x000e200001467983 */ /* 0x001ea80000300a00 */
[----:B------:R-:W2:Y:S01]  /*31f40*/  LDL.LU.64 R68, [R1+0xe18] ;  /* 0x000e180001447983 */ /* 0x000ea20000300a00 */
[----:B------:R-:W-:-:S02]  /*31f50*/  F2FP.SATFINITE.E4M3.F32.PACK_AB_MERGE_C R40, R41, R40, RZ ;  /* 0x000000282928723e */ /* 0x000fc400048070ff */
        /* <DEDUP_REMOVED lines=8> */
[----:B------:R-:W-:Y:S02]  /*31fe0*/  PRMT R55, R32, 0x3340, R0 ;  /* 0x0000334020377816 */ /* 0x000fe40000000000 */
[----:B------:R-:W-:Y:S02]  /*31ff0*/  PRMT R10, R28, 0x3340, R30 ;  /* 0x000033401c0a7816 */ /* 0x000fe4000000001e */
[----:B------:R-:W-:Y:S02]  /*32000*/  LOP3.LUT R40, R40, 0xffff, RZ, 0xc0, !PT ;  /* 0x0000ffff28287812 */ /* 0x000fe400078ec0ff */
[----:B------:R-:W-:-:S02]  /*32010*/  LOP3.LUT R60, R60, 0xffff, RZ, 0xc0, !PT ;  /* 0x0000ffff3c3c7812 */ /* 0x000fc400078ec0ff */
[----:B------:R-:W-:Y:S02]  /*32020*/  LOP3.LUT R62, R62, 0xffff, RZ, 0xc0, !PT ;  /* 0x0000ffff3e3e7812 */ /* 0x000fe400078ec0ff */
[----:B------:R-:W-:Y:S02]  /*32030*/  LOP3.LUT R64, R64, 0xffff, RZ, 0xc0, !PT ;  /* 0x0000ffff40407812 */ /* 0x000fe400078ec0ff */
[----:B------:R-:W-:Y:S02]  /*32040*/  F2FP.SATFINITE.E4M3.F32.PACK_AB_MERGE_C R93, R59, R58, RZ ;  /* 0x0000003a3b5d723e */ /* 0x000fe400048070ff */
[----:B------:R-:W-:Y:S02]  /*32050*/  PRMT R55, R10, 0x5410, R55 ;  /* 0x000054100a377816 */ /* 0x000fe40000000037 */
[----:B------:R-:W-:Y:S02]  /*32060*/  PRMT R59, R40, 0x3340, R0 ;  /* 0x00003340283b7816 */ /* 0x000fe40000000000 */
[----:B---3--:R-:W-:-:S02]  /*32070*/  PRMT R81, R64, 0x3340, R81 ;  /* 0x0000334040517816 */ /* 0x008fc40000000051 */
[----:B------:R-:W-:Y:S02]  /*32080*/  PRMT R10, R60, 0x3340, R62 ;  /* 0x000033403c0a7816 */ /* 0x000fe4000000003e */
[----:B------:R-:W-:Y:S02]  /*32090*/  SHF.R.U32.HI R40, RZ, 0x8, R40 ;  /* 0x00000008ff287819 */ /* 0x000fe40000011628 */
[----:B------:R-:W-:Y:S02]  /*320a0*/  PRMT R81, R10, 0x5410, R81 ;  /* 0x000054100a517816 */ /* 0x000fe40000000051 */
[----:B------:R-:W-:Y:S02]  /*320b0*/  LOP3.LUT R10, R40, 0xffff, RZ, 0xc0, !PT ;  /* 0x0000ffff280a7812 */ /* 0x000fe400078ec0ff */
[----:B------:R-:W3:Y:S01]  /*320c0*/  LDL.LU R40, [R1] ;  /* 0x0000000001287983 */ /* 0x000ee20000300800 */
[----:B------:R-:W-:-:S03]  /*320d0*/  IMAD.MOV.U32 R43, RZ, RZ, R83 ;  /* 0x000000ffff2b7224 */ /* 0x000fc600078e0053 */
[----:B------:R-:W3:Y:S01]  /*320e0*/  LDL.LU R41, [R1+0x4] ;  /* 0x0000040001297983 */ /* 0x000ee20000300800 */
        /* <DEDUP_REMOVED lines=9> */
[----:B------:R-:W-:Y:S01]  /*32180*/  F2FP.SATFINITE.E4M3.F32.PACK_AB_MERGE_C R46, R47, R46, RZ ;  /* 0x0000002e2f2e723e */ /* 0x000fe200048070ff */
[----:B------:R-:W-:Y:S01]  /*32190*/  IMAD R3, R92, UR4, RZ ;  /* 0x000000045c037c24 */ /* 0x000fe2000f8e02ff */
[----:B------:R-:W-:Y:S01]  /*321a0*/  F2FP.SATFINITE.E4M3.F32.PACK_AB_MERGE_C R20, R21, R20, RZ ;  /* 0x000000141514723e */ /* 0x000fe200048070ff */
[----:B------:R-:W0:Y:S01]  /*321b0*/  LDCU UR4, c[0x0][0x39c] ;  /* 0x00007380ff0477ac */ /* 0x000e220008000800 */
[----:B------:R-:W-:-:S02]  /*321c0*/  F2FP.SATFINITE.E4M3.F32.PACK_AB_MERGE_C R22, R23, R22, RZ ;  /* 0x000000161716723e */ /* 0x000fc400048070ff */
[----:B------:R-:W-:Y:S02]  /*321d0*/  F2FP.SATFINITE.E4M3.F32.PACK_AB_MERGE_C R24, R25, R24, RZ ;  /* 0x000000181918723e */ /* 0x000fe400048070ff */
[----:B------:R-:W-:Y:S01]  /*321e0*/  F2FP.SATFINITE.E4M3.F32.PACK_AB_MERGE_C R52, R53, R52, RZ ;  /* 0x000000343534723e */ /* 0x000fe200048070ff */
[----:B------:R-:W-:Y:S01]  /*321f0*/  BAR.SYNC.DEFER_BLOCKING 0x0 ;  /* 0x0000000000007b1d */ /* 0x000fe20000010000 */
[----:B--2---:R-:W-:-:S05]  /*32200*/  IMAD.MOV.U32 R42, RZ, RZ, R68 ;  /* 0x000000ffff2a7224 */ /* 0x004fca00078e0044 */
[----:B------:R-:W2:Y:S04]  /*32210*/  LDL.LU R68, [R1+0xe14] ;  /* 0x000e140001447983 */ /* 0x000ea80000300800 */
[----:B------:R-:W2:Y:S01]  /*32220*/  LDL.LU R83, [R1+0xe10] ;  /* 0x000e100001537983 */ /* 0x000ea20000300800 */
[----:B------:R-:W-:Y:S02]  /*32230*/  LOP3.LUT R9, R4, 0xffff, RZ, 0xc0, !PT ;  /* 0x0000ffff04097812 */ /* 0x000fe400078ec0ff */
[----:B------:R-:W-:Y:S02]  /*32240*/  LOP3.LUT R6, R6, 0xffff, RZ, 0xc0, !PT ;  /* 0x0000ffff06067812 */ /* 0x000fe400078ec0ff */
[----:B------:R-:W-:Y:S02]  /*32250*/  LOP3.LUT R8, R8, 0xffff, RZ, 0xc0, !PT ;  /* 0x0000ffff08087812 */ /* 0x000fe400078ec0ff */
[----:B------:R-:W-:-:S02]  /*32260*/  PRMT R15, R9, 0x3340, R6 ;  /* 0x00003340090f7816 */ /* 0x000fc40000000006 */
[----:B------:R-:W-:Y:S02]  /*32270*/  PRMT R4, R8, 0x3340, R0 ;  /* 0x0000334008047816 */ /* 0x000fe40000000000 */
[----:B------:R-:W-:Y:S02]  /*32280*/  LOP3.LUT R36, R36, 0xffff, RZ, 0xc0, !PT ;  /* 0x0000ffff24247812 */ /* 0x000fe400078ec0ff */
[----:B------:R-:W-:Y:S02]  /*32290*/  LOP3.LUT R38, R38, 0xffff, RZ, 0xc0, !PT ;  /* 0x0000ffff26267812 */ /* 0x000fe400078ec0ff */
[----:B------:R-:W-:Y:S02]  /*322a0*/  LOP3.LUT R48, R48, 0xffff, RZ, 0xc0, !PT ;  /* 0x0000ffff30307812 */ /* 0x000fe400078ec0ff */
[----:B------:R-:W-:Y:S02]  /*322b0*/  SHF.R.U32.HI R9, RZ, 0x8, R9 ;  /* 0x00000008ff097819 */ /* 0x000fe40000011609 */
[----:B------:R-:W-:-:S02]  /*322c0*/  SHF.R.U32.HI R6, RZ, 0x8, R6 ;  /* 0x00000008ff067819 */ /* 0x000fc40000011606 */
[----:B------:R-:W-:Y:S02]  /*322d0*/  PRMT R4, R15, 0x5410, R4 ;  /* 0x000054100f047816 */ /* 0x000fe40000000004 */
[----:B------:R-:W-:Y:S02]  /*322e0*/  PRMT R58, R48, 0x3340, R0 ;  /* 0x00003340303a7816 */ /* 0x000fe40000000000 */
[----:B------:R-:W-:Y:S02]  /*322f0*/  PRMT R15, R36, 0x3340, R38 ;  /* 0x00003340240f7816 */ /* 0x000fe40000000026 */
[----:B------:R-:W-:Y:S02]  /*32300*/  LOP3.LUT R9, R9, 0xffff, RZ, 0xc0, !PT ;  /* 0x0000ffff09097812 */ /* 0x000fe400078ec0ff */
[----:B------:R-:W-:Y:S02]  /*32310*/  LOP3.LUT R6, R6, 0xffff, RZ, 0xc0, !PT ;  /* 0x0000ffff06067812 */ /* 0x000fe400078ec0ff */
[----:B------:R-:W-:-:S02]  /*32320*/  SHF.R.U32.HI R36, RZ, 0x8, R36 ;  /* 0x00000008ff247819 */ /* 0x000fc40000011624 */
[----:B------:R-:W-:Y:S02]  /*32330*/  SHF.R.U32.HI R48, RZ, 0x8, R48 ;  /* 0x00000008ff307819 */ /* 0x000fe40000011630 */
[----:B------:R-:W-:Y:S02]  /*32340*/  SHF.R.U32.HI R38, RZ, 0x8, R38 ;  /* 0x00000008ff267819 */ /* 0x000fe40000011626 */
[----:B------:R-:W-:Y:S02]  /*32350*/  PRMT R6, R9, 0x3340, R6 ;  /* 0x0000334009067816 */ /* 0x000fe40000000006 */
[----:B------:R-:W-:Y:S02]  /*32360*/  LOP3.LUT R36, R36, 0xffff, RZ, 0xc0, !PT ;  /* 0x0000ffff24247812 */ /* 0x000fe400078ec0ff */
[----:B------:R-:W-:Y:S02]  /*32370*/  LOP3.LUT R38, R38, 0xffff, RZ, 0xc0, !PT ;  /* 0x0000ffff26267812 */ /* 0x000fe400078ec0ff */
[----:B------:R-:W-:-:S02]  /*32380*/  LOP3.LUT R9, R48, 0xffff, RZ, 0xc0, !PT ;  /* 0x0000ffff30097812 */ /* 0x000fc400078ec0ff */
[----:B------:R-:W3:Y:S01]  /*32390*/  LDL.LU R48, [R1+0x10] ;  /* 0x0000100001307983 */ /* 0x000ee20000300800 */
[----:B------:R-:W-:-:S03]  /*323a0*/  PRMT R57, R36, 0x3340, R38 ;  /* 0x0000334024397816 */ /* 0x000fc60000000026 */
[----:B------:R-:W3:Y:S04]  /*323b0*/  LDL.LU R49, [R1+0x14] ;  /* 0x0000140001317983 */ /* 0x000ee80000300800 */
[----:B------:R-:W3:Y:S04]  /*323c0*/  LDL.LU R50, [R1+0x18] ;  /* 0x0000180001327983 */ /* 0x000ee80000300800 */
[----:B------:R-:W3:Y:S04]  /*323d0*/  LDL.LU R51, [R1+0x1c] ;  /* 0x00001c0001337983 */ /* 0x000ee80000300800 */
[----:B------:R-:W3:Y:S04]  /*323e0*/  LDL.LU R36, [R1+0x20] ;  /* 0x0000200001247983 */ /* 0x000ee80000300800 */
[----:B------:R-:W3:Y:S04]  /*323f0*/  LDL.LU R37, [R1+0x24] ;  /* 0x0000240001257983 */ /* 0x000ee80000300800 */
[----:B------:R-:W3:Y:S01]  /*32400*/  LDL.LU R38, [R1+0x28] ;  /* 0x0000280001267983 */ /* 0x000ee20000300800 */
[----:B------:R-:W-:-:S02]  /*32410*/  LOP3.LUT R12, R12, 0xffff, RZ, 0xc0, !PT ;  /* 0x0000ffff0c0c7812 */ /* 0x000fc400078ec0ff */
[----:B------:R-:W-:Y:S02]  /*32420*/  LOP3.LUT R14, R14, 0xffff, RZ, 0xc0, !PT ;  /* 0x0000ffff0e0e7812 */ /* 0x000fe400078ec0ff */
[----:B------:R-:W-:Y:S02]  /*32430*/  LOP3.LUT R16, R16, 0xffff, RZ, 0xc0, !PT ;  /* 0x0000ffff10107812 */ /* 0x000fe400078ec0ff */
[----:B------:R-:W-:Y:S02]  /*32440*/  PRMT R13, R12, 0x3340, R14 ;  /* 0x000033400c0d7816 */ /* 0x000fe4000000000e */
[----:B------:R-:W-:Y:S02]  /*32450*/  SHF.R.U32.HI R12, RZ, 0x8, R12 ;  /* 0x00000008ff0c7819 */ /* 0x000fe4000001160c */
[----:B------:R-:W-:Y:S02]  /*32460*/  SHF.R.U32.HI R14, RZ, 0x8, R14 ;  /* 0x00000008ff0e7819 */ /* 0x000fe4000001160e */
[----:B------:R-:W-:-:S02]  /*32470*/  PRMT R5, R16, 0x3340, R0 ;  /* 0x0000334010057816 */ /* 0x000fc40000000000 */
[----:B------:R-:W-:Y:S02]  /*32480*/  LOP3.LUT R44, R44, 0xffff, RZ, 0xc0, !PT ;  /* 0x0000ffff2c2c7812 */ /* 0x000fe400078ec0ff */
[----:B------:R-:W-:Y:S02]  /*32490*/  LOP3.LUT R46, R46, 0xffff, RZ, 0xc0, !PT ;  /* 0x0000ffff2e2e7812 */ /* 0x000fe400078ec0ff */
[----:B------:R-:W-:Y:S02]  /*324a0*/  LOP3.LUT R12, R12, 0xffff, RZ, 0xc0, !PT ;  /* 0x0000ffff0c0c7812 */ /* 0x000fe400078ec0ff */
[----:B------:R-:W-:Y:S02]  /*324b0*/  LOP3.LUT R14, R14, 0xffff, RZ, 0xc0, !PT ;  /* 0x0000ffff0e0e7812 */ /* 0x000fe400078ec0ff */
[----:B------:R-:W-:Y:S02]  /*324c0*/  SHF.R.U32.HI R64, RZ, 0x8, R64 ;  /* 0x00000008ff407819 */ /* 0x000fe40000011640 */
[----:B------:R-:W-:-:S02]  /*324d0*/  PRMT R5, R13, 0x5410, R5 ;  /* 0x000054100d057816 */ /* 0x000fc40000000005 */
[----:B------:R-:W-:Y:S02]  /*324e0*/  PRMT R13, R44, 0x3340, R46 ;  /* 0x000033402c0d7816 */ /* 0x000fe4000000002e */
[----:B------:R-:W-:Y:S02]  /*324f0*/  SHF.R.U32.HI R62, RZ, 0x8, R62 ;  /* 0x00000008ff3e7819 */ /* 0x000fe4000001163e */
[----:B------:R-:W-:Y:S02]  /*32500*/  SHF.R.U32.HI R60, RZ, 0x8, R60 ;  /* 0x00000008ff3c7819 */ /* 0x000fe4000001163c */
[----:B------:R-:W-:Y:S02]  /*32510*/  PRMT R12, R12, 0x3340, R14 ;  /* 0x000033400c0c7816 */ /* 0x000fe4000000000e */
[----:B------:R-:W-:Y:S02]  /*32520*/  LOP3.LUT R14, R64, 0xffff, RZ, 0xc0, !PT ;  /* 0x0000ffff400e7812 */ /* 0x000fe400078ec0ff */
[----:B------:R-:W-:-:S02]  /*32530*/  PRMT R58, R13, 0x5410, R58 ;  /* 0x000054100d3a7816 */ /* 0x000fc4000000003a */
[----:B------:R-:W-:Y:S02]  /*32540*/  LOP3.LUT R62, R62, 0xffff, RZ, 0xc0, !PT ;  /* 0x0000ffff3e3e7812 */ /* 0x000fe400078ec0ff */
[----:B------:R-:W-:Y:S02]  /*32550*/  F2FP.SATFINITE.E4M3.F32.PACK_AB_MERGE_C R92, R67, R66, RZ ;  /* 0x00000042435c723e */ /* 0x000fe400048070ff */
[----:B------:R-:W-:-:S04]  /*32560*/  LOP3.LUT R13, R60, 0xffff, RZ, 0xc0, !PT ;  /* 0x0000ffff3c0d7812 */ /* 0x000fc800078ec0ff */
[----:B------:R-:W-:Y:S01]  /*32570*/  PRMT R13, R13, 0x3340, R62 ;  /* 0x000033400d0d7816 */ /* 0x000fe2000000003e */
[----:B--2---:R-:W-:Y:S02]  /*32580*/  IMAD.MOV.U32 R39, RZ, RZ, R83 ;  /* 0x000000ffff277224 */ /* 0x004fe400078e0053 */
[----:B------:R-:W2:Y:S04]  /*32590*/  LDL.LU R83, [R1+0xe0c] ;  /* 0x000e0c0001537983 */ /* 0x000ea80000300800 */
[----:B------:R-:W3:Y:S04]  /*325a0*/  LDL.LU R64, [R1+0x40] ;  /* 0x0000400001407983 */ /* 0x000ee80000300800 */
[----:B------:R-:W3:Y:S04]  /*325b0*/  LDL.LU R65, [R1+0x44] ;  /* 0x0000440001417983 */ /* 0x000ee80000300800 */
[----:B------:R-:W3:Y:S04]  /*325c0*/  LDL.LU R66, [R1+0x48] ;  /* 0x0000480001427983 */ /* 0x000ee80000300800 */
[----:B------:R-:W3:Y:S04]  /*325d0*/  LDL.LU R67, [R1+0x4c] ;  /* 0x00004c0001437983 */ /* 0x000ee80000300800 */
[----:B------:R-:W3:Y:S04]  /*325e0*/  LDL.LU R60, [R1+0x30] ;  /* 0x00003000013c7983 */ /* 0x000ee80000300800 */
[----:B------:R-:W3:Y:S04]  /*325f0*/  LDL.LU R61, [R1+0x34] ;  /* 0x00003400013d7983 */ /* 0x000ee80000300800 */
[----:B------:R-:W3:Y:S01]  /*32600*/  LDL.LU R62, [R1+0x38] ;  /* 0x00003800013e7983 */ /* 0x000ee20000300800 */
[----:B------:R-:W-:-:S02]  /*32610*/  LOP3.LUT R20, R20, 0xffff, RZ, 0xc0, !PT ;  /* 0x0000ffff14147812 */ /* 0x000fc400078ec0ff */
[----:B------:R-:W-:Y:S01]  /*32620*/  LOP3.LUT R22, R22, 0xffff, RZ, 0xc0, !PT ;  /* 0x0000ffff16167812 */ /* 0x000fe200078ec0ff */
[----:B------:R-:W3:Y:S01]  /*32630*/  LDL.LU R45, [R1+0x84] ;  /* 0x00008400012d7983 */ /* 0x000ee20000300800 */
[----:B------:R-:W-:Y:S02]  /*32640*/  LOP3.LUT R24, R24, 0xffff, RZ, 0xc0, !PT ;  /* 0x0000ffff18187812 */ /* 0x000fe400078ec0ff */
[----:B------:R-:W-:Y:S02]  /*32650*/  PRMT R11, R20, 0x3340, R22 ;  /* 0x00003340140b7816 */ /* 0x000fe40000000016 */
[----:B------:R-:W-:Y:S02]  /*32660*/  PRMT R54, R24, 0x3340, R0 ;  /* 0x0000334018367816 */ /* 0x000fe40000000000 */
[----:B------:R-:W-:Y:S02]  /*32670*/  LOP3.LUT R52, R52, 0xffff, RZ, 0xc0, !PT ;  /* 0x0000ffff34347812 */ /* 0x000fe400078ec0ff */
[----:B------:R-:W-:-:S02]  /*32680*/  LOP3.LUT R7, R7, 0xffff, RZ, 0xc0, !PT ;  /* 0x0000ffff07077812 */ /* 0x000fc400078ec0ff */
[----:B------:R-:W-:Y:S02]  /*32690*/  LOP3.LUT R56, R56, 0xffff, RZ, 0xc0, !PT ;  /* 0x0000ffff38387812 */ /* 0x000fe400078ec0ff */
        /* <DEDUP_REMOVED lines=9> */
[----:B------:R-:W-:Y:S02]  /*32730*/  PRMT R59, R15, 0x5410, R59 ;  /* 0x000054100f3b7816 */ /* 0x000fe4000000003b */
[----:B------:R-:W-:-:S02]  /*32740*/  PRMT R80, R11, 0x5410, R80 ;  /* 0x000054100b507816 */ /* 0x000fc40000000050 */
[----:B------:R-:W-:Y:S02]  /*32750*/  LOP3.LUT R16, R16, 0xffff, RZ, 0xc0, !PT ;  /* 0x0000ffff10107812 */ /* 0x000fe400078ec0ff */
[----:B------:R-:W-:Y:S02]  /*32760*/  LOP3.LUT R11, R44, 0xffff, RZ, 0xc0, !PT ;  /* 0x0000ffff2c0b7812 */ /* 0x000fe400078ec0ff */
[----:B------:R-:W-:Y:S02]  /*32770*/  LOP3.LUT R46, R46, 0xffff, RZ, 0xc0, !PT ;  /* 0x0000ffff2e2e7812 */ /* 0x000fe400078ec0ff */
[----:B------:R-:W-:Y:S02]  /*32780*/  LOP3.LUT R15, R56, 0xffff, RZ, 0xc0, !PT ;  /* 0x0000ffff380f7812 */ /* 0x000fe400078ec0ff */
[----:B------:R-:W-:Y:S02]  /*32790*/  LOP3.LUT R7, R7, 0xffff, RZ, 0xc0, !PT ;  /* 0x0000ffff07077812 */ /* 0x000fe400078ec0ff */
[----:B------:R-:W-:-:S02]  /*327a0*/  LOP3.LUT R17, R52, 0xffff, RZ, 0xc0, !PT ;  /* 0x0000ffff34117812 */ /* 0x000fc400078ec0ff */
[--C-:B------:R-:W-:Y:S02]  /*327b0*/  PRMT R16, R16, 0x3340, R0.reuse ;  /* 0x0000334010107816 */ /* 0x100fe40000000000 */
[----:B------:R-:W-:Y:S02]  /*327c0*/  PRMT R10, R10, 0x3340, R0 ;  /* 0x000033400a0a7816 */ /* 0x000fe40000000000 */
[----:B------:R-:W-:Y:S02]  /*327d0*/  PRMT R11, R11, 0x3340, R46 ;  /* 0x000033400b0b7816 */ /* 0x000fe4000000002e */
[--C-:B------:R-:W-:Y:S02]  /*327e0*/  PRMT R9, R9, 0x3340, R0.reuse ;  /* 0x0000334009097816 */ /* 0x100fe40000000000 */
        /* <DEDUP_REMOVED lines=27> */
[----:B------:R-:W-:Y:S02]  /*329a0*/  PRMT R28, R28, 0x3340, R30 ;  /* 0x000033401c1c7816 */ /* 0x000fe4000000001e */
[----:B------:R-:W-:-:S04]  /*329b0*/  PRMT R32, R32, 0x3340, R0 ;  /* 0x0000334020207816 */ /* 0x000fc80000000000 */
[----:B------:R-:W-:Y:S01]  /*329c0*/  PRMT R56, R28, 0x5410, R32 ;  /* 0x000054101c387816 */ /* 0x000fe20000000020 */
[----:B--2---:R-:W-:Y:S02]  /*329d0*/  IMAD.MOV.U32 R63, RZ, RZ, R83 ;  /* 0x000000ffff3f7224 */ /* 0x004fe400078e0053 */
[----:B------:R-:W1:Y:S02]  /*329e0*/  S2R R83, SR_TID.X ;  /* 0x0000000000537919 */ /* 0x000e640000002100 */
[----:B-1----:R-:W-:-:S04]  /*329f0*/  LOP3.LUT R18, R83, 0x7f, RZ, 0xc0, !PT ;  /* 0x0000007f53127812 */ /* 0x002fc800078ec0ff */
[----:B------:R-:W-:-:S05]  /*32a00*/  LEA R83, R18, UR11, 0x4 ;  /* 0x0000000b12537c11 */ /* 0x000fca000f8e20ff */
[----:B------:R-:W1:Y:S04]  /*32a10*/  LDS.128 R16, [R83] ;  /* 0x0000000053107984 */ /* 0x000e680000000c00 */
[----:B------:R-:W-:Y:S01]  /*32a20*/  LDS.128 R12, [R83+0x800] ;  /* 0x00080000530c7984 */ /* 0x000fe20000000c00 */
[----:B------:R-:W-:Y:S06]  /*32a30*/  BAR.SYNC.DEFER_BLOCKING 0x0 ;  /* 0x0000000000007b1d */ /* 0x000fec0000010000 */
[----:B---3--:R2:W-:Y:S04]  /*32a40*/  STS.128 [R0], R64 ;  /* 0x0000004000007388 */ /* 0x0085e80000000c00 */
[----:B------:R3:W-:Y:S01]  /*32a50*/  STS.128 [R0+0x400], R60 ;  /* 0x0004003c00007388 */ /* 0x0007e20000000c00 */
[----:B------:R-:W-:Y:S06]  /*32a60*/  BAR.SYNC.DEFER_BLOCKING 0x0 ;  /* 0x0000000000007b1d */ /* 0x000fec0000010000 */
[----:B--2---:R-:W2:Y:S04]  /*32a70*/  LDL.LU R65, [R1+0x80] ;  /* 0x0000800001417983 */ /* 0x004ea80000300800 */
[----:B---3--:R-:W3:Y:S04]  /*32a80*/  LDL.LU R63, [R1+0x7c] ;  /* 0x00007c00013f7983 */ /* 0x008ee80000300800 */
[----:B------:R-:W3:Y:S04]  /*32a90*/  LDL.LU R61, [R1+0x74] ;  /* 0x00007400013d7983 */ /* 0x000ee80000300800 */
[----:B------:R-:W0:Y:S04]  /*32aa0*/  LDS.128 R24, [R83] ;  /* 0x0000000053187984 */ /* 0x000e280000000c00 */
[----:B------:R-:W-:Y:S01]  /*32ab0*/  LDS.128 R20, [R83+0x800] ;  /* 0x0008000053147984 */ /* 0x000fe20000000c00 */
[----:B------:R-:W-:Y:S06]  /*32ac0*/  BAR.SYNC.DEFER_BLOCKING 0x0 ;  /* 0x0000000000007b1d */ /* 0x000fec0000010000 */
[----:B------:R-:W-:Y:S04]  /*32ad0*/  STS.128 [R0], R36 ;  /* 0x0000002400007388 */ /* 0x000fe80000000c00 */
[----:B------:R-:W-:Y:S01]  /*32ae0*/  STS.128 [R0+0x400], R48 ;  /* 0x0004003000007388 */ /* 0x000fe20000000c00 */
[----:B------:R-:W-:Y:S06]  /*32af0*/  BAR.SYNC.DEFER_BLOCKING 0x0 ;  /* 0x0000000000007b1d */ /* 0x000fec0000010000 */
[----:B------:R-:W0:Y:S04]  /*32b00*/  LDS.128 R32, [R83] ;  /* 0x0000000053207984 */ /* 0x000e280000000c00 */
[----:B------:R-:W-:Y:S01]  /*32b10*/  LDS.128 R28, [R83+0x800] ;  /* 0x00080000531c7984 */ /* 0x000fe20000000c00 */
[----:B------:R-:W-:Y:S06]  /*32b20*/  BAR.SYNC.DEFER_BLOCKING 0x0 ;  /* 0x0000000000007b1d */ /* 0x000fec0000010000 */
[----:B------:R1:W-:Y:S04]  /*32b30*/  STS.128 [R0+0x400], R68 ;  /* 0x0004004400007388 */ /* 0x0003e80000000c00 */
[----:B-1----:R-:W4:Y:S04]  /*32b40*/  LDL.LU R70, [R1+0x78] ;  /* 0x0000780001467983 */ /* 0x002f280000300800 */
[----:B------:R-:W4:Y:S04]  /*32b50*/  LDL.LU R71, [R1+0x70] ;  /* 0x0000700001477983 */ /* 0x000f280000300800 */
[----:B------:R-:W-:Y:S01]  /*32b60*/  STS.128 [R0], R40 ;  /* 0x0000002800007388 */ /* 0x000fe20000000c00 */
[----:B------:R-:W-:Y:S06]  /*32b70*/  BAR.SYNC.DEFER_BLOCKING 0x0 ;  /* 0x0000000000007b1d */ /* 0x000fec0000010000 */
[----:B------:R-:W1:Y:S04]  /*32b80*/  LDS.128 R40, [R83] ;  /* 0x0000000053287984 */ /* 0x000e680000000c00 */
[----:B------:R-:W-:Y:S01]  /*32b90*/  LDS.128 R36, [R83+0x800] ;  /* 0x0008000053247984 */ /* 0x000fe20000000c00 */
[----:B------:R-:W-:Y:S06]  /*32ba0*/  BAR.SYNC.DEFER_BLOCKING 0x0 ;  /* 0x0000000000007b1d */ /* 0x000fec0000010000 */
[----:B------:R-:W-:Y:S04]  /*32bb0*/  STS.128 [R0], R72 ;  /* 0x0000004800007388 */ /* 0x000fe80000000c00 */
[----:B------:R0:W-:Y:S01]  /*32bc0*/  STS.128 [R0+0x400], R76 ;  /* 0x0004004c00007388 */ /* 0x0001e20000000c00 */
[----:B------:R-:W-:Y:S01]  /*32bd0*/  BAR.SYNC.DEFER_BLOCKING 0x0 ;  /* 0x0000000000007b1d */ /* 0x000fe20000010000 */
[----:B------:R-:W-:-:S05]  /*32be0*/  LOP3.LUT R53, R45, 0xffff, RZ, 0xc0, !PT ;  /* 0x0000ffff2d357812 */ /* 0x000fca00078ec0ff */
[----:B0-----:R-:W4:Y:S04]  /*32bf0*/  LDL.LU R76, [R1+0xabc] ;  /* 0x000abc00014c7983 */ /* 0x001f280000300800 */
[----:B------:R-:W0:Y:S04]  /*32c00*/  LDS.128 R44, [R83] ;  /* 0x00000000532c7984 */ /* 0x000e280000000c00 */
[----:B------:R-:W-:Y:S01]  /*32c10*/  LDS.128 R48, [R83+0x800] ;  /* 0x0008000053307984 */ /* 0x000fe20000000c00 */
[----:B------:R-:W-:Y:S01]  /*32c20*/  BAR.SYNC.DEFER_BLOCKING 0x0 ;  /* 0x0000000000007b1d */ /* 0x000fe20000010000 */
[----:B------:R-:W-:-:S02]  /*32c30*/  PRMT R52, R4, 0x4210, R53 ;  /* 0x0000421004347816 */ /* 0x000fc40000000035 */
[----:B------:R-:W-:-:S03]  /*32c40*/  PRMT R4, R8, 0x5210, R53 ;  /* 0x0000521008047816 */ /* 0x000fc60000000035 */
[----:B------:R-:W4:Y:S04]  /*32c50*/  LDL.LU R75, [R1+0xac0] ;  /* 0x000ac000014b7983 */ /* 0x000f280000300800 */
[----:B------:R-:W4:Y:S04]  /*32c60*/  LDL.LU R74, [R1+0xac4] ;  /* 0x000ac400014a7983 */ /* 0x000f280000300800 */
[----:B------:R-:W4:Y:S04]  /*32c70*/  LDL.LU R73, [R1+0xac8] ;  /* 0x000ac80001497983 */ /* 0x000f280000300800 */
[----:B------:R-:W4:Y:S04]  /*32c80*/  LDL.LU R72, [R1+0xacc] ;  /* 0x000acc0001487983 */ /* 0x000f280000300800 */
[----:B------:R-:W-:Y:S04]  /*32c90*/  STS.128 [R0], R84 ;  /* 0x0000005400007388 */ /* 0x000fe80000000c00 */
[----:B------:R-:W-:Y:S01]  /*32ca0*/  STS.128 [R0+0x400], R88 ;  /* 0x0004005800007388 */ /* 0x000fe20000000c00 */
[----:B--2---:R-:W-:Y:S01]  /*32cb0*/  LOP3.LUT R60, R65, 0xffff, RZ, 0xc0, !PT ;  /* 0x0000ffff413c7812 */ /* 0x004fe200078ec0ff */
[----:B------:R-:W-:Y:S03]  /*32cc0*/  BAR.SYNC.DEFER_BLOCKING 0x0 ;  /* 0x0000000000007b1d */ /* 0x000fe60000010000 */
[----:B------:R-:W-:-:S02]  /*32cd0*/  PRMT R53, R5, 0x4210, R60 ;  /* 0x0000421005357816 */ /* 0x000fc4000000003c */
[----:B------:R-:W-:Y:S02]  /*32ce0*/  PRMT R5, R7, 0x5210, R60 ;  /* 0x0000521007057816 */ /* 0x000fe4000000003c */
[----:B---3--:R-:W-:Y:S02]  /*32cf0*/  LOP3.LUT R8, R63, 0xffff, RZ, 0xc0, !PT ;  /* 0x0000ffff3f087812 */ /* 0x008fe400078ec0ff */
[----:B------:R-:W-:Y:S02]  /*32d00*/  LOP3.LUT R7, R61, 0xffff, RZ, 0xc0, !PT ;  /* 0x0000ffff3d077812 */ /* 0x000fe400078ec0ff */
[----:B------:R-:W2:Y:S04]  /*32d10*/  LDS.128 R60, [R83] ;  /* 0x00000000533c7984 */ /* 0x000ea80000000c00 */
[----:B------:R-:W-:Y:S01]  /*32d20*/  LDS.128 R64, [R83+0x800] ;  /* 0x0008000053407984 */ /* 0x000fe20000000c00 */
[----:B------:R-:W-:-:S02]  /*32d30*/  PRMT R54, R54, 0x4210, R8 ;  /* 0x0000421036367816 */ /* 0x000fc40000000008 */
[--C-:B------:R-:W-:Y:S01]  /*32d40*/  PRMT R55, R55, 0x4210, R7.reuse ;  /* 0x0000421037377816 */ /* 0x100fe20000000007 */
[----:B------:R-:W-:Y:S01]  /*32d50*/  BAR.SYNC.DEFER_BLOCKING 0x0 ;  /* 0x0000000000007b1d */ /* 0x000fe20000010000 */
[----:B------:R-:W-:Y:S02]  /*32d60*/  PRMT R6, R6, 0x5210, R8 ;  /* 0x0000521006067816 */ /* 0x000fe40000000008 */
[----:B------:R-:W-:-:S05]  /*32d70*/  PRMT R7, R56, 0x5210, R7 ;  /* 0x0000521038077816 */ /* 0x000fca0000000007 */
[----:B------:R-:W3:Y:S01]  /*32d80*/  LDC R8, c[0x0][0x3b8] ;  /* 0x0000ee00ff087b82 */ /* 0x000ee20000000800 */
[----:B------:R4:W-:Y:S04]  /*32d90*/  STS.128 [R0], R52 ;  /* 0x0000003400007388 */ /* 0x0009e80000000c00 */
[----:B------:R0:W-:Y:S01]  /*32da0*/  STS.128 [R0+0x400], R4 ;  /* 0x0004000400007388 */ /* 0x0001e20000000c00 */
[----:B----4-:R-:W-:-:S04]  /*32db0*/  LOP3.LUT R53, R71, 0xffff, RZ, 0xc0, !PT ;  /* 0x0000ffff47357812 */ /* 0x010fc800078ec0ff */
[--C-:B0-----:R-:W-:Y:S02]  /*32dc0*/  PRMT R5, R58, 0x4210, R53.reuse ;  /* 0x000042103a057816 */ /* 0x101fe40000000035 */
[----:B------:R-:W-:Y:S02]  /*32dd0*/  PRMT R53, R11, 0x5210, R53 ;  /* 0x000052100b357816 */ /* 0x000fe40000000035 */
[----:B------:R-:W4:Y:S01]  /*32de0*/  LDL.LU R11, [R1+0xad0] ;  /* 0x000ad000010b7983 */ /* 0x000f220000300800 */
[----:B------:R-:W-:Y:S01]  /*32df0*/  LOP3.LUT R52, R70, 0xffff, RZ, 0xc0, !PT ;  /* 0x0000ffff46347812 */ /* 0x000fe200078ec0ff */
[----:B------:R-:W-:Y:S03]  /*32e00*/  BAR.SYNC.DEFER_BLOCKING 0x0 ;  /* 0x0000000000007b1d */ /* 0x000fe60000010000 */
[--C-:B------:R-:W-:Y:S02]  /*32e10*/  PRMT R4, R59, 0x4210, R52.reuse ;  /* 0x000042103b047816 */ /* 0x100fe40000000034 */
[----:B------:R-:W-:-:S02]  /*32e20*/  PRMT R52, R57, 0x5210, R52 ;  /* 0x0000521039347816 */ /* 0x000fc40000000034 */
[----:B------:R-:W-:Y:S02]  /*32e30*/  LOP3.LUT R93, R93, 0xffff, RZ, 0xc0, !PT ;  /* 0x0000ffff5d5d7812 */ /* 0x000fe400078ec0ff */
[----:B------:R-:W-:Y:S01]  /*32e40*/  LOP3.LUT R92, R92, 0xffff, RZ, 0xc0, !PT ;  /* 0x0000ffff5c5c7812 */ /* 0x000fe200078ec0ff */
[----:B------:R-:W0:Y:S04]  /*32e50*/  LDS.128 R56, [R83] ;  /* 0x0000000053387984 */ /* 0x000e280000000c00 */
[----:B------:R-:W-:Y:S01]  /*32e60*/  LDS.128 R68, [R83+0x800] ;  /* 0x0008000053447984 */ /* 0x000fe20000000c00 */
[--C-:B------:R-:W-:Y:S02]  /*32e70*/  PRMT R6, R80, 0x4210, R93.reuse ;  /* 0x0000421050067816 */ /* 0x100fe4000000005d */
[----:B------:R-:W-:-:S02]  /*32e80*/  PRMT R54, R10, 0x5210, R93 ;  /* 0x000052100a367816 */ /* 0x000fc4000000005d */
[--C-:B------:R-:W-:Y:S01]  /*32e90*/  PRMT R7, R81, 0x4210, R92.reuse ;  /* 0x0000421051077816 */ /* 0x100fe2000000005c */
[----:B------:R-:W-:Y:S01]  /*32ea0*/  BAR.SYNC.DEFER_BLOCKING 0x0 ;  /* 0x0000000000007b1d */ /* 0x000fe20000010000 */
[----:B------:R-:W-:Y:S02]  /*32eb0*/  PRMT R55, R9, 0x5210, R92 ;  /* 0x0000521009377816 */ /* 0x000fe4000000005c */
[C---:B------:R-:W-:Y:S01]  /*32ec0*/  ISETP.LT.AND P3, PT, R82.reuse, UR19, !P0 ;  /* 0x0000001352007c0c */ /* 0x040fe2000c761270 */
[----:B---3--:R-:W-:Y:S01]  /*32ed0*/  IMAD R82, R82, R8, RZ ;  /* 0x0000000852527224 */ /* 0x008fe200078e02ff */
[----:B------:R-:W-:-:S04]  /*32ee0*/  IADD3 R2, P4, PT, R3, UR16, RZ ;  /* 0x0000001003027c10 */ /* 0x000fc8000ff9e0ff */
[----:B------:R-:W-:Y:S01]  /*32ef0*/  LEA.HI.X.SX32 R3, R3, UR17, 0x1, P4 ;  /* 0x0000001103037c11 */ /* 0x000fe2000a0f0eff */
[----:B------:R3:W-:Y:S04]  /*32f00*/  STS.128 [R0], R4 ;  /* 0x0000000400007388 */ /* 0x0007e80000000c00 */
[----:B------:R0:W-:Y:S01]  /*32f10*/  STS.128 [R0+0x400], R52 ;  /* 0x0004003400007388 */ /* 0x0001e20000000c00 */
[----:B------:R-:W-:Y:S01]  /*32f20*/  PRMT R10, R16, 0x7771, RZ ;  /* 0x00007771100a7816 */ /* 0x000fe200000000ff */
[----:B------:R-:W-:Y:S01]  /*32f30*/  BAR.SYNC.DEFER_BLOCKING 0x0 ;  /* 0x0000000000007b1d */ /* 0x000fe20000010000 */
[----:B------:R-:W-:-:S05]  /*32f40*/  ISETP.LT.AND P5, PT, R76, UR4, !P0 ;  /* 0x000000044c007c0c */ /* 0x000fca000c7a1270 */
[----:B------:R-:W4:Y:S01]  /*32f50*/  LDCU UR4, c[0x0][0x39c] ;  /* 0x00007380ff0477ac */ /* 0x000f220008000800 */
[----:B---3--:R-:W-:Y:S01]  /*32f60*/  IADD3 R6, P4, PT, R82, R2, RZ ;  /* 0x0000000252067210 */ /* 0x008fe20007f9e0ff */
[----:B0-----:R-:W-:-:S03]  /*32f70*/  IMAD R0, R76, R8, RZ ;  /* 0x000000084c007224 */ /* 0x001fc600078e02ff */
[-C--:B------:R-:W-:Y:S01]  /*32f80*/  LEA.HI.X.SX32 R7, R82, R3.reuse, 0x1, P4 ;  /* 0x0000000352077211 */ /* 0x080fe200020f0eff */
[----:B------:R-:W3:Y:S01]  /*32f90*/  LDL.LU R52, [R1+0xad4] ;  /* 0x000ad40001347983 */ /* 0x000ee20000300800 */
[----:B------:R-:W-:Y:S02]  /*32fa0*/  PRMT R5, R16, 0x7770, RZ ;  /* 0x0000777010057816 */ /* 0x000fe400000000ff */
[C---:B------:R-:W-:Y:S01]  /*32fb0*/  IADD3 R4, P6, PT, R0.reuse, R2, RZ ;  /* 0x0000000200047210 */ /* 0x040fe20007fde0ff */
[----:B------:R-:W2:Y:S04]  /*32fc0*/  LDL.LU R55, [R1+0xad8] ;  /* 0x000ad80001377983 */ /* 0x000ea80000300800 */
[----:B------:R-:W2:Y:S04]  /*32fd0*/  LDL.LU R53, [R1+0xadc] ;  /* 0x000adc0001357983 */ /* 0x000ea80000300800 */
[----:B------:R0:W-:Y:S04]  /*32fe0*/  @P3 STG.E.U8 desc[UR22][R6.64], R5 ;  /* 0x0000000506003986 */ /* 0x0001e8000c101116 */
[----:B------:R-:W2:Y:S01]  /*32ff0*/  LDL.LU R54, [R1+0xae0] ;  /* 0x000ae00001367983 */ /* 0x000ea20000300800 */
[C---:B------:R-:W-:Y:S01]  /*33000*/  IMAD R9, R75.reuse, R8, RZ ;  /* 0x000000084b097224 */ /* 0x040fe200078e02ff */
[----:B------:R-:W-:Y:S01]  /*33010*/  ISETP.LT.AND P4, PT, R75, UR5, !P0 ;  /* 0x000000054b007c0c */ /* 0x000fe2000c781270 */
[----:B------:R-:W3:Y:S01]  /*33020*/  LDCU UR5, c[0x0][0x39c] ;  /* 0x00007380ff0577ac */ /* 0x000ee20008000800 */
[----:B0-----:R-:W-:-:S02]  /*33030*/  LEA.HI.X.SX32 R5, R0, R3, 0x1, P6 ;  /* 0x0000000300057211 */ /* 0x001fc400030f0eff */
[----:B------:R-:W-:-:S03]  /*33040*/  IADD3 R6, P3, PT, R9, R2, RZ ;  /* 0x0000000209067210 */ /* 0x000fc60007f7e0ff */
[----:B------:R0:W-:Y:S01]  /*33050*/  @P5 STG.E.U8 desc[UR22][R4.64], R10 ;  /* 0x0000000a04005986 */ /* 0x0001e2000c101116 */
[----:B------:R-:W-:Y:S02]  /*33060*/  LEA.HI.X.SX32 R7, R9, R3, 0x1, P3 ;  /* 0x0000000309077211 */ /* 0x000fe400018f0eff */
[----:B------:R-:W-:Y:S01]  /*33070*/  PRMT R9, R16, 0x7772, RZ ;  /* 0x0000777210097816 */ /* 0x000fe200000000ff */
[----:B0-----:R-:W-:-:S04]  /*33080*/  IMAD R5, R73, R8, RZ ;  /* 0x0000000849057224 */ /* 0x001fc800078e02ff */
[----:B------:R0:W-:Y:S01]  /*33090*/  @P4 STG.E.U8 desc[UR22][R6.64], R9 ;  /* 0x0000000906004986 */ /* 0x0001e2000c101116 */
[----:B------:R-:W-:-:S04]  /*330a0*/  IADD3 R4, P5, PT, R5, R2, RZ ;  /* 0x0000000205047210 */ /* 0x000fc80007fbe0ff */
[----:B------:R-:W-:Y:S02]  /*330b0*/  LEA.HI.X.SX32 R5, R5, R3, 0x1, P5 ;  /* 0x0000000305057211 */ /* 0x000fe400028f0eff */
[C---:B----4-:R-:W-:Y:S01]  /*330c0*/  ISETP.LT.AND P5, PT, R11.reuse, UR4, !P0 ;  /* 0x000000040b007c0c */ /* 0x050fe2000c7a1270 */
[-C--:B0-----:R-:W-:Y:S01]  /*330d0*/  IMAD R9, R11, R8.reuse, RZ ;  /* 0x000000080b097224 */ /* 0x081fe200078e02ff */
[C---:B------:R-:W-:Y:S01]  /*330e0*/  ISETP.LT.AND P6, PT, R74.reuse, UR6, !P0 ;  /* 0x000000064a007c0c */ /* 0x040fe2000c7c1270 */
[----:B------:R-:W4:Y:S01]  /*330f0*/  LDL.LU R11, [R1+0xae4] ;  /* 0x000ae400010b7983 */ /* 0x000f220000300800 */
[----:B------:R-:W-:Y:S01]  /*33100*/  IMAD R0, R74, R8, RZ ;  /* 0x000000084a007224 */ /* 0x000fe200078e02ff */
[----:B------:R-:W-:Y:S01]  /*33110*/  PRMT R16, R16, 0x7773, RZ ;  /* 0x0000777310107816 */ /* 0x000fe200000000ff */
[----:B------:R-:W0:Y:S03]  /*33120*/  LDCU UR6, c[0x0][0x39c] ;  /* 0x00007380ff0677ac */ /* 0x000e260008000800 */
[----:B------:R-:W-:Y:S01]  /*33130*/  IADD3 R6, P3, PT, R0, R2, RZ ;  /* 0x0000000200067210 */ /* 0x000fe20007f7e0ff */
[----:B------:R-:W0:Y:S01]  /*33140*/  LDCU UR4, c[0x0][0x39c] ;  /* 0x00007380ff0477ac */ /* 0x000e220008000800 */
[----:B------:R-:W-:-:S02]  /*33150*/  ISETP.LT.AND P4, PT, R73, UR7, !P0 ;  /* 0x0000000749007c0c */ /* 0x000fc4000c781270 */
[----:B------:R-:W-:Y:S01]  /*33160*/  LEA.HI.X.SX32 R7, R0, R3, 0x1, P3 ;  /* 0x0000000300077211 */ /* 0x000fe200018f0eff */
[C---:B------:R-:W-:Y:S01]  /*33170*/  IMAD R0, R72.reuse, R8, RZ ;  /* 0x0000000848007224 */ /* 0x040fe200078e02ff */
[----:B------:R-:W-:Y:S01]  /*33180*/  ISETP.LT.AND P3, PT, R72, UR8, !P0 ;  /* 0x0000000848007c0c */ /* 0x000fe2000c761270 */
[----:B------:R-:W0:Y:S02]  /*33190*/  LDCU UR7, c[0x0][0x39c] ;  /* 0x00007380ff0777ac */ /* 0x000e240008000800 */
[----:B------:R1:W-:Y:S01]  /*331a0*/  @P6 STG.E.U8 desc[UR22][R6.64], R16 ;  /* 0x0000001006006986 */ /* 0x0003e2000c101116 */
[----:B------:R-:W-:Y:S01]  /*331b0*/  PRMT R10, R17, 0x7770, RZ ;  /* 0x00007770110a7816 */ /* 0x000fe200000000ff */
[----:B------:R-:W4:Y:S01]  /*331c0*/  LDCU UR8, c[0x0][0x39c] ;  /* 0x00007380ff0877ac */ /* 0x000f220008000800 */
[----:B-1----:R-:W-:-:S04]  /*331d0*/  IADD3 R6, P6, PT, R0, R2, RZ ;  /* 0x0000000200067210 */ /* 0x002fc80007fde0ff */
[----:B------:R-:W-:Y:S02]  /*331e0*/  LEA.HI.X.SX32 R7, R0, R3, 0x1, P6 ;  /* 0x0000000300077211 */ /* 0x000fe400030f0eff */
[C---:B------:R-:W-:Y:S01]  /*331f0*/  PRMT R0, R17.reuse, 0x7771, RZ ;  /* 0x0000777111007816 */ /* 0x040fe200000000ff */
[----:B------:R1:W-:Y:S04]  /*33200*/  @P4 STG.E.U8 desc[UR22][R4.64], R10 ;  /* 0x0000000a04004986 */ /* 0x0003e8000c101116 */
[----:B------:R0:W-:Y:S01]  /*33210*/  @P3 STG.E.U8 desc[UR22][R6.64], R0 ;  /* 0x0000000006003986 */ /* 0x0001e2000c101116 */
[----:B-1----:R-:W-:Y:S02]  /*33220*/  PRMT R5, R17, 0x7772, RZ ;  /* 0x0000777211057816 */ /* 0x002fe400000000ff */
[----:B0-----:R-:W-:-:S04]  /*33230*/  IADD3 R6, P3, PT, R9, R2, RZ ;  /* 0x0000000209067210 */ /* 0x001fc80007f7e0ff */
[----:B------:R-:W-:-:S05]  /*33240*/  LEA.HI.X.SX32 R7, R9, R3, 0x1, P3 ;  /* 0x0000000309077211 */ /* 0x000fca00018f0eff */
[----:B------:R0:W-:Y:S01]  /*33250*/  @P5 STG.E.U8 desc[UR22][R6.64], R5 ;  /* 0x0000000506005986 */ /* 0x0001e2000c101116 */
[----:B------:R-:W-:Y:S02]  /*33260*/  PRMT R17, R17, 0x7773, RZ ;  /* 0x0000777311117816 */ /* 0x000fe400000000ff */
[C---:B---3--:R-:W-:Y:S01]  /*33270*/  ISETP.LT.AND P4, PT, R52.reuse, UR5, !P0 ;  /* 0x0000000534007c0c */ /* 0x048fe2000c781270 */
[-C--:B------:R-:W-:Y:S01]  /*33280*/  IMAD R0, R52, R8.reuse, RZ ;  /* 0x0000000834007224 */ /* 0x080fe200078e02ff */
[----:B------:R-:W1:Y:S01]  /*33290*/  LDCU UR5, c[0x0][0x39c] ;  /* 0x00007380ff0577ac */ /* 0x000e620008000800 */
[----:B------:R-:W1:Y:S01]  /*332a0*/  LDL.LU R52, [R1+0xae8] ;  /* 0x000ae80001347983 */ /* 0x000e620000300800 */
[C---:B--2---:R-:W-:Y:S01]  /*332b0*/  IMAD R9, R55.reuse, R8, RZ ;  /* 0x0000000837097224 */ /* 0x044fe200078e02ff */
[----:B------:R-:W-:Y:S01]  /*332c0*/  ISETP.LT.AND P3, PT, R55, UR6, !P0 ;  /* 0x0000000637007c0c */ /* 0x000fe2000c761270 */
[----:B------:R-:W2:Y:S01]  /*332d0*/  LDCU UR6, c[0x0][0x39c] ;  /* 0x00007380ff0677ac */ /* 0x000ea20008000800 */
[----:B------:R-:W-:-:S02]  /*332e0*/  IADD3 R4, P6, PT, R0, R2, RZ ;  /* 0x0000000200047210 */ /* 0x000fc40007fde0ff */
[----:B0-----:R-:W-:Y:S02]  /*332f0*/  IADD3 R6, P5, PT, R9, R2, RZ ;  /* 0x0000000209067210 */ /* 0x001fe40007fbe0ff */
[-C--:B------:R-:W-:Y:S01]  /*33300*/  LEA.HI.X.SX32 R5, R0, R3.reuse, 0x1, P6 ;  /* 0x0000000300057211 */ /* 0x080fe200030f0eff */
[C---:B------:R-:W-:Y:S01]  /*33310*/  IMAD R0, R53.reuse, R8, RZ ;  /* 0x0000000835007224 */ /* 0x040fe200078e02ff */
[----:B------:R-:W-:Y:S01]  /*33320*/  ISETP.LT.AND P6, PT, R53, UR7, !P0 ;  /* 0x0000000735007c0c */ /* 0x000fe2000c7c1270 */
[----:B------:R-:W0:Y:S01]  /*33330*/  LDCU UR7, c[0x0][0x39c] ;  /* 0x00007380ff0777ac */ /* 0x000e220008000800 */
[----:B------:R-:W-:Y:S01]  /*33340*/  LEA.HI.X.SX32 R7, R9, R3, 0x1, P5 ;  /* 0x0000000309077211 */ /* 0x000fe200028f0eff */
[----:B------:R-:W3:Y:S01]  /*33350*/  LDL.LU R53, [R1+0xaf0] ;  /* 0x000af00001357983 */ /* 0x000ee20000300800 */
[----:B------:R-:W-:-:S03]  /*33360*/  PRMT R9, R18, 0x7770, RZ ;  /* 0x0000777012097816 */ /* 0x000fc600000000ff */
[----:B------:R-:W2:Y:S04]  /*33370*/  LDL.LU R16, [R1+0xaf4] ;  /* 0x000af40001107983 */ /* 0x000ea80000300800 */
[----:B------:R-:W-:Y:S04]  /*33380*/  @P4 STG.E.U8 desc[UR22][R4.64], R17 ;  /* 0x0000001104004986 */ /* 0x000fe8000c101116 */
[----:B------:R0:W-:Y:S02]  /*33390*/  @P3 STG.E.U8 desc[UR22][R6.64], R9 ;  /* 0x0000000906003986 */ /* 0x0001e4000c101116 */
[----:B0-----:R-:W-:-:S04]  /*333a0*/  IADD3 R6, P3, PT, R0, R2, RZ ;  /* 0x0000000200067210 */ /* 0x001fc80007f7e0ff */
[-C--:B------:R-:W-:Y:S02]  /*333b0*/  LEA.HI.X.SX32 R7, R0, R3.reuse, 0x1, P3 ;  /* 0x0000000300077211 */ /* 0x080fe400018f0eff */
[C---:B----4-:R-:W-:Y:S01]  /*333c0*/  ISETP.LT.AND P3, PT, R11.reuse, UR8, !P0 ;  /* 0x000000080b007c0c */ /* 0x050fe2000c761270 */
[-C--:B------:R-:W-:Y:S02]  /*333d0*/  IMAD R0, R11, R8.reuse, RZ ;  /* 0x000000080b007224 */ /* 0x080fe400078e02ff */
[C---:B------:R-:W-:Y:S01]  /*333e0*/  IMAD R5, R54.reuse, R8, RZ ;  /* 0x0000000836057224 */ /* 0x040fe200078e02ff */
[----:B------:R-:W4:Y:S01]  /*333f0*/  LDL.LU R11, [R1+0xaf8] ;  /* 0x000af800010b7983 */ /* 0x000f220000300800 */
[----:B------:R-:W-:Y:S01]  /*33400*/  ISETP.LT.AND P4, PT, R54, UR4, !P0 ;  /* 0x0000000436007c0c */ /* 0x000fe2000c781270 */
[----:B------:R-:W2:Y:S01]  /*33410*/  LDCU UR4, c[0x0][0x39c] ;  /* 0x00007380ff0477ac */ /* 0x000ea20008000800 */
[C---:B------:R-:W-:Y:S02]  /*33420*/  PRMT R9, R18.reuse, 0x7771, RZ ;  /* 0x0000777112097816 */ /* 0x040fe400000000ff */
[C---:B------:R-:W-:Y:S01]  /*33430*/  IADD3 R4, P5, PT, R5.reuse, R2, RZ ;  /* 0x0000000205047210 */ /* 0x040fe20007fbe0ff */
[----:B------:R-:W0:Y:S01]  /*33440*/  LDCU UR8, c[0x0][0x39c] ;  /* 0x00007380ff0877ac */ /* 0x000e220008000800 */
[----:B------:R-:W-:Y:S01]  /*33450*/  PRMT R10, R18, 0x7772, RZ ;  /* 0x00007772120a7816 */ /* 0x000fe200000000ff */
[----:B------:R0:W-:Y:S01]  /*33460*/  @P6 STG.E.U8 desc[UR22][R6.64], R9 ;  /* 0x0000000906006986 */ /* 0x0001e2000c101116 */
[----:B------:R-:W-:-:S02]  /*33470*/  LEA.HI.X.SX32 R5, R5, R3, 0x1, P5 ;  /* 0x0000000305057211 */ /* 0x000fc400028f0eff */
[----:B------:R-:W-:-:S03]  /*33480*/  PRMT R18, R18, 0x7773, RZ ;  /* 0x0000777312127816 */ /* 0x000fc600000000ff */
[----:B------:R1:W-:Y:S01]  /*33490*/  @P4 STG.E.U8 desc[UR22][R4.64], R10 ;  /* 0x0000000a04004986 */ /* 0x0003e2000c101116 */
[----:B0-----:R-:W-:-:S04]  /*334a0*/  IADD3 R6, P6, PT, R0, R2, RZ ;  /* 0x0000000200067210 */ /* 0x001fc80007fde0ff */
[----:B------:R-:W-:Y:S02]  /*334b0*/  LEA.HI.X.SX32 R7, R0, R3, 0x1, P6 ;  /* 0x0000000300077211 */ /* 0x000fe400030f0eff */
[----:B------:R-:W-:-:S03]  /*334c0*/  PRMT R0, R19, 0x7770, RZ ;  /* 0x0000777013007816 */ /* 0x000fc600000000ff */
[----:B------:R3:W-:Y:S01]  /*334d0*/  @P3 STG.E.U8 desc[UR22][R6.64], R18 ;  /* 0x0000001206003986 */ /* 0x0007e2000c101116 */
[C---:B-1----:R-:W-:Y:S01]  /*334e0*/  ISETP.LT.AND P5, PT, R52.reuse, UR5, !P0 ;  /* 0x0000000534007c0c */ /* 0x042fe2000c7a1270 */
[----:B------:R-:W-:Y:S01]  /*334f0*/  IMAD R9, R52, R8, RZ ;  /* 0x0000000834097224 */ /* 0x000fe200078e02ff */
[----:B------:R-:W4:Y:S01]  /*33500*/  LDCU UR5, c[0x0][0x39c] ;  /* 0x00007380ff0577ac */ /* 0x000f220008000800 */
[----:B------:R-:W4:Y:S04]  /*33510*/  LDL.LU R52, [R1+0xafc] ;  /* 0x000afc0001347983 */ /* 0x000f280000300800 */
[----:B------:R-:W4:Y:S01]  /*33520*/  LDL.LU R17, [R1+0xb00] ;  /* 0x000b000001117983 */ /* 0x000f220000300800 */
[----:B------:R-:W-:-:S04]  /*33530*/  IADD3 R4, P4, PT, R9, R2, RZ ;  /* 0x0000000209047210 */ /* 0x000fc80007f9e0ff */
[----:B------:R-:W-:Y:S01]  /*33540*/  LEA.HI.X.SX32 R5, R9, R3, 0x1, P4 ;  /* 0x0000000309057211 */ /* 0x000fe200020f0eff */
[CC--:B---3--:R-:W-:Y:S01]  /*33550*/  IMAD R7, R53.reuse, R8.reuse, RZ ;  /* 0x0000000835077224 */ /* 0x0c8fe200078e02ff */
[C---:B--2---:R-:W-:Y:S01]  /*33560*/  ISETP.LT.AND P4, PT, R16.reuse, UR4, !P0 ;  /* 0x0000000410007c0c */ /* 0x044fe2000c781270 */
[----:B------:R-:W-:Y:S02]  /*33570*/  IMAD R9, R16, R8, RZ ;  /* 0x0000000810097224 */ /* 0x000fe400078e02ff */
[----:B------:R0:W-:Y:S01]  /*33580*/  @P5 STG.E.U8 desc[UR22][R4.64], R0 ;  /* 0x0000000004005986 */ /* 0x0001e2000c101116 */
[----:B------:R-:W-:Y:S01]  /*33590*/  ISETP.LT.AND P3, PT, R53, UR6, !P0 ;  /* 0x0000000635007c0c */ /* 0x000fe2000c761270 */
[----:B------:R-:W1:Y:S02]  /*335a0*/  LDCU UR4, c[0x0][0x39c] ;  /* 0x00007380ff0477ac */ /* 0x000e640008000800 */
[----:B------:R-:W2:Y:S01]  /*335b0*/  LDL.LU R16, [R1+0xb08] ;  /* 0x000b080001107983 */ /* 0x000ea20000300800 */
[-C--:B------:R-:W-:Y:S01]  /*335c0*/  IADD3 R6, P6, PT, R9, R2.reuse, RZ ;  /* 0x0000000209067210 */ /* 0x080fe20007fde0ff */
[----:B------:R-:W2:Y:S02]  /*335d0*/  LDCU UR6, c[0x0][0x39c] ;  /* 0x00007380ff0677ac */ /* 0x000ea40008000800 */
[----:B------:R-:W3:Y:S01]  /*335e0*/  LDL.LU R18, [R1+0xb0c] ;  /* 0x000b0c0001127983 */ /* 0x000ee20000300800 */
[----:B0-----:R-:W-:-:S04]  /*335f0*/  IADD3 R4, P5, PT, R7, R2, RZ ;  /* 0x0000000207047210 */ /* 0x001fc80007fbe0ff */
[-C--:B------:R-:W-:Y:S02]  /*33600*/  LEA.HI.X.SX32 R5, R7, R3.reuse, 0x1, P5 ;  /* 0x0000000307057211 */ /* 0x080fe400028f0eff */
[----:B------:R-:W-:Y:S02]  /*33610*/  LEA.HI.X.SX32 R7, R9, R3, 0x1, P6 ;  /* 0x0000000309077211 */ /* 0x000fe400030f0eff */
[C---:B----4-:R-:W-:Y:S01]  /*33620*/  ISETP.LT.AND P5, PT, R11.reuse, UR5, !P0 ;  /* 0x000000050b007c0c */ /* 0x050fe2000c7a1270 */
[----:B------:R-:W-:Y:S01]  /*33630*/  IMAD R9, R11, R8, RZ ;  /* 0x000000080b097224 */ /* 0x000fe200078e02ff */
[C---:B------:R-:W-:Y:S01]  /*33640*/  PRMT R0, R19.reuse, 0x7773, RZ ;  /* 0x0000777313007816 */ /* 0x040fe200000000ff */
[----:B------:R-:W4:Y:S01]  /*33650*/  LDL.LU R11, [R1+0xb10] ;  /* 0x000b1000010b7983 */ /* 0x000f220000300800 */
[C---:B------:R-:W-:Y:S01]  /*33660*/  PRMT R10, R19.reuse, 0x7772, RZ ;  /* 0x00007772130a7816 */ /* 0x040fe200000000ff */
[----:B------:R-:W0:Y:S01]  /*33670*/  LDCU UR5, c[0x0][0x39c] ;  /* 0x00007380ff0577ac */ /* 0x000e220008000800 */
[----:B------:R-:W-:-:S05]  /*33680*/  PRMT R19, R19, 0x7771, RZ ;  /* 0x0000777113137816 */ /* 0x000fca00000000ff */
[----:B------:R-:W-:Y:S04]  /*33690*/  @P3 STG.E.U8 desc[UR22][R4.64], R19 ;  /* 0x0000001304003986 */ /* 0x000fe8000c101116 */
[----:B------:R0:W-:Y:S02]  /*336a0*/  @P4 STG.E.U8 desc[UR22][R6.64], R10 ;  /* 0x0000000a06004986 */ /* 0x0001e4000c101116 */
[----:B0-----:R-:W-:-:S04]  /*336b0*/  IADD3 R6, P3, PT, R9, R2, RZ ;  /* 0x0000000209067210 */ /* 0x001fc80007f7e0ff */
[----:B------:R-:W-:-:S05]  /*336c0*/  LEA.HI.X.SX32 R7, R9, R3, 0x1, P3 ;  /* 0x0000000309077211 */ /* 0x000fca00018f0eff */
[----:B------:R0:W-:Y:S01]  /*336d0*/  @P5 STG.E.U8 desc[UR22][R6.64], R0 ;  /* 0x0000000006005986 */ /* 0x0001e2000c101116 */
[----:B------:R-:W-:Y:S01]  /*336e0*/  PRMT R10, R24, 0x7770, RZ ;  /* 0x00007770180a7816 */ /* 0x000fe200000000ff */
[CC--:B------:R-:W-:Y:S01]  /*336f0*/  IMAD R5, R52.reuse, R8.reuse, RZ ;  /* 0x0000000834057224 */ /* 0x0c0fe200078e02ff */
[----:B------:R-:W-:Y:S01]  /*33700*/  ISETP.LT.AND P4, PT, R52, UR7, !P0 ;  /* 0x0000000734007c0c */ /* 0x000fe2000c781270 */
[----:B------:R-:W4:Y:S01]  /*33710*/  LDCU UR7, c[0x0][0x39c] ;  /* 0x00007380ff0777ac */ /* 0x000f220008000800 */
[C---:B-1----:R-:W-:Y:S01]  /*33720*/  ISETP.LT.AND P3, PT, R17.reuse, UR4, !P0 ;  /* 0x0000000411007c0c */ /* 0x042fe2000c761270 */
[----:B------:R-:W-:Y:S01]  /*33730*/  IMAD R9, R17, R8, RZ ;  /* 0x0000000811097224 */ /* 0x000fe200078e02ff */
[-C--:B------:R-:W-:Y:S01]  /*33740*/  IADD3 R4, P6, PT, R5, R2.reuse, RZ ;  /* 0x0000000205047210 */ /* 0x080fe20007fde0ff */
[----:B------:R-:W4:Y:S01]  /*33750*/  LDL.LU R17, [R1+0xb18] ;  /* 0x000b180001117983 */ /* 0x000f220000300800 */
[----:B------:R-:W1:Y:S02]  /*33760*/  LDCU UR4, c[0x0][0x39c] ;  /* 0x00007380ff0477ac */ /* 0x000e640008000800 */
[----:B0-----:R-:W-:Y:S01]  /*33770*/  IADD3 R6, P5, PT, R9, R2, RZ ;  /* 0x0000000209067210 */ /* 0x001fe20007fbe0ff */
[----:B------:R-:W4:Y:S01]  /*33780*/  LDL.LU R19, [R1+0xb1c] ;  /* 0x000b1c0001137983 */ /* 0x000f220000300800 */
[----:B------:R-:W-:-:S02]  /*33790*/  LEA.HI.X.SX32 R5, R5, R3, 0x1, P6 ;  /* 0x0000000305057211 */ /* 0x000fc400030f0eff */
[----:B------:R-:W-:Y:S02]  /*337a0*/  LEA.HI.X.SX32 R7, R9, R3, 0x1, P5 ;  /* 0x0000000309077211 */ /* 0x000fe400028f0eff */
[----:B------:R-:W-:Y:S02]  /*337b0*/  PRMT R9, R24, 0x7771, RZ ;  /* 0x0000777118097816 */ /* 0x000fe400000000ff */
[C---:B--2---:R-:W-:Y:S01]  /*337c0*/  ISETP.LT.AND P6, PT, R16.reuse, UR6, !P0 ;  /* 0x0000000610007c0c */ /* 0x044fe2000c7c1270 */
[----:B------:R-:W-:Y:S01]  /*337d0*/  IMAD R0, R16, R8, RZ ;  /* 0x0000000810007224 */ /* 0x000fe200078e02ff */
[----:B------:R-:W-:Y:S01]  /*337e0*/  @P4 STG.E.U8 desc[UR22][R4.64], R10 ;  /* 0x0000000a04004986 */ /* 0x000fe2000c101116 */
[----:B------:R-:W0:Y:S03]  /*337f0*/  LDCU UR6, c[0x0][0x39c] ;  /* 0x00007380ff0677ac */ /* 0x000e260008000800 */
[----:B------:R-:W2:Y:S04]  /*33800*/  LDL.LU R16, [R1+0xb24] ;  /* 0x000b240001107983 */ /* 0x000ea80000300800 */
[----:B------:R0:W-:Y:S02]  /*33810*/  @P3 STG.E.U8 desc[UR22][R6.64], R9 ;  /* 0x0000000906003986 */ /* 0x0001e4000c101116 */
[----:B0-----:R-:W-:-:S04]  /*33820*/  IADD3 R6, P3, PT, R0, R2, RZ ;  /* 0x0000000200067210 */ /* 0x001fc80007f7e0ff */
[-C--:B------:R-:W-:Y:S01]  /*33830*/  LEA.HI.X.SX32 R7, R0, R3.reuse, 0x1, P3 ;  /* 0x0000000300077211 */ /* 0x080fe200018f0eff */
[CC--:B---3--:R-:W-:Y:S01]  /*33840*/  IMAD R5, R18.reuse, R8.reuse, RZ ;  /* 0x0000000812057224 */ /* 0x0c8fe200078e02ff */
[----:B------:R-:W-:Y:S01]  /*33850*/  ISETP.LT.AND P4, PT, R18, UR5, !P0 ;  /* 0x0000000512007c0c */ /* 0x000fe2000c781270 */
[----:B------:R-:W0:Y:S01]  /*33860*/  LDCU UR5, c[0x0][0x39c] ;  /* 0x00007380ff0577ac */ /* 0x000e220008000800 */
[C---:B----4-:R-:W-:Y:S01]  /*33870*/  ISETP.LT.AND P3, PT, R11.reuse, UR7, !P0 ;  /* 0x000000070b007c0c */ /* 0x050fe2000c761270 */
[----:B------:R-:W-:Y:S01]  /*33880*/  IMAD R0, R11, R8, RZ ;  /* 0x000000080b007224 */ /* 0x000fe200078e02ff */
[----:B------:R-:W-:Y:S01]  /*33890*/  PRMT R9, R24, 0x7772, RZ ;  /* 0x0000777218097816 */ /* 0x000fe200000000ff */
[----:B------:R-:W0:Y:S01]  /*338a0*/  LDL.LU R11, [R1+0xb28] ;  /* 0x000b2800010b7983 */ /* 0x000e220000300800 */
[C---:B------:R-:W-:Y:S01]  /*338b0*/  IADD3 R4, P5, PT, R5.reuse, R2, RZ ;  /* 0x0000000205047210 */ /* 0x040fe20007fbe0ff */
[----:B------:R-:W3:Y:S02]  /*338c0*/  LDCU UR7, c[0x0][0x39c] ;  /* 0x00007380ff0777ac */ /* 0x000ee40008000800 */
[----:B------:R-:W4:Y:S04]  /*338d0*/  LDL.LU R18, [R1+0xb2c] ;  /* 0x000b2c0001127983 */ /* 0x000f280000300800 */
[----:B------:R1:W-:Y:S01]  /*338e0*/  @P6 STG.E.U8 desc[UR22][R6.64], R9 ;  /* 0x0000000906006986 */ /* 0x0003e2000c101116 */
[----:B------:R-:W-:-:S02]  /*338f0*/  LEA.HI.X.SX32 R5, R5, R3, 0x1, P5 ;  /* 0x0000000305057211 */ /* 0x000fc400028f0eff */
[----:B------:R-:W-:Y:S02]  /*33900*/  PRMT R24, R24, 0x7773, RZ ;  /* 0x0000777318187816 */ /* 0x000fe400000000ff */
[----:B-1----:R-:W-:-:S04]  /*33910*/  IADD3 R6, P6, PT, R0, R2, RZ ;  /* 0x0000000200067210 */ /* 0x002fc80007fde0ff */
[----:B------:R-:W-:Y:S02]  /*33920*/  LEA.HI.X.SX32 R7, R0, R3, 0x1, P6 ;  /* 0x0000000300077211 */ /* 0x000fe400030f0eff */
[C---:B------:R-:W-:Y:S01]  /*33930*/  PRMT R0, R25.reuse, 0x7770, RZ ;  /* 0x0000777019007816 */ /* 0x040fe200000000ff */
[----:B------:R1:W-:Y:S04]  /*33940*/  @P4 STG.E.U8 desc[UR22][R4.64], R24 ;  /* 0x0000001804004986 */ /* 0x0003e8000c101116 */
[----:B------:R3:W-:Y:S01]  /*33950*/  @P3 STG.E.U8 desc[UR22][R6.64], R0 ;  /* 0x0000000006003986 */ /* 0x0007e2000c101116 */
[C---:B-1----:R-:W-:Y:S02]  /*33960*/  PRMT R5, R25.reuse, 0x7771, RZ ;  /* 0x0000777119057816 */ /* 0x042fe400000000ff */
[----:B------:R-:W-:Y:S01]  /*33970*/  PRMT R10, R25, 0x7772, RZ ;  /* 0x00007772190a7816 */ /* 0x000fe200000000ff */
[C---:B------:R-:W-:Y:S01]  /*33980*/  IMAD R9, R17.reuse, R8, RZ ;  /* 0x0000000811097224 */ /* 0x040fe200078e02ff */
[----:B------:R-:W-:Y:S01]  /*33990*/  ISETP.LT.AND P5, PT, R17, UR4, !P0 ;  /* 0x0000000411007c0c */ /* 0x000fe2000c7a1270 */
[----:B------:R-:W4:Y:S01]  /*339a0*/  LDCU UR4, c[0x0][0x39c] ;  /* 0x00007380ff0477ac */ /* 0x000f220008000800 */
[----:B------:R-:W4:Y:S02]  /*339b0*/  LDL.LU R17, [R1+0xb30] ;  /* 0x000b300001117983 */ /* 0x000f240000300800 */
[----:B---3--:R-:W-:Y:S01]  /*339c0*/  IADD3 R6, P3, PT, R9, R2, RZ ;  /* 0x0000000209067210 */ /* 0x008fe20007f7e0ff */
[----:B------:R-:W-:-:S03]  /*339d0*/  IMAD R0, R19, R8, RZ ;  /* 0x0000000813007224 */ /* 0x000fc600078e02ff */
[-C--:B------:R-:W-:Y:S02]  /*339e0*/  LEA.HI.X.SX32 R7, R9, R3.reuse, 0x1, P3 ;  /* 0x0000000309077211 */ /* 0x080fe400018f0eff */
[----:B------:R-:W-:Y:S01]  /*339f0*/  ISETP.LT.AND P4, PT, R19, UR6, !P0 ;  /* 0x0000000613007c0c */ /* 0x000fe2000c781270 */
[----:B------:R-:W1:Y:S01]  /*33a00*/  LDCU UR6, c[0x0][0x39c] ;  /* 0x00007380ff0677ac */ /* 0x000e620008000800 */
[C---:B--2---:R-:W-:Y:S01]  /*33a10*/  ISETP.LT.AND P3, PT, R16.reuse, UR8, !P0 ;  /* 0x0000000810007c0c */ /* 0x044fe2000c761270 */
[----:B------:R-:W-:Y:S01]  /*33a20*/  IMAD R9, R16, R8, RZ ;  /* 0x0000000810097224 */ /* 0x000fe200078e02ff */
[C---:B------:R-:W-:Y:S01]  /*33a30*/  IADD3 R4, P6, PT, R0.reuse, R2, RZ ;  /* 0x0000000200047210 */ /* 0x040fe20007fde0ff */
[----:B------:R-:W1:Y:S01]  /*33a40*/  LDL.LU R16, [R1+0xb38] ;  /* 0x000b380001107983 */ /* 0x000e620000300800 */
[----:B------:R-:W-:Y:S01]  /*33a50*/  PRMT R25, R25, 0x7773, RZ ;  /* 0x0000777319197816 */ /* 0x000fe200000000ff */
[----:B------:R-:W2:Y:S02]  /*33a60*/  LDCU UR8, c[0x0][0x39c] ;  /* 0x00007380ff0877ac */ /* 0x000ea40008000800 */
[----:B------:R3:W-:Y:S04]  /*33a70*/  @P5 STG.E.U8 desc[UR22][R6.64], R5 ;  /* 0x0000000506005986 */ /* 0x0007e8000c101116 */
[----:B------:R-:W2:Y:S01]  /*33a80*/  LDL.LU R24, [R1+0xb40] ;  /* 0x000b400001187983 */ /* 0x000ea20000300800 */
[----:B---3--:R-:W-:-:S05]  /*33a90*/  LEA.HI.X.SX32 R5, R0, R3, 0x1, P6 ;  /* 0x0000000300057211 */ /* 0x008fca00030f0eff */
[----:B------:R3:W-:Y:S01]  /*33aa0*/  @P4 STG.E.U8 desc[UR22][R4.64], R10 ;  /* 0x0000000a04004986 */ /* 0x0007e2000c101116 */
[C---:B0-----:R-:W-:Y:S01]  /*33ab0*/  ISETP.LT.AND P6, PT, R11.reuse, UR5, !P0 ;  /* 0x000000050b007c0c */ /* 0x041fe2000c7c1270 */
[----:B------:R-:W-:Y:S01]  /*33ac0*/  IMAD R0, R11, R8, RZ ;  /* 0x000000080b007224 */ /* 0x000fe200078e02ff */
[C---:B------:R-:W-:Y:S01]  /*33ad0*/  IADD3 R6, P5, PT, R9.reuse, R2, RZ ;  /* 0x0000000209067210 */ /* 0x040fe20007fbe0ff */
[----:B------:R-:W2:Y:S01]  /*33ae0*/  LDL.LU R11, [R1+0xb44] ;  /* 0x000b4400010b7983 */ /* 0x000ea20000300800 */
[C---:B----4-:R-:W-:Y:S01]  /*33af0*/  ISETP.LT.AND P4, PT, R18.reuse, UR4, !P0 ;  /* 0x0000000412007c0c */ /* 0x050fe2000c781270 */
[----:B---3--:R-:W-:Y:S01]  /*33b00*/  IMAD R5, R18, R8, RZ ;  /* 0x0000000812057224 */ /* 0x008fe200078e02ff */
[----:B------:R-:W-:Y:S01]  /*33b10*/  LEA.HI.X.SX32 R7, R9, R3, 0x1, P5 ;  /* 0x0000000309077211 */ /* 0x000fe200028f0eff */
[----:B------:R-:W3:Y:S01]  /*33b20*/  LDL.LU R18, [R1+0xb48] ;  /* 0x000b480001127983 */ /* 0x000ee20000300800 */
[C---:B------:R-:W-:Y:S01]  /*33b30*/  PRMT R10, R26.reuse, 0x7771, RZ ;  /* 0x000077711a0a7816 */ /* 0x040fe200000000ff */
[----:B------:R-:W3:Y:S02]  /*33b40*/  LDCU UR4, c[0x0][0x39c] ;  /* 0x00007380ff0477ac */ /* 0x000ee40008000800 */
[----:B------:R0:W-:Y:S01]  /*33b50*/  @P3 STG.E.U8 desc[UR22][R6.64], R25 ;  /* 0x0000001906003986 */ /* 0x0001e2000c101116 */
[----:B------:R-:W-:Y:S01]  /*33b60*/  PRMT R9, R26, 0x7770, RZ ;  /* 0x000077701a097816 */ /* 0x000fe200000000ff */
[----:B------:R-:W4:Y:S01]  /*33b70*/  LDCU UR5, c[0x0][0x39c] ;  /* 0x00007380ff0577ac */ /* 0x000f220008000800 */
[----:B------:R-:W-:-:S02]  /*33b80*/  IADD3 R4, P5, PT, R5, R2, RZ ;  /* 0x0000000205047210 */ /* 0x000fc40007fbe0ff */
[----:B0-----:R-:W-:-:S04]  /*33b90*/  IADD3 R6, P3, PT, R0, R2, RZ ;  /* 0x0000000200067210 */ /* 0x001fc80007f7e0ff */
[----:B------:R-:W-:-:S05]  /*33ba0*/  LEA.HI.X.SX32 R7, R0, R3, 0x1, P3 ;  /* 0x0000000300077211 */ /* 0x000fca00018f0eff */
[----:B------:R0:W-:Y:S01]  /*33bb0*/  @P6 STG.E.U8 desc[UR22][R6.64], R9 ;  /* 0x0000000906006986 */ /* 0x0001e2000c101116 */
[----:B------:R-:W-:-:S05]  /*33bc0*/  LEA.HI.X.SX32 R5, R5, R3, 0x1, P5 ;  /* 0x0000000305057211 */ /* 0x000fca00028f0eff */
[----:B------:R-:W-:Y:S01]  /*33bd0*/  @P4 STG.E.U8 desc[UR22][R4.64], R10 ;  /* 0x0000000a04004986 */ /* 0x000fe2000c101116 */
[C---:B------:R-:W-:Y:S01]  /*33be0*/  IMAD R0, R17.reuse, R8, RZ ;  /* 0x0000000811007224 */ /* 0x040fe200078e02ff */
[----:B------:R-:W-:Y:S01]  /*33bf0*/  ISETP.LT.AND P3, PT, R17, UR7, !P0 ;  /* 0x0000000711007c0c */ /* 0x000fe2000c761270 */
[----:B------:R-:W2:Y:S01]  /*33c00*/  LDCU UR7, c[0x0][0x39c] ;  /* 0x00007380ff0777ac */ /* 0x000ea20008000800 */
[----:B------:R-:W4:Y:S02]  /*33c10*/  LDL.LU R17, [R1+0xb4c] ;  /* 0x000b4c0001117983 */ /* 0x000f240000300800 */
[C---:B0-----:R-:W-:Y:S02]  /*33c20*/  IADD3 R6, P6, PT, R0.reuse, R2, RZ ;  /* 0x0000000200067210 */ /* 0x041fe40007fde0ff */
[----:B------:R-:W4:Y:S02]  /*33c30*/  LDL.LU R19, [R1+0xb50] ;  /* 0x000b500001137983 */ /* 0x000f240000300800 */
[----:B------:R-:W-:-:S02]  /*33c40*/  LEA.HI.X.SX32 R7, R0, R3, 0x1, P6 ;  /* 0x0000000300077211 */ /* 0x000fc400030f0eff */
[----:B------:R-:W-:Y:S02]  /*33c50*/  PRMT R0, R26, 0x7772, RZ ;  /* 0x000077721a007816 */ /* 0x000fe400000000ff */
[C---:B-1----:R-:W-:Y:S01]  /*33c60*/  ISETP.LT.AND P5, PT, R16.reuse, UR6, !P0 ;  /* 0x0000000610007c0c */ /* 0x042fe2000c7a1270 */
[----:B------:R-:W-:Y:S02]  /*33c70*/  IMAD R9, R16, R8, RZ ;  /* 0x0000000810097224 */ /* 0x000fe400078e02ff */
[----:B------:R0:W-:Y:S01]  /*33c80*/  @P3 STG.E.U8 desc[UR22][R6.64], R0 ;  /* 0x0000000006003986 */ /* 0x0001e2000c101116 */
[----:B------:R-:W-:Y:S01]  /*33c90*/  PRMT R26, R26, 0x7773, RZ ;  /* 0x000077731a1a7816 */ /* 0x000fe200000000ff */
[----:B------:R-:W1:Y:S02]  /*33ca0*/  LDCU UR6, c[0x0][0x39c] ;  /* 0x00007380ff0677ac */ /* 0x000e640008000800 */
[----:B------:R-:W4:Y:S01]  /*33cb0*/  LDL.LU R16, [R1+0xbd8] ;  /* 0x000bd80001107983 */ /* 0x000f220000300800 */
[----:B0-----:R-:W-:Y:S01]  /*33cc0*/  IADD3 R6, P3, PT, R9, R2, RZ ;  /* 0x0000000209067210 */ /* 0x001fe20007f7e0ff */
[----:B--2---:R-:W-:-:S03]  /*33cd0*/  IMAD R0, R24, R8, RZ ;  /* 0x0000000818007224 */ /* 0x004fc600078e02ff */
[----:B------:R-:W-:Y:S02]  /*33ce0*/  LEA.HI.X.SX32 R7, R9, R3, 0x1, P3 ;  /* 0x0000000309077211 */ /* 0x000fe400018f0eff */
[----:B------:R-:W-:-:S04]  /*33cf0*/  IADD3 R4, P6, PT, R0, R2, RZ ;  /* 0x0000000200047210 */ /* 0x000fc80007fde0ff */
[----:B------:R-:W-:Y:S02]  /*33d00*/  LEA.HI.X.SX32 R5, R0, R3, 0x1, P6 ;  /* 0x0000000300057211 */ /* 0x000fe400030f0eff */
[C---:B------:R-:W-:Y:S01]  /*33d10*/  ISETP.LT.AND P3, PT, R11.reuse, UR8, !P0 ;  /* 0x000000080b007c0c */ /* 0x040fe2000c761270 */
[-C--:B------:R-:W-:Y:S02]  /*33d20*/  IMAD R9, R11, R8.reuse, RZ ;  /* 0x000000080b097224 */ /* 0x080fe400078e02ff */
[----:B------:R-:W2:Y:S01]  /*33d30*/  LDL.LU R11, [R1+0xbdc] ;  /* 0x000bdc00010b7983 */ /* 0x000ea20000300800 */
[C---:B---3--:R-:W-:Y:S01]  /*33d40*/  ISETP.LT.AND P6, PT, R18.reuse, UR4, !P0 ;  /* 0x0000000412007c0c */ /* 0x048fe2000c7c1270 */
[----:B------:R-:W-:Y:S01]  /*33d50*/  IMAD R0, R18, R8, RZ ;  /* 0x0000000812007224 */ /* 0x000fe200078e02ff */
[----:B----4-:R-:W-:Y:S01]  /*33d60*/  ISETP.LT.AND P4, PT, R24, UR5, !P0 ;  /* 0x0000000518007c0c */ /* 0x010fe2000c781270 */
[----:B------:R-:W3:Y:S01]  /*33d70*/  LDL.LU R18, [R1+0xbe4] ;  /* 0x000be40001127983 */ /* 0x000ee20000300800 */
[----:B------:R-:W0:Y:S03]  /*33d80*/  LDCU UR5, c[0x0][0x39c] ;  /* 0x00007380ff0577ac */ /* 0x000e260008000800 */
[----:B------:R4:W-:Y:S01]  /*33d90*/  @P5 STG.E.U8 desc[UR22][R6.64], R26 ;  /* 0x0000001a06005986 */ /* 0x0009e2000c101116 */
[----:B------:R-:W-:Y:S01]  /*33da0*/  PRMT R10, R27, 0x7770, RZ ;  /* 0x000077701b0a7816 */ /* 0x000fe200000000ff */
[----:B------:R-:W2:Y:S01]  /*33db0*/  LDCU UR4, c[0x0][0x39c] ;  /* 0x00007380ff0477ac */ /* 0x000ea20008000800 */
[----:B----4-:R-:W-:-:S04]  /*33dc0*/  IADD3 R6, P5, PT, R9, R2, RZ ;  /* 0x0000000209067210 */ /* 0x010fc80007fbe0ff */
[----:B------:R-:W-:Y:S02]  /*33dd0*/  LEA.HI.X.SX32 R7, R9, R3, 0x1, P5 ;  /* 0x0000000309077211 */ /* 0x000fe400028f0eff */
[C---:B------:R-:W-:Y:S01]  /*33de0*/  PRMT R9, R27.reuse, 0x7771, RZ ;  /* 0x000077711b097816 */ /* 0x040fe200000000ff */
[----:B------:R-:W-:Y:S04]  /*33df0*/  @P4 STG.E.U8 desc[UR22][R4.64], R10 ;  /* 0x0000000a04004986 */ /* 0x000fe8000c101116 */
[----:B------:R4:W-:Y:S02]  /*33e00*/  @P3 STG.E.U8 desc[UR22][R6.64], R9 ;  /* 0x0000000906003986 */ /* 0x0009e4000c101116 */
[----:B----4-:R-:W-:Y:S02]  /*33e10*/  IADD3 R6, P4, PT, R0, R2, RZ ;  /* 0x0000000200067210 */ /* 0x010fe40007f9e0ff */
[----:B------:R-:W-:-:S02]  /*33e20*/  PRMT R9, R27, 0x7772, RZ ;  /* 0x000077721b097816 */ /* 0x000fc400000000ff */
[----:B------:R-:W-:-:S05]  /*33e30*/  LEA.HI.X.SX32 R7, R0, R3, 0x1, P4 ;  /* 0x0000000300077211 */ /* 0x000fca00020f0eff */
[----:B------:R4:W-:Y:S01]  /*33e40*/  @P6 STG.E.U8 desc[UR22][R6.64], R9 ;  /* 0x0000000906006986 */ /* 0x0009e2000c101116 */
[----:B------:R-:W-:Y:S01]  /*33e50*/  PRMT R27, R27, 0x7773, RZ ;  /* 0x000077731b1b7816 */ /* 0x000fe200000000ff */
[CC--:B------:R-:W-:Y:S01]  /*33e60*/  IMAD R5, R17.reuse, R8.reuse, RZ ;  /* 0x0000000811057224 */ /* 0x0c0fe200078e02ff */
[----:B-1----:R-:W-:Y:S01]  /*33e70*/  ISETP.LT.AND P3, PT, R17, UR6, !P0 ;  /* 0x0000000611007c0c */ /* 0x002fe2000c761270 */
[----:B------:R-:W1:Y:S01]  /*33e80*/  LDCU UR6, c[0x0][0x39c] ;  /* 0x00007380ff0677ac */ /* 0x000e620008000800 */
[----:B------:R-:W1:Y:S01]  /*33e90*/  LDL.LU R17, [R1+0xc44] ;  /* 0x000c440001117983 */ /* 0x000e620000300800 */
[----:B------:R-:W-:Y:S01]  /*33ea0*/  IMAD R0, R19, R8, RZ ;  /* 0x0000000813007224 */ /* 0x000fe200078e02ff */
[-C--:B------:R-:W-:Y:S02]  /*33eb0*/  IADD3 R4, P5, PT, R5, R2.reuse, RZ ;  /* 0x0000000205047210 */ /* 0x080fe40007fbe0ff */
[----:B------:R-:W-:Y:S01]  /*33ec0*/  ISETP.LT.AND P4, PT, R19, UR7, !P0 ;  /* 0x0000000713007c0c */ /* 0x000fe2000c781270 */
[----:B----4-:R-:W-:Y:S01]  /*33ed0*/  IMAD R9, R8, 0x2, R0 ;  /* 0x0000000208097824 */ /* 0x010fe200078e0200 */
[----:B------:R-:W-:Y:S01]  /*33ee0*/  LEA.HI.X.SX32 R5, R5, R3, 0x1, P5 ;  /* 0x0000000305057211 */ /* 0x000fe200028f0eff */
[----:B------:R-:W4:Y:S01]  /*33ef0*/  LDCU UR7, c[0x0][0x39c] ;  /* 0x00007380ff0777ac */ /* 0x000f220008000800 */
[----:B------:R-:W-:-:S02]  /*33f00*/  IADD3 R6, P5, PT, R0, R2, RZ ;  /* 0x0000000200067210 */ /* 0x000fc40007fbe0ff */
[----:B0-----:R-:W-:Y:S01]  /*33f10*/  ISETP.LT.AND P6, PT, R16, UR5, !P0 ;  /* 0x0000000510007c0c */ /* 0x001fe2000c7c1270 */
[----:B------:R-:W3:Y:S01]  /*33f20*/  LDCU UR5, c[0x0][0x39c] ;  /* 0x00007380ff0577ac */ /* 0x000ee20008000800 */
[----:B------:R0:W-:Y:S01]  /*33f30*/  @P3 STG.E.U8 desc[UR22][R4.64], R27 ;  /* 0x0000001b04003986 */ /* 0x0001e2000c101116 */
[----:B------:R-:W-:Y:S02]  /*33f40*/  LEA.HI.X.SX32 R7, R0, R3, 0x1, P5 ;  /* 0x0000000300077211 */ /* 0x000fe400028f0eff */
[----:B------:R-:W-:Y:S01]  /*33f50*/  PRMT R0, R32, 0x7770, RZ ;  /* 0x0000777020007816 */ /* 0x000fe200000000ff */
[----:B------:R-:W4:Y:S04]  /*33f60*/  LDL.LU R16, [R1+0xcd4] ;  /* 0x000cd40001107983 */ /* 0x000f280000300800 */
[----:B------:R0:W-:Y:S01]  /*33f70*/  @P4 STG.E.U8 desc[UR22][R6.64], R0 ;  /* 0x0000000006004986 */ /* 0x0001e2000c101116 */
[----:B--2---:R-:W-:Y:S01]  /*33f80*/  ISETP.LT.AND P3, PT, R11, UR4, !P0 ;  /* 0x000000040b007c0c */ /* 0x004fe2000c761270 */
[----:B------:R-:W2:Y:S02]  /*33f90*/  LDCU UR4, c[0x0][0x39c] ;  /* 0x00007380ff0477ac */ /* 0x000ea40008000800 */
[----:B------:R-:W2:Y:S01]  /*33fa0*/  LDL.LU R11, [R1+0xbf8] ;  /* 0x000bf800010b7983 */ /* 0x000ea20000300800 */
[----:B---3--:R-:W-:Y:S01]  /*33fb0*/  ISETP.LT.AND P4, PT, R18, UR5, !P0 ;  /* 0x0000000512007c0c */ /* 0x008fe2000c781270 */
[----:B------:R-:W2:Y:S02]  /*33fc0*/  LDCU UR5, c[0x0][0x39c] ;  /* 0x00007380ff0577ac */ /* 0x000ea40008000800 */
[----:B------:R-:W3:Y:S04]  /*33fd0*/  LDL.LU R10, [R1+0xb5c] ;  /* 0x000b5c00010a7983 */ /* 0x000ee80000300800 */
[----:B------:R-:W3:Y:S01]  /*33fe0*/  LDL.LU R18, [R1+0xca0] ;  /* 0x000ca00001127983 */ /* 0x000ee20000300800 */
[----:B0-----:R-:W-:-:S02]  /*33ff0*/  IADD3 R4, P5, PT, R9, R2, RZ ;  /* 0x0000000209047210 */ /* 0x001fc40007fbe0ff */
[----:B------:R-:W-:Y:S01]  /*34000*/  PRMT R0, R32, 0x7771, RZ ;  /* 0x0000777120007816 */ /* 0x000fe200000000ff */
[----:B------:R-:W3:Y:S01]  /*34010*/  LDL.LU R19, [R1+0xce8] ;  /* 0x000ce80001137983 */ /* 0x000ee20000300800 */
[----:B------:R-:W-:Y:S01]  /*34020*/  LEA.HI.X.SX32 R5, R9, R3, 0x1, P5 ;  /* 0x0000000309057211 */ /* 0x000fe200028f0eff */
[----:B------:R-:W-:-:S04]  /*34030*/  IMAD R9, R8, 0x2, R9 ;  /* 0x0000000208097824 */ /* 0x000fc800078e0209 */
[----:B------:R0:W-:Y:S01]  /*34040*/  @P2 STG.E.U8 desc[UR22][R4.64], R0 ;  /* 0x0000000004002986 */ /* 0x0001e2000c101116 */
[----:B------:R-:W-:Y:S01]  /*34050*/  IMAD R7, R8, 0x2, R9 ;  /* 0x0000000208077824 */ /* 0x000fe200078e0209 */
[----:B0-----:R-:W-:-:S03]  /*34060*/  IADD3 R4, P5, PT, R9, R2, RZ ;  /* 0x0000000209047210 */ /* 0x001fc60007fbe0ff */
[----:B------:R-:W-:Y:S01]  /*34070*/  IMAD R0, R8, 0x2, R7 ;  /* 0x0000000208007824 */ /* 0x000fe200078e0207 */
[-C--:B------:R-:W-:Y:S02]  /*34080*/  LEA.HI.X.SX32 R5, R9, R3.reuse, 0x1, P5 ;  /* 0x0000000309057211 */ /* 0x080fe400028f0eff */
[CC--:B------:R-:W-:Y:S02]  /*34090*/  IADD3 R6, P5, PT, R7.reuse, R2.reuse, RZ ;  /* 0x0000000207067210 */ /* 0x0c0fe40007fbe0ff */
[C---:B------:R-:W-:Y:S02]  /*340a0*/  PRMT R9, R32.reuse, 0x7772, RZ ;  /* 0x0000777220097816 */ /* 0x040fe400000000ff */
[----:B------:R-:W-:Y:S02]  /*340b0*/  LEA.HI.X.SX32 R7, R7, R3, 0x1, P5 ;  /* 0x0000000307077211 */ /* 0x000fe400028f0eff */
[----:B------:R-:W-:Y:S01]  /*340c0*/  PRMT R32, R32, 0x7773, RZ ;  /* 0x0000777320207816 */ /* 0x000fe200000000ff */
[----:B------:R0:W-:Y:S04]  /*340d0*/  @P1 STG.E.U8 desc[UR22][R4.64], R9 ;  /* 0x0000000904001986 */ /* 0x0001e8000c101116 */
[----:B------:R0:W-:Y:S02]  /*340e0*/  @P6 STG.E.U8 desc[UR22][R6.64], R32 ;  /* 0x0000002006006986 */ /* 0x0001e4000c101116 */
[----:B0-----:R-:W-:Y:S01]  /*340f0*/  IADD3 R4, P1, PT, R0, R2, RZ ;  /* 0x0000000200047210 */ /* 0x001fe20007f3e0ff */
[----:B------:R-:W-:-:S03]  /*34100*/  IMAD R7, R8, 0x2, R0 ;  /* 0x0000000208077824 */ /* 0x000fc600078e0200 */
[----:B------:R-:W-:Y:S02]  /*34110*/  LEA.HI.X.SX32 R5, R0, R3, 0x1, P1 ;  /* 0x0000000300057211 */ /* 0x000fe400008f0eff */
[----:B------:R-:W-:Y:S02]  /*34120*/  PRMT R0, R33, 0x7770, RZ ;  /* 0x0000777021007816 */ /* 0x000fe400000000ff */
[----:B------:R-:W-:-:S03]  /*34130*/  IADD3 R6, P6, PT, R7, R2, RZ ;  /* 0x0000000207067210 */ /* 0x000fc60007fde0ff */
[----:B------:R0:W-:Y:S01]  /*34140*/  @P3 STG.E.U8 desc[UR22][R4.64], R0 ;  /* 0x0000000004003986 */ /* 0x0001e2000c101116 */
[----:B-1----:R-:W-:Y:S01]  /*34150*/  ISETP.LT.AND P2, PT, R17, UR6, !P0 ;  /* 0x0000000611007c0c */ /* 0x002fe2000c741270 */
[----:B------:R-:W3:Y:S02]  /*34160*/  LDCU UR6, c[0x0][0x39c] ;  /* 0x00007380ff0677ac */ /* 0x000ee40008000800 */
[----:B------:R-:W3:Y:S01]  /*34170*/  LDL.LU R17, [R1+0xd34] ;  /* 0x000d340001117983 */ /* 0x000ee20000300800 */
[----:B0-----:R-:W-:Y:S01]  /*34180*/  IMAD R0, R8, 0x2, R7 ;  /* 0x0000000208007824 */ /* 0x001fe200078e0207 */
[----:B------:R-:W-:Y:S02]  /*34190*/  LEA.HI.X.SX32 R7, R7, R3, 0x1, P6 ;  /* 0x0000000307077211 */ /* 0x000fe400030f0eff */
[----:B----4-:R-:W-:Y:S01]  /*341a0*/  ISETP.LT.AND P5, PT, R16, UR7, !P0 ;  /* 0x0000000710007c0c */ /* 0x010fe2000c7a1270 */
[----:B------:R-:W0:Y:S01]  /*341b0*/  LDCU UR7, c[0x0][0x39c] ;  /* 0x00007380ff0777ac */ /* 0x000e220008000800 */
[----:B------:R-:W4:Y:S01]  /*341c0*/  LDL.LU R16, [R1+0xdb4] ;  /* 0x000db40001107983 */ /* 0x000f220000300800 */
[----:B--2---:R-:W-:Y:S01]  /*341d0*/  ISETP.LT.AND P1, PT, R11, UR5, !P0 ;  /* 0x000000050b007c0c */ /* 0x004fe2000c721270 */
[----:B------:R-:W1:Y:S01]  /*341e0*/  LDCU UR5, c[0x0][0x39c] ;  /* 0x00007380ff0577ac */ /* 0x000e620008000800 */
[----:B------:R-:W-:-:S05]  /*341f0*/  PRMT R11, R33, 0x7771, RZ ;  /* 0x00007771210b7816 */ /* 0x000fca00000000ff */
[----:B------:R2:W-:Y:S01]  /*34200*/  @P4 STG.E.U8 desc[UR22][R6.64], R11 ;  /* 0x0000000b06004986 */ /* 0x0005e2000c101116 */
[----:B---3--:R-:W-:Y:S01]  /*34210*/  ISETP.LT.AND P4, PT, R18, UR6, !P0 ;  /* 0x0000000612007c0c */ /* 0x008fe2000c781270 */
[----:B------:R-:W-:Y:S01]  /*34220*/  IMAD R9, R10, R8, RZ ;  /* 0x000000080a097224 */ /* 0x000fe200078e02ff */
[-C--:B------:R-:W-:Y:S01]  /*34230*/  IADD3 R4, P6, PT, R0, R2.reuse, RZ ;  /* 0x0000000200047210 */ /* 0x080fe20007fde0ff */
[----:B------:R-:W3:Y:S01]  /*34240*/  LDL.LU R18, [R1+0xc24] ;  /* 0x000c240001127983 */ /* 0x000ee20000300800 */
[----:B------:R-:W-:Y:S01]  /*34250*/  ISETP.LT.AND P3, PT, R10, UR4, !P0 ;  /* 0x000000040a007c0c */ /* 0x000fe2000c761270 */
[----:B------:R-:W4:Y:S01]  /*34260*/  LDCU UR4, c[0x0][0x39c] ;  /* 0x00007380ff0477ac */ /* 0x000f220008000800 */
[----:B------:R-:W0:Y:S01]  /*34270*/  LDCU UR6, c[0x0][0x39c] ;  /* 0x00007380ff0677ac */ /* 0x000e220008000800 */
[----:B--2---:R-:W2:Y:S01]  /*34280*/  LDL.LU R11, [R1+0xe04] ;  /* 0x000e0400010b7983 */ /* 0x004ea20000300800 */
[----:B------:R-:W-:Y:S02]  /*34290*/  LEA.HI.X.SX32 R5, R0, R3, 0x1, P6 ;  /* 0x0000000300057211 */ /* 0x000fe400030f0eff */
[----:B------:R-:W-:-:S02]  /*342a0*/  IADD3 R6, P6, PT, R9, R2, RZ ;  /* 0x0000000209067210 */ /* 0x000fc40007fde0ff */
[----:B------:R-:W-:Y:S01]  /*342b0*/  PRMT R10, R33, 0x7772, RZ ;  /* 0x00007772210a7816 */ /* 0x000fe200000000ff */
[C---:B------:R-:W-:Y:S01]  /*342c0*/  IMAD R0, R8.reuse, 0x4, R0 ;  /* 0x0000000408007824 */ /* 0x040fe200078e0200 */
[----:B------:R-:W-:Y:S02]  /*342d0*/  LEA.HI.X.SX32 R7, R9, R3, 0x1, P6 ;  /* 0x0000000309077211 */ /* 0x000fe400030f0eff */
[----:B------:R-:W-:Y:S01]  /*342e0*/  PRMT R33, R33, 0x7773, RZ ;  /* 0x0000777321217816 */ /* 0x000fe200000000ff */
[----:B------:R0:W-:Y:S04]  /*342f0*/  @P2 STG.E.U8 desc[UR22][R4.64], R10 ;  /* 0x0000000a04002986 */ /* 0x0001e8000c101116 */
[----:B------:R1:W-:Y:S01]  /*34300*/  @P3 STG.E.U8 desc[UR22][R6.64], R33 ;  /* 0x0000002106003986 */ /* 0x0003e2000c101116 */
[----:B0-----:R-:W-:Y:S01]  /*34310*/  IMAD R5, R8, 0x2, R0 ;  /* 0x0000000208057824 */ /* 0x001fe200078e0200 */
[----:B-1----:R-:W-:-:S02]  /*34320*/  IADD3 R6, P6, PT, R0, R2, RZ ;  /* 0x0000000200067210 */ /* 0x002fc40007fde0ff */
[----:B------:R-:W-:Y:S02]  /*34330*/  PRMT R10, R34, 0x7770, RZ ;  /* 0x00007770220a7816 */ /* 0x000fe400000000ff */
[-C--:B------:R-:W-:Y:S01]  /*34340*/  LEA.HI.X.SX32 R7, R0, R3.reuse, 0x1, P6 ;  /* 0x0000000300077211 */ /* 0x080fe200030f0eff */
[----:B------:R-:W-:Y:S01]  /*34350*/  IMAD R0, R8, 0x2, R5 ;  /* 0x0000000208007824 */ /* 0x000fe200078e0205 */
[C---:B------:R-:W-:Y:S02]  /*34360*/  IADD3 R4, P6, PT, R5.reuse, R2, RZ ;  /* 0x0000000205047210 */ /* 0x040fe40007fde0ff */
[----:B------:R-:W-:Y:S01]  /*34370*/  PRMT R9, R34, 0x7771, RZ ;  /* 0x0000777122097816 */ /* 0x000fe200000000ff */
[----:B------:R0:W-:Y:S01]  /*34380*/  @P5 STG.E.U8 desc[UR22][R6.64], R10 ;  /* 0x0000000a06005986 */ /* 0x0001e2000c101116 */
[----:B------:R-:W-:-:S05]  /*34390*/  LEA.HI.X.SX32 R5, R5, R3, 0x1, P6 ;  /* 0x0000000305057211 */ /* 0x000fca00030f0eff */
[----:B------:R1:W-:Y:S01]  /*343a0*/  @P1 STG.E.U8 desc[UR22][R4.64], R9 ;  /* 0x0000000904001986 */ /* 0x0003e2000c101116 */
[----:B0-----:R-:W-:-:S04]  /*343b0*/  IADD3 R6, P6, PT, R0, R2, RZ ;  /* 0x0000000200067210 */ /* 0x001fc80007fde0ff */
[----:B------:R-:W-:Y:S02]  /*343c0*/  LEA.HI.X.SX32 R7, R0, R3, 0x1, P6 ;  /* 0x0000000300077211 */ /* 0x000fe400030f0eff */
[----:B-1----:R-:W-:Y:S02]  /*343d0*/  PRMT R4, R34, 0x7772, RZ ;  /* 0x0000777222047816 */ /* 0x002fe400000000ff */
[----:B------:R-:W-:-:S03]  /*343e0*/  ISETP.LT.AND P3, PT, R17, UR7, !P0 ;  /* 0x0000000711007c0c */ /* 0x000fc6000c761270 */
[----:B------:R0:W-:Y:S01]  /*343f0*/  @P4 STG.E.U8 desc[UR22][R6.64], R4 ;  /* 0x0000000406004986 */ /* 0x0001e2000c101116 */
[----:B------:R-:W-:Y:S01]  /*34400*/  ISETP.LT.AND P2, PT, R19, UR5, !P0 ;  /* 0x0000000513007c0c */ /* 0x000fe2000c741270 */
[----:B------:R-:W3:Y:S02]  /*34410*/  LDCU UR5, c[0x0][0x39c] ;  /* 0x00007380ff0577ac */ /* 0x000ee40008000800 */
[----:B------:R-:W3:Y:S01]  /*34420*/  LDL.LU R17, [R1+0xe08] ;  /* 0x000e080001117983 */ /* 0x000ee20000300800 */
[----:B----4-:R-:W-:Y:S01]  /*34430*/  ISETP.LT.AND P5, PT, R16, UR4, !P0 ;  /* 0x0000000410007c0c */ /* 0x010fe2000c7a1270 */
[----:B------:R-:W1:Y:S02]  /*34440*/  LDCU UR7, c[0x0][0x39c] ;  /* 0x00007380ff0777ac */ /* 0x000e640008000800 */
[----:B------:R-:W4:Y:S01]  /*34450*/  LDL.LU R16, [R1+0xb68] ;  /* 0x000b680001107983 */ /* 0x000f220000300800 */
[----:B------:R-:W-:Y:S01]  /*34460*/  IMAD R5, R8, 0x2, R0 ;  /* 0x0000000208057824 */ /* 0x000fe200078e0200 */
[----:B------:R-:W-:Y:S01]  /*34470*/  PRMT R34, R34, 0x7773, RZ ;  /* 0x0000777322227816 */ /* 0x000fe200000000ff */
[----:B------:R-:W0:Y:S01]  /*34480*/  LDCU UR4, c[0x0][0x39c] ;  /* 0x00007380ff0477ac */ /* 0x000e220008000800 */
[----:B------:R-:W4:Y:S01]  /*34490*/  LDL.LU R10, [R1+0xd88] ;  /* 0x000d8800010a7983 */ /* 0x000f220000300800 */
[----:B--2---:R-:W-:Y:S01]  /*344a0*/  ISETP.LT.AND P4, PT, R11, UR6, !P0 ;  /* 0x000000060b007c0c */ /* 0x004fe2000c781270 */
[----:B------:R-:W-:-:S02]  /*344b0*/  IMAD R0, R8, 0x2, R5 ;  /* 0x0000000208007824 */ /* 0x000fc400078e0205 */
[----:B------:R-:W2:Y:S01]  /*344c0*/  LDL.LU R11, [R1+0xc40] ;  /* 0x000c4000010b7983 */ /* 0x000ea20000300800 */
[CC--:B0-----:R-:W-:Y:S01]  /*344d0*/  IADD3 R4, P6, PT, R5.reuse, R2.reuse, RZ ;  /* 0x0000000205047210 */ /* 0x0c1fe20007fde0ff */
[----:B------:R-:W2:Y:S01]  /*344e0*/  LDCU UR6, c[0x0][0x39c] ;  /* 0x00007380ff0677ac */ /* 0x000ea20008000800 */
[----:B---3--:R-:W-:Y:S01]  /*344f0*/  ISETP.LT.AND P1, PT, R18, UR5, !P0 ;  /* 0x0000000512007c0c */ /* 0x008fe2000c721270 */
[----:B------:R-:W-:Y:S01]  /*34500*/  IMAD R9, R8, 0x2, R0 ;  /* 0x0000000208097824 */ /* 0x000fe200078e0200 */
[-C--:B------:R-:W-:Y:S01]  /*34510*/  LEA.HI.X.SX32 R5, R5, R3.reuse, 0x1, P6 ;  /* 0x0000000305057211 */ /* 0x080fe200030f0eff */
[----:B------:R-:W4:Y:S01]  /*34520*/  LDCU UR5, c[0x0][0x39c] ;  /* 0x00007380ff0577ac */ /* 0x000f220008000800 */
[C---:B------:R-:W-:Y:S01]  /*34530*/  IADD3 R6, P6, PT, R0.reuse, R2, RZ ;  /* 0x0000000200067210 */ /* 0x040fe20007fde0ff */
[----:B------:R-:W3:Y:S03]  /*34540*/  LDL.LU R19, [R1+0xc88] ;  /* 0x000c880001137983 */ /* 0x000ee60000300800 */
[----:B------:R-:W-:Y:S01]  /*34550*/  LEA.HI.X.SX32 R7, R0, R3, 0x1, P6 ;  /* 0x0000000300077211 */ /* 0x000fe200030f0eff */
[----:B------:R0:W-:Y:S01]  /*34560*/  @P2 STG.E.U8 desc[UR22][R4.64], R34 ;  /* 0x0000002204002986 */ /* 0x0001e2000c101116 */
[----:B------:R-:W-:-:S05]  /*34570*/  PRMT R0, R35, 0x7770, RZ ;  /* 0x0000777023007816 */ /* 0x000fca00000000ff */
[----:B------:R1:W-:Y:S01]  /*34580*/  @P3 STG.E.U8 desc[UR22][R6.64], R0 ;  /* 0x0000000006003986 */ /* 0x0003e2000c101116 */
[----:B0-----:R-:W-:-:S04]  /*34590*/  IADD3 R4, P6, PT, R9, R2, RZ ;  /* 0x0000000209047210 */ /* 0x001fc80007fde0ff */
[----:B------:R-:W-:Y:S01]  /*345a0*/  LEA.HI.X.SX32 R5, R9, R3, 0x1, P6 ;  /* 0x0000000309057211 */ /* 0x000fe200030f0eff */
[----:B-1----:R-:W-:Y:S01]  /*345b0*/  IMAD R0, R8, 0x2, R9 ;  /* 0x0000000208007824 */ /* 0x002fe200078e0209 */
[----:B------:R-:W-:-:S04]  /*345c0*/  PRMT R7, R35, 0x7771, RZ ;  /* 0x0000777123077816 */ /* 0x000fc800000000ff */
[C---:B------:R-:W-:Y:S01]  /*345d0*/  IADD3 R6, P6, PT, R0.reuse, R2, RZ ;  /* 0x0000000200067210 */ /* 0x040fe20007fde0ff */
[----:B------:R0:W-:Y:S03]  /*345e0*/  @P5 STG.E.U8 desc[UR22][R4.64], R7 ;  /* 0x0000000704005986 */ /* 0x0001e6000c101116 */
[----:B0-----:R-:W-:Y:S02]  /*345f0*/  LEA.HI.X.SX32 R7, R0, R3, 0x1, P6 ;  /* 0x0000000300077211 */ /* 0x001fe400030f0eff */
[----:B------:R-:W-:Y:S02]  /*34600*/  ISETP.LT.AND P2, PT, R17, UR7, !P0 ;  /* 0x0000000711007c0c */ /* 0x000fe4000c741270 */
[----:B----4-:R-:W-:Y:S01]  /*34610*/  ISETP.LT.AND P5, PT, R10, UR5, !P0 ;  /* 0x000000050a007c0c */ /* 0x010fe2000c7a1270 */
[----:B------:R-:W4:Y:S01]  /*34620*/  LDL.LU R17, [R1+0xcd0] ;  /* 0x000cd00001117983 */ /* 0x000f220000300800 */
[C---:B------:R-:W-:Y:S01]  /*34630*/  PRMT R10, R35.reuse, 0x7773, RZ ;  /* 0x00007773230a7816 */ /* 0x040fe200000000ff */
[C---:B------:R-:W-:Y:S01]  /*34640*/  IMAD R9, R16.reuse, R8, RZ ;  /* 0x0000000810097224 */ /* 0x040fe200078e02ff */
[----:B------:R-:W-:Y:S01]  /*34650*/  PRMT R35, R35, 0x7772, RZ ;  /* 0x0000777223237816 */ /* 0x000fe200000000ff */
[----:B------:R-:W4:Y:S01]  /*34660*/  LDL.LU R18, [R1+0xd64] ;  /* 0x000d640001127983 */ /* 0x000f220000300800 */
[----:B------:R-:W-:Y:S01]  /*34670*/  ISETP.LT.AND P3, PT, R16, UR4, !P0 ;  /* 0x0000000410007c0c */ /* 0x000fe2000c761270 */
[----:B------:R-:W3:Y:S02]  /*34680*/  LDCU UR4, c[0x0][0x39c] ;  /* 0x00007380ff0477ac */ /* 0x000ee40008000800 */
[----:B------:R-:W4:Y:S01]  /*34690*/  LDL.LU R16, [R1+0xbf0] ;  /* 0x000bf00001107983 */ /* 0x000f220000300800 */
[----:B------:R-:W4:Y:S03]  /*346a0*/  LDCU UR5, c[0x0][0x39c] ;  /* 0x00007380ff0577ac */ /* 0x000f260008000800 */
[----:B------:R0:W-:Y:S01]  /*346b0*/  @P1 STG.E.U8 desc[UR22][R6.64], R35 ;  /* 0x0000002306001986 */ /* 0x0001e2000c101116 */
[----:B------:R-:W-:Y:S01]  /*346c0*/  IMAD R0, R8, 0x4, R0 ;  /* 0x0000000408007824 */ /* 0x000fe200078e0200 */
[----:B------:R-:W1:Y:S01]  /*346d0*/  LDCU UR7, c[0x0][0x39c] ;  /* 0x00007380ff0777ac */ /* 0x000e620008000800 */
[----:B--2---:R-:W-:Y:S01]  /*346e0*/  ISETP.LT.AND P1, PT, R11, UR6, !P0 ;  /* 0x000000060b007c0c */ /* 0x004fe2000c721270 */
[----:B------:R-:W2:Y:S01]  /*346f0*/  LDCU UR6, c[0x0][0x39c] ;  /* 0x00007380ff0677ac */ /* 0x000ea20008000800 */
[----:B------:R-:W2:Y:S01]  /*34700*/  LDL.LU R11, [R1+0xc14] ;  /* 0x000c1400010b7983 */ /* 0x000ea20000300800 */
[----:B------:R-:W-:-:S04]  /*34710*/  IADD3 R4, P6, PT, R9, R2, RZ ;  /* 0x0000000209047210 */ /* 0x000fc80007fde0ff */
[----:B------:R-:W-:Y:S02]  /*34720*/  LEA.HI.X.SX32 R5, R9, R3, 0x1, P6 ;  /* 0x0000000309057211 */ /* 0x000fe400030f0eff */
[----:B0-----:R-:W-:-:S03]  /*34730*/  IADD3 R6, P6, PT, R0, R2, RZ ;  /* 0x0000000200067210 */ /* 0x001fc60007fde0ff */
[----:B------:R0:W-:Y:S01]  /*34740*/  @P3 STG.E.U8 desc[UR22][R4.64], R10 ;  /* 0x0000000a04003986 */ /* 0x0001e2000c101116 */
[----:B------:R-:W-:Y:S01]  /*34750*/  LEA.HI.X.SX32 R7, R0, R3, 0x1, P6 ;  /* 0x0000000300077211 */ /* 0x000fe200030f0eff */
[----:B------:R-:W-:Y:S01]  /*34760*/  IMAD R0, R8, 0x2, R0 ;  /* 0x0000000208007824 */ /* 0x000fe200078e0200 */
[----:B---3--:R-:W-:Y:S01]  /*34770*/  ISETP.LT.AND P3, PT, R19, UR4, !P0 ;  /* 0x0000000413007c0c */ /* 0x008fe2000c761270 */
[----:B------:R-:W3:Y:S01]  /*34780*/  LDCU UR4, c[0x0][0x39c] ;  /* 0x00007380ff0477ac */ /* 0x000ee20008000800 */
[----:B0-----:R-:W-:Y:S01]  /*34790*/  PRMT R4, R40, 0x7770, RZ ;  /* 0x0000777028047816 */ /* 0x001fe200000000ff */
[----:B------:R-:W-:-:S04]  /*347a0*/  IMAD R5, R8, 0x2, R0 ;  /* 0x0000000208057824 */ /* 0x000fc800078e0200 */
[----:B------:R0:W-:Y:S01]  /*347b0*/  @P4 STG.E.U8 desc[UR22][R6.64], R4 ;  /* 0x0000000406004986 */ /* 0x0001e2000c101116 */
[----:B------:R-:W-:Y:S02]  /*347c0*/  PRMT R10, R40, 0x7771, RZ ;  /* 0x00007771280a7816 */ /* 0x000fe400000000ff */
[----:B0-----:R-:W-:-:S04]  /*347d0*/  IADD3 R6, P6, PT, R0, R2, RZ ;  /* 0x0000000200067210 */ /* 0x001fc80007fde0ff */
[----:B------:R-:W-:Y:S01]  /*347e0*/  LEA.HI.X.SX32 R7, R0, R3, 0x1, P6 ;  /* 0x0000000300077211 */ /* 0x000fe200030f0eff */
[----:B------:R-:W-:Y:S01]  /*347f0*/  IMAD R0, R8, 0x2, R5 ;  /* 0x0000000208007824 */ /* 0x000fe200078e0205 */
[----:B------:R-:W-:-:S03]  /*34800*/  IADD3 R4, P6, PT, R5, R2, RZ ;  /* 0x0000000205047210 */ /* 0x000fc60007fde0ff */
[----:B------:R0:W-:Y:S01]  /*34810*/  @P2 STG.E.U8 desc[UR22][R6.64], R10 ;  /* 0x0000000a06002986 */ /* 0x0001e2000c101116 */
[-C--:B------:R-:W-:Y:S02]  /*34820*/  LEA.HI.X.SX32 R5, R5, R3.reuse, 0x1, P6 ;  /* 0x0000000305057211 */ /* 0x080fe400030f0eff */
[C---:B------:R-:W-:Y:S02]  /*34830*/  PRMT R9, R40.reuse, 0x7772, RZ ;  /* 0x0000777228097816 */ /* 0x040fe400000000ff */
[----:B------:R-:W-:Y:S02]  /*34840*/  PRMT R40, R40, 0x7773, RZ ;  /* 0x0000777328287816 */ /* 0x000fe400000000ff */
[C---:B0-----:R-:W-:Y:S01]  /*34850*/  IADD3 R6, P6, PT, R0.reuse, R2, RZ ;  /* 0x0000000200067210 */ /* 0x041fe20007fde0ff */
[----:B------:R-:W-:Y:S03]  /*34860*/  @P5 STG.E.U8 desc[UR22][R4.64], R9 ;  /* 0x0000000904005986 */ /* 0x000fe6000c101116 */
[----:B------:R-:W-:-:S05]  /*34870*/  LEA.HI.X.SX32 R7, R0, R3, 0x1, P6 ;  /* 0x0000000300077211 */ /* 0x000fca00030f0eff */
[----:B------:R0:W-:Y:S01]  /*34880*/  @P1 STG.E.U8 desc[UR22][R6.64], R40 ;  /* 0x0000002806001986 */ /* 0x0001e2000c101116 */
[----:B----4-:R-:W-:Y:S01]  /*34890*/  ISETP.LT.AND P4, PT, R17, UR5, !P0 ;  /* 0x0000000511007c0c */ /* 0x010fe2000c781270 */
[----:B------:R-:W2:Y:S02]  /*348a0*/  LDCU UR5, c[0x0][0x39c] ;  /* 0x00007380ff0577ac */ /* 0x000ea40008000800 */
[----:B------:R-:W4:Y:S04]  /*348b0*/  LDL.LU R17, [R1+0xb7c] ;  /* 0x000b7c0001117983 */ /* 0x000f280000300800 */
[----:B------:R-:W4:Y:S01]  /*348c0*/  LDL.LU R19, [R1+0xce4] ;  /* 0x000ce40001137983 */ /* 0x000f220000300800 */
[----:B---3--:R-:W-:Y:S01]  /*348d0*/  ISETP.LT.AND P5, PT, R16, UR4, !P0 ;  /* 0x0000000410007c0c */ /* 0x008fe2000c7a1270 */
[----:B------:R-:W-:-:S02]  /*348e0*/  IMAD R0, R8, 0x2, R0 ;  /* 0x0000000208007824 */ /* 0x000fc400078e0200 */
[----:B------:R-:W3:Y:S01]  /*348f0*/  LDL.LU R16, [R1+0xd30] ;  /* 0x000d300001107983 */ /* 0x000ee20000300800 */
[----:B------:R-:W4:Y:S01]  /*34900*/  LDCU UR4, c[0x0][0x39c] ;  /* 0x00007380ff0477ac */ /* 0x000f220008000800 */
[----:B--2---:R-:W-:Y:S01]  /*34910*/  ISETP.LT.AND P1, PT, R11, UR5, !P0 ;  /* 0x000000050b007c0c */ /* 0x004fe2000c721270 */
[----:B0-----:R-:W-:Y:S01]  /*34920*/  IMAD R7, R8, 0x2, R0 ;  /* 0x0000000208077824 */ /* 0x001fe200078e0200 */
[----:B------:R-:W2:Y:S01]  /*34930*/  LDL.LU R11, [R1+0xdb0] ;  /* 0x000db000010b7983 */ /* 0x000ea20000300800 */
[CC--:B------:R-:W-:Y:S01]  /*34940*/  IADD3 R4, P6, PT, R0.reuse, R2.reuse, RZ ;  /* 0x0000000200047210 */ /* 0x0c0fe20007fde0ff */
[----:B------:R-:W3:Y:S03]  /*34950*/  LDCU UR5, c[0x0][0x39c] ;  /* 0x00007380ff0577ac */ /* 0x000ee60008000800 */
[----:B------:R-:W-:Y:S02]  /*34960*/  LEA.HI.X.SX32 R5, R0, R3, 0x1, P6 ;  /* 0x0000000300057211 */ /* 0x000fe400030f0eff */
[----:B------:R-:W-:Y:S01]  /*34970*/  IADD3 R6, P6, PT, R7, R2, RZ ;  /* 0x0000000207067210 */ /* 0x000fe20007fde0ff */
[----:B------:R-:W-:Y:S01]  /*34980*/  IMAD R0, R8, 0x2, R7 ;  /* 0x0000000208007824 */ /* 0x000fe200078e0207 */
[----:B------:R-:W-:-:S02]  /*34990*/  PRMT R10, R41, 0x7770, RZ ;  /* 0x00007770290a7816 */ /* 0x000fc400000000ff */
[----:B------:R-:W-:Y:S02]  /*349a0*/  LEA.HI.X.SX32 R7, R7, R3, 0x1, P6 ;  /* 0x0000000307077211 */ /* 0x000fe400030f0eff */
[----:B------:R-:W-:Y:S01]  /*349b0*/  PRMT R9, R41, 0x7771, RZ ;  /* 0x0000777129097816 */ /* 0x000fe200000000ff */
[----:B------:R0:W-:Y:S01]  /*349c0*/  @P3 STG.E.U8 desc[UR22][R4.64], R10 ;  /* 0x0000000a04003986 */ /* 0x0001e2000c101116 */
[----:B------:R-:W-:Y:S01]  /*349d0*/  ISETP.LT.AND P2, PT, R18, UR6, !P0 ;  /* 0x0000000612007c0c */ /* 0x000fe2000c741270 */
[----:B------:R-:W1:Y:S02]  /*349e0*/  LDCU UR6, c[0x0][0x39c] ;  /* 0x00007380ff0677ac */ /* 0x000e640008000800 */
[----:B------:R1:W-:Y:S04]  /*349f0*/  @P4 STG.E.U8 desc[UR22][R6.64], R9 ;  /* 0x0000000906004986 */ /* 0x0003e8000c101116 */
[----:B------:R-:W2:Y:S01]  /*34a00*/  LDL.LU R18, [R1+0xc20] ;  /* 0x000c200001127983 */ /* 0x000ea20000300800 */
[----:B0-----:R-:W-:-:S04]  /*34a10*/  IADD3 R4, P6, PT, R0, R2, RZ ;  /* 0x0000000200047210 */ /* 0x001fc80007fde0ff */
[----:B------:R-:W-:Y:S02]  /*34a20*/  LEA.HI.X.SX32 R5, R0, R3, 0x1, P6 ;  /* 0x0000000300057211 */ /* 0x000fe400030f0eff */
[C---:B-1----:R-:W-:Y:S02]  /*34a30*/  PRMT R9, R41.reuse, 0x7772, RZ ;  /* 0x0000777229097816 */ /* 0x042fe400000000ff */
[----:B------:R-:W-:-:S03]  /*34a40*/  PRMT R41, R41, 0x7773, RZ ;  /* 0x0000777329297816 */ /* 0x000fc600000000ff */
[----:B------:R0:W-:Y:S01]  /*34a50*/  @P2 STG.E.U8 desc[UR22][R4.64], R9 ;  /* 0x0000000904002986 */ /* 0x0001e2000c101116 */
[C---:B----4-:R-:W-:Y:S01]  /*34a60*/  ISETP.LT.AND P3, PT, R17.reuse, UR4, !P0 ;  /* 0x0000000411007c0c */ /* 0x050fe2000c761270 */
[----:B------:R-:W-:Y:S01]  /*34a70*/  IMAD R7, R17, R8, RZ ;  /* 0x0000000811077224 */ /* 0x000fe200078e02ff */
[----:B------:R-:W2:Y:S01]  /*34a80*/  LDCU UR4, c[0x0][0x39c] ;  /* 0x00007380ff0477ac */ /* 0x000ea20008000800 */
[----:B------:R-:W4:Y:S03]  /*34a90*/  LDL.LU R17, [R1+0xc70] ;  /* 0x000c700001117983 */ /* 0x000f260000300800 */
[----:B------:R-:W-:-:S04]  /*34aa0*/  IADD3 R6, P6, PT, R7, R2, RZ ;  /* 0x0000000207067210 */ /* 0x000fc80007fde0ff */
[-C--:B------:R-:W-:Y:S02]  /*34ab0*/  LEA.HI.X.SX32 R7, R7, R3.reuse, 0x1, P6 ;  /* 0x0000000307077211 */ /* 0x080fe400030f0eff */
[----:B---3--:R-:W-:Y:S01]  /*34ac0*/  ISETP.LT.AND P2, PT, R16, UR5, !P0 ;  /* 0x0000000510007c0c */ /* 0x008fe2000c741270 */
[C---:B0-----:R-:W-:Y:S01]  /*34ad0*/  IMAD R5, R8.reuse, 0x4, R0 ;  /* 0x0000000408057824 */ /* 0x041fe200078e0200 */
[----:B------:R-:W3:Y:S01]  /*34ae0*/  LDL.LU R16, [R1+0xd04] ;  /* 0x000d040001107983 */ /* 0x000ee20000300800 */
[----:B------:R-:W-:Y:S01]  /*34af0*/  ISETP.LT.AND P4, PT, R19, UR6, !P0 ;  /* 0x0000000613007c0c */ /* 0x000fe2000c781270 */
[----:B------:R-:W0:Y:S02]  /*34b00*/  LDCU UR6, c[0x0][0x39c] ;  /* 0x00007380ff0677ac */ /* 0x000e240008000800 */
[----:B------:R1:W-:Y:S01]  /*34b10*/  @P3 STG.E.U8 desc[UR22][R6.64], R41 ;  /* 0x0000002906003986 */ /* 0x0003e2000c101116 */
[----:B------:R-:W4:Y:S01]  /*34b20*/  LDCU UR5, c[0x0][0x39c] ;  /* 0x00007380ff0577ac */ /* 0x000f220008000800 */
[----:B--2---:R-:W-:Y:S01]  /*34b30*/  ISETP.LT.AND P3, PT, R11, UR4, !P0 ;  /* 0x000000040b007c0c */ /* 0x004fe2000c761270 */
[----:B------:R-:W-:Y:S01]  /*34b40*/  IMAD R0, R8, 0x2, R5 ;  /* 0x0000000208007824 */ /* 0x000fe200078e0205 */
[----:B------:R-:W2:Y:S01]  /*34b50*/  LDL.LU R11, [R1+0xd44] ;  /* 0x000d4400010b7983 */ /* 0x000ea20000300800 */
[C---:B------:R-:W-:Y:S01]  /*34b60*/  IADD3 R4, P6, PT, R5.reuse, R2, RZ ;  /* 0x0000000205047210 */ /* 0x040fe20007fde0ff */
[----:B------:R-:W0:Y:S01]  /*34b70*/  LDCU UR4, c[0x0][0x39c] ;  /* 0x00007380ff0477ac */ /* 0x000e220008000800 */
[----:B------:R-:W-:Y:S01]  /*34b80*/  PRMT R9, R42, 0x7770, RZ ;  /* 0x000077702a097816 */ /* 0x000fe200000000ff */
[----:B------:R-:W2:Y:S01]  /*34b90*/  LDL.LU R10, [R1+0xb70] ;  /* 0x000b7000010a7983 */ /* 0x000ea20000300800 */
[----:B------:R-:W-:-:S02]  /*34ba0*/  LEA.HI.X.SX32 R5, R5, R3, 0x1, P6 ;  /* 0x0000000305057211 */ /* 0x000fc400030f0eff */
[----:B-1----:R-:W-:-:S03]  /*34bb0*/  IADD3 R6, P6, PT, R0, R2, RZ ;  /* 0x0000000200067210 */ /* 0x002fc60007fde0ff */
[----:B------:R1:W-:Y:S01]  /*34bc0*/  @P5 STG.E.U8 desc[UR22][R4.64], R9 ;  /* 0x0000000904005986 */ /* 0x0003e2000c101116 */
[----:B------:R-:W-:Y:S01]  /*34bd0*/  LEA.HI.X.SX32 R7, R0, R3, 0x1, P6 ;  /* 0x0000000300077211 */ /* 0x000fe200030f0eff */
[----:B------:R-:W-:Y:S01]  /*34be0*/  IMAD R0, R8, 0x2, R0 ;  /* 0x0000000208007824 */ /* 0x000fe200078e0200 */
[----:B-1----:R-:W-:Y:S02]  /*34bf0*/  PRMT R4, R42, 0x7771, RZ ;  /* 0x000077712a047816 */ /* 0x002fe400000000ff */
[----:B0-----:R-:W-:Y:S01]  /*34c00*/  ISETP.LT.AND P6, PT, R18, UR6, !P0 ;  /* 0x0000000612007c0c */ /* 0x001fe2000c7c1270 */
[----:B------:R-:W2:Y:S02]  /*34c10*/  LDCU UR6, c[0x0][0x39c] ;  /* 0x00007380ff0677ac */ /* 0x000ea40008000800 */
[----:B------:R0:W-:Y:S01]  /*34c20*/  @P1 STG.E.U8 desc[UR22][R6.64], R4 ;  /* 0x0000000406001986 */ /* 0x0001e2000c101116 */
[----:B------:R-:W-:Y:S01]  /*34c30*/  IMAD R5, R8, 0x2, R0 ;  /* 0x0000000208057824 */ /* 0x000fe200078e0200 */
[----:B------:R-:W-:-:S02]  /*34c40*/  PRMT R9, R42, 0x7772, RZ ;  /* 0x000077722a097816 */ /* 0x000fc400000000ff */
[----:B0-----:R-:W-:-:S04]  /*34c50*/  IADD3 R6, P5, PT, R0, R2, RZ ;  /* 0x0000000200067210 */ /* 0x001fc80007fbe0ff */
[-C--:B------:R-:W-:Y:S02]  /*34c60*/  LEA.HI.X.SX32 R7, R0, R3.reuse, 0x1, P5 ;  /* 0x0000000300077211 */ /* 0x080fe400028f0eff */
[C---:B------:R-:W-:Y:S01]  /*34c70*/  IADD3 R4, P5, PT, R5.reuse, R2, RZ ;  /* 0x0000000205047210 */ /* 0x040fe20007fbe0ff */
[----:B------:R-:W-:Y:S01]  /*34c80*/  IMAD R0, R8, 0x2, R5 ;  /* 0x0000000208007824 */ /* 0x000fe200078e0205 */
[----:B------:R-:W-:Y:S02]  /*34c90*/  PRMT R42, R42, 0x7773, RZ ;  /* 0x000077732a2a7816 */ /* 0x000fe400000000ff */
[----:B------:R-:W-:Y:S01]  /*34ca0*/  LEA.HI.X.SX32 R5, R5, R3, 0x1, P5 ;  /* 0x0000000305057211 */ /* 0x000fe200028f0eff */
[----:B------:R0:W-:Y:S04]  /*34cb0*/  @P4 STG.E.U8 desc[UR22][R6.64], R9 ;  /* 0x0000000906004986 */ /* 0x0001e8000c101116 */
[----:B------:R1:W-:Y:S01]  /*34cc0*/  @P2 STG.E.U8 desc[UR22][R4.64], R42 ;  /* 0x0000002a04002986 */ /* 0x0003e2000c101116 */
[----:B----4-:R-:W-:Y:S01]  /*34cd0*/  ISETP.LT.AND P1, PT, R17, UR5, !P0 ;  /* 0x0000000511007c0c */ /* 0x010fe2000c721270 */
[----:B------:R-:W4:Y:S02]  /*34ce0*/  LDCU UR5, c[0x0][0x39c] ;  /* 0x00007380ff0577ac */ /* 0x000f240008000800 */
[----:B------:R-:W4:Y:S04]  /*34cf0*/  LDL.LU R17, [R1+0xc3c] ;  /* 0x000c3c0001117983 */ /* 0x000f280000300800 */
[----:B------:R-:W4:Y:S01]  /*34d00*/  LDL.LU R19, [R1+0xc84] ;  /* 0x000c840001137983 */ /* 0x000f220000300800 */
[----:B---3--:R-:W-:-:S02]  /*34d10*/  ISETP.LT.AND P5, PT, R16, UR7, !P0 ;  /* 0x0000000710007c0c */ /* 0x008fc4000c7a1270 */
[----:B0-----:R-:W-:Y:S01]  /*34d20*/  IADD3 R6, P4, PT, R0, R2, RZ ;  /* 0x0000000200067210 */ /* 0x001fe20007f9e0ff */
[----:B------:R-:W3:Y:S01]  /*34d30*/  LDL.LU R16, [R1+0xccc] ;  /* 0x000ccc0001107983 */ /* 0x000ee20000300800 */
[----:B-1----:R-:W-:Y:S01]  /*34d40*/  PRMT R5, R43, 0x7770, RZ ;  /* 0x000077702b057816 */ /* 0x002fe200000000ff */
[----:B------:R-:W-:Y:S01]  /*34d50*/  IMAD R4, R8, 0x2, R0 ;  /* 0x0000000208047824 */ /* 0x000fe200078e0200 */
[----:B--2---:R-:W-:Y:S01]  /*34d60*/  ISETP.LT.AND P2, PT, R11, UR6, !P0 ;  /* 0x000000060b007c0c */ /* 0x004fe2000c741270 */
[----:B------:R-:W0:Y:S01]  /*34d70*/  LDCU UR6, c[0x0][0x39c] ;  /* 0x00007380ff0677ac */ /* 0x000e220008000800 */
[----:B------:R-:W2:Y:S01]  /*34d80*/  LDL.LU R11, [R1+0xd60] ;  /* 0x000d6000010b7983 */ /* 0x000ea20000300800 */
[----:B------:R-:W-:Y:S01]  /*34d90*/  LEA.HI.X.SX32 R7, R0, R3, 0x1, P4 ;  /* 0x0000000300077211 */ /* 0x000fe200020f0eff */
[----:B------:R-:W-:Y:S01]  /*34da0*/  IMAD R0, R8, 0x2, R4 ;  /* 0x0000000208007824 */ /* 0x000fe200078e0204 */
[----:B------:R-:W1:Y:S01]  /*34db0*/  LDCU UR7, c[0x0][0x39c] ;  /* 0x00007380ff0777ac */ /* 0x000e620008000800 */
[C---:B------:R-:W-:Y:S01]  /*34dc0*/  IMAD R9, R10.reuse, R8, RZ ;  /* 0x000000080a097224 */ /* 0x040fe200078e02ff */
[----:B------:R-:W2:Y:S04]  /*34dd0*/  LDL.LU R18, [R1+0xd84] ;  /* 0x000d840001127983 */ /* 0x000ea80000300800 */
[----:B------:R0:W-:Y:S01]  /*34de0*/  @P3 STG.E.U8 desc[UR22][R6.64], R5 ;  /* 0x0000000506003986 */ /* 0x0001e2000c101116 */
[----:B------:R-:W-:Y:S01]  /*34df0*/  ISETP.LT.AND P3, PT, R10, UR4, !P0 ;  /* 0x000000040a007c0c */ /* 0x000fe2000c761270 */
[----:B------:R-:W3:Y:S01]  /*34e00*/  LDCU UR4, c[0x0][0x39c] ;  /* 0x00007380ff0477ac */ /* 0x000ee20008000800 */
[----:B0-----:R-:W-:-:S02]  /*34e10*/  IADD3 R6, P4, PT, R4, R2, RZ ;  /* 0x0000000204067210 */ /* 0x001fc40007f9e0ff */
[----:B------:R-:W-:Y:S02]  /*34e20*/  PRMT R5, R43, 0x7771, RZ ;  /* 0x000077712b057816 */ /* 0x000fe400000000ff */
[----:B------:R-:W-:Y:S02]  /*34e30*/  LEA.HI.X.SX32 R7, R4, R3, 0x1, P4 ;  /* 0x0000000304077211 */ /* 0x000fe400020f0eff */
[----:B------:R-:W-:-:S03]  /*34e40*/  IADD3 R4, P4, PT, R0, R2, RZ ;  /* 0x0000000200047210 */ /* 0x000fc60007f9e0ff */
[----:B------:R0:W-:Y:S01]  /*34e50*/  @P6 STG.E.U8 desc[UR22][R6.64], R5 ;  /* 0x0000000506006986 */ /* 0x0001e2000c101116 */
[C---:B------:R-:W-:Y:S02]  /*34e60*/  PRMT R10, R43.reuse, 0x7772, RZ ;  /* 0x000077722b0a7816 */ /* 0x040fe400000000ff */
[----:B------:R-:W-:Y:S02]  /*34e70*/  PRMT R43, R43, 0x7773, RZ ;  /* 0x000077732b2b7816 */ /* 0x000fe400000000ff */
[C---:B0-----:R-:W-:Y:S02]  /*34e80*/  IADD3 R6, P6, PT, R9.reuse, R2, RZ ;  /* 0x0000000209067210 */ /* 0x041fe40007fde0ff */
[-C--:B------:R-:W-:Y:S01]  /*34e90*/  LEA.HI.X.SX32 R5, R0, R3.reuse, 0x1, P4 ;  /* 0x0000000300057211 */ /* 0x080fe200020f0eff */
[----:B------:R-:W-:Y:S01]  /*34ea0*/  IMAD R0, R8, 0x4, R0 ;  /* 0x0000000408007824 */ /* 0x000fe200078e0200 */
[----:B------:R-:W-:-:S03]  /*34eb0*/  LEA.HI.X.SX32 R7, R9, R3, 0x1, P6 ;  /* 0x0000000309077211 */ /* 0x000fc600030f0eff */
[----:B------:R0:W-:Y:S04]  /*34ec0*/  @P1 STG.E.U8 desc[UR22][R4.64], R10 ;  /* 0x0000000a04001986 */ /* 0x0001e8000c101116 */
[----:B------:R1:W-:Y:S01]  /*34ed0*/  @P3 STG.E.U8 desc[UR22][R6.64], R43 ;  /* 0x0000002b06003986 */ /* 0x0003e2000c101116 */
[----:B0-----:R-:W-:Y:S01]  /*34ee0*/  IMAD R5, R8, 0x2, R0 ;  /* 0x0000000208057824 */ /* 0x001fe200078e0200 */
[----:B-1----:R-:W-:-:S04]  /*34ef0*/  IADD3 R6, P6, PT, R0, R2, RZ ;  /* 0x0000000200067210 */ /* 0x002fc80007fde0ff */
[----:B------:R-:W-:Y:S02]  /*34f00*/  LEA.HI.X.SX32 R7, R0, R3, 0x1, P6 ;  /* 0x0000000300077211 */ /* 0x000fe400030f0eff */
[----:B------:R-:W-:Y:S01]  /*34f10*/  IADD3 R4, P6, PT, R5, R2, RZ ;  /* 0x0000000205047210 */ /* 0x000fe20007fde0ff */
[----:B------:R-:W-:-:S03]  /*34f20*/  IMAD R0, R8, 0x2, R5 ;  /* 0x0000000208007824 */ /* 0x000fc600078e0205 */
[----:B------:R-:W-:Y:S02]  /*34f30*/  LEA.HI.X.SX32 R5, R5, R3, 0x1, P6 ;  /* 0x0000000305057211 */ /* 0x000fe400030f0eff */
[----:B----4-:R-:W-:Y:S01]  /*34f40*/  ISETP.LT.AND P4, PT, R17, UR5, !P0 ;  /* 0x0000000511007c0c */ /* 0x010fe2000c781270 */
[----:B------:R-:W2:Y:S01]  /*34f50*/  LDCU UR5, c[0x0][0x39c] ;  /* 0x00007380ff0577ac */ /* 0x000ea20008000800 */
[----:B------:R-:W4:Y:S01]  /*34f60*/  LDL.LU R17, [R1+0xc10] ;  /* 0x000c100001117983 */ /* 0x000f220000300800 */
[----:B---3--:R-:W-:Y:S01]  /*34f70*/  ISETP.LT.AND P3, PT, R16, UR4, !P0 ;  /* 0x0000000410007c0c */ /* 0x008fe2000c761270 */
[----:B------:R-:W0:Y:S02]  /*34f80*/  LDCU UR4, c[0x0][0x39c] ;  /* 0x00007380ff0477ac */ /* 0x000e240008000800 */
[----:B------:R-:W3:Y:S01]  /*34f90*/  LDL.LU R16, [R1+0xc80] ;  /* 0x000c800001107983 */ /* 0x000ee20000300800 */
[----:B--2---:R-:W-:Y:S01]  /*34fa0*/  ISETP.LT.AND P6, PT, R11, UR5, !P0 ;  /* 0x000000050b007c0c */ /* 0x004fe2000c7c1270 */
[----:B------:R-:W3:Y:S02]  /*34fb0*/  LDCU UR5, c[0x0][0x39c] ;  /* 0x00007380ff0577ac */ /* 0x000ee40008000800 */
[----:B------:R-:W0:Y:S01]  /*34fc0*/  LDL.LU R11, [R1+0xb64] ;  /* 0x000b6400010b7983 */ /* 0x000e220000300800 */
[----:B------:R-:W-:Y:S01]  /*34fd0*/  ISETP.LT.AND P1, PT, R19, UR6, !P0 ;  /* 0x0000000613007c0c */ /* 0x000fe2000c721270 */
[----:B------:R-:W1:Y:S01]  /*34fe0*/  LDCU UR6, c[0x0][0x39c] ;  /* 0x00007380ff0677ac */ /* 0x000e620008000800 */
[----:B------:R-:W-:-:S05]  /*34ff0*/  PRMT R10, R44, 0x7770, RZ ;  /* 0x000077702c0a7816 */ /* 0x000fca00000000ff */
[----:B------:R2:W-:Y:S01]  /*35000*/  @P5 STG.E.U8 desc[UR22][R6.64], R10 ;  /* 0x0000000a06005986 */ /* 0x0005e2000c101116 */
[----:B------:R-:W-:-:S03]  /*35010*/  PRMT R9, R44, 0x7771, RZ ;  /* 0x000077712c097816 */ /* 0x000fc600000000ff */
[----:B--2---:R-:W2:Y:S01]  /*35020*/  LDL.LU R10, [R1+0xd4c] ;  /* 0x000d4c00010a7983 */ /* 0x004ea20000300800 */
[----:B------:R-:W-:-:S03]  /*35030*/  IADD3 R6, P5, PT, R0, R2, RZ ;  /* 0x0000000200067210 */ /* 0x000fc60007fbe0ff */
[----:B------:R1:W-:Y:S01]  /*35040*/  @P2 STG.E.U8 desc[UR22][R4.64], R9 ;  /* 0x0000000904002986 */ /* 0x0003e2000c101116 */
[----:B------:R-:W-:Y:S01]  /*35050*/  LEA.HI.X.SX32 R7, R0, R3, 0x1, P5 ;  /* 0x0000000300077211 */ /* 0x000fe200028f0eff */
[----:B------:R-:W-:Y:S01]  /*35060*/  IMAD R0, R8, 0x2, R0 ;  /* 0x0000000208007824 */ /* 0x000fe200078e0200 */
[----:B-1----:R-:W-:Y:S01]  /*35070*/  ISETP.LT.AND P2, PT, R18, UR6, !P0 ;  /* 0x0000000612007c0c */ /* 0x002fe2000c741270 */
[----:B------:R-:W2:Y:S01]  /*35080*/  LDCU UR6, c[0x0][0x39c] ;  /* 0x00007380ff0677ac */ /* 0x000ea20008000800 */
[----:B------:R-:W2:Y:S01]  /*35090*/  LDL.LU R18, [R1+0xdac] ;  /* 0x000dac0001127983 */ /* 0x000ea20000300800 */
[----:B------:R-:W-:-:S05]  /*350a0*/  PRMT R4, R44, 0x7772, RZ ;  /* 0x000077722c047816 */ /* 0x000fca00000000ff */
[----:B------:R1:W-:Y:S01]  /*350b0*/  @P4 STG.E.U8 desc[UR22][R6.64], R4 ;  /* 0x0000000406004986 */ /* 0x0003e2000c101116 */
[----:B------:R-:W-:Y:S02]  /*350c0*/  PRMT R44, R44, 0x7773, RZ ;  /* 0x000077732c2c7816 */ /* 0x000fe400000000ff */
[----:B------:R-:W-:Y:S02]  /*350d0*/  PRMT R9, R45, 0x7770, RZ ;  /* 0x000077702d097816 */ /* 0x000fe400000000ff */
[----:B-1----:R-:W-:Y:S01]  /*350e0*/  IADD3 R4, P4, PT, R0, R2, RZ ;  /* 0x0000000200047210 */ /* 0x002fe20007f9e0ff */
[----:B------:R-:W-:-:S03]  /*350f0*/  IMAD R7, R8, 0x2, R0 ;  /* 0x0000000208077824 */ /* 0x000fc600078e0200 */
[----:B------:R-:W-:Y:S01]  /*35100*/  LEA.HI.X.SX32 R5, R0, R3, 0x1, P4 ;  /* 0x0000000300057211 */ /* 0x000fe200020f0eff */
[----:B------:R-:W-:Y:S01]  /*35110*/  IMAD R0, R8, 0x2, R7 ;  /* 0x0000000208007824 */ /* 0x000fe200078e0207 */
[----:B------:R-:W-:-:S03]  /*35120*/  IADD3 R6, P4, PT, R7, R2, RZ ;  /* 0x0000000207067210 */ /* 0x000fc60007f9e0ff */
[----:B------:R1:W-:Y:S01]  /*35130*/  @P1 STG.E.U8 desc[UR22][R4.64], R44 ;  /* 0x0000002c04001986 */ /* 0x0003e2000c101116 */
[----:B------:R-:W-:-:S05]  /*35140*/  LEA.HI.X.SX32 R7, R7, R3, 0x1, P4 ;  /* 0x0000000307077211 */ /* 0x000fca00020f0eff */
[----:B------:R4:W-:Y:S01]  /*35150*/  @P3 STG.E.U8 desc[UR22][R6.64], R9 ;  /* 0x0000000906003986 */ /* 0x0009e2000c101116 */
[----:B-1----:R-:W-:-:S04]  /*35160*/  IADD3 R4, P4, PT, R0, R2, RZ ;  /* 0x0000000200047210 */ /* 0x002fc80007f9e0ff */
[-C--:B------:R-:W-:Y:S02]  /*35170*/  LEA.HI.X.SX32 R5, R0, R3.reuse, 0x1, P4 ;  /* 0x0000000300057211 */ /* 0x080fe400020f0eff */
[----:B----4-:R-:W-:Y:S01]  /*35180*/  ISETP.LT.AND P5, PT, R17, UR7, !P0 ;  /* 0x0000000711007c0c */ /* 0x010fe2000c7a1270 */
[----:B------:R-:W-:Y:S01]  /*35190*/  IMAD R9, R8, 0x2, R0 ;  /* 0x0000000208097824 */ /* 0x000fe200078e0200 */
[----:B------:R-:W4:Y:S01]  /*351a0*/  LDL.LU R17, [R1+0xc0c] ;  /* 0x000c0c0001117983 */ /* 0x000f220000300800 */
[----:B---3--:R-:W-:Y:S01]  /*351b0*/  ISETP.LT.AND P1, PT, R16, UR5, !P0 ;  /* 0x0000000510007c0c */ /* 0x008fe2000c721270 */
[----:B------:R-:W1:Y:S02]  /*351c0*/  LDCU UR5, c[0x0][0x39c] ;  /* 0x00007380ff0577ac */ /* 0x000e640008000800 */
[----:B------:R-:W3:Y:S01]  /*351d0*/  LDL.LU R16, [R1+0xc6c] ;  /* 0x000c6c0001107983 */ /* 0x000ee20000300800 */
[----:B------:R-:W-:Y:S01]  /*351e0*/  PRMT R7, R45, 0x7771, RZ ;  /* 0x000077712d077816 */ /* 0x000fe200000000ff */
[----:B------:R-:W0:Y:S02]  /*351f0*/  LDCU UR7, c[0x0][0x39c] ;  /* 0x00007380ff0777ac */ /* 0x000e240008000800 */
[----:B------:R-:W3:Y:S01]  /*35200*/  LDL.LU R19, [R1+0xce0] ;  /* 0x000ce00001137983 */ /* 0x000ee20000300800 */
[C---:B0-----:R-:W-:Y:S01]  /*35210*/  ISETP.LT.AND P3, PT, R11.reuse, UR4, !P0 ;  /* 0x000000040b007c0c */ /* 0x041fe2000c761270 */
[----:B------:R-:W-:Y:S01]  /*35220*/  IMAD R0, R11, R8, RZ ;  /* 0x000000080b007224 */ /* 0x000fe200078e02ff */
[C---:B------:R-:W-:Y:S01]  /*35230*/  IADD3 R6, P4, PT, R9.reuse, R2, RZ ;  /* 0x0000000209067210 */ /* 0x040fe20007f9e0ff */
[----:B------:R-:W3:Y:S01]  /*35240*/  LDL.LU R11, [R1+0xd40] ;  /* 0x000d4000010b7983 */ /* 0x000ee20000300800 */
[----:B------:R-:W4:Y:S03]  /*35250*/  LDCU UR4, c[0x0][0x39c] ;  /* 0x00007380ff0477ac */ /* 0x000f260008000800 */
[----:B------:R0:W-:Y:S02]  /*35260*/  @P6 STG.E.U8 desc[UR22][R4.64], R7 ;  /* 0x0000000704006986 */ /* 0x0001e4000c101116 */
[----:B0-----:R-:W-:-:S02]  /*35270*/  LEA.HI.X.SX32 R7, R9, R3, 0x1, P4 ;  /* 0x0000000309077211 */ /* 0x001fc400020f0eff */
[----:B--2---:R-:W-:Y:S01]  /*35280*/  ISETP.LT.AND P4, PT, R10, UR6, !P0 ;  /* 0x000000060a007c0c */ /* 0x004fe2000c781270 */
[----:B------:R-:W-:Y:S01]  /*35290*/  IMAD R9, R8, 0x4, R9 ;  /* 0x0000000408097824 */ /* 0x000fe200078e0209 */
[C---:B------:R-:W-:Y:S01]  /*352a0*/  PRMT R10, R45.reuse, 0x7772, RZ ;  /* 0x000077722d0a7816 */ /* 0x040fe200000000ff */
[----:B------:R-:W3:Y:S01]  /*352b0*/  LDCU UR6, c[0x0][0x39c] ;  /* 0x00007380ff0677ac */ /* 0x000ee20008000800 */
[C---:B------:R-:W-:Y:S02]  /*352c0*/  IADD3 R4, P6, PT, R0.reuse, R2, RZ ;  /* 0x0000000200047210 */ /* 0x040fe40007fde0ff */
[----:B------:R-:W-:Y:S01]  /*352d0*/  PRMT R45, R45, 0x7773, RZ ;  /* 0x000077732d2d7816 */ /* 0x000fe200000000ff */
[----:B------:R0:W-:Y:S01]  /*352e0*/  @P2 STG.E.U8 desc[UR22][R6.64], R10 ;  /* 0x0000000a06002986 */ /* 0x0001e2000c101116 */
[----:B------:R-:W-:Y:S02]  /*352f0*/  LEA.HI.X.SX32 R5, R0, R3, 0x1, P6 ;  /* 0x0000000300057211 */ /* 0x000fe400030f0eff */
[----:B------:R-:W-:-:S02]  /*35300*/  PRMT R0, R46, 0x7770, RZ ;  /* 0x000077702e007816 */ /* 0x000fc400000000ff */
[----:B-1----:R-:W-:Y:S01]  /*35310*/  ISETP.LT.AND P2, PT, R18, UR5, !P0 ;  /* 0x0000000512007c0c */ /* 0x002fe2000c741270 */
[----:B------:R1:W-:Y:S01]  /*35320*/  @P3 STG.E.U8 desc[UR22][R4.64], R45 ;  /* 0x0000002d04003986 */ /* 0x0003e2000c101116 */
[----:B------:R-:W2:Y:S01]  /*35330*/  LDCU UR5, c[0x0][0x39c] ;  /* 0x00007380ff0577ac */ /* 0x000ea20008000800 */
[----:B0-----:R-:W-:-:S04]  /*35340*/  IADD3 R6, P6, PT, R9, R2, RZ ;  /* 0x0000000209067210 */ /* 0x001fc80007fde0ff */
[----:B------:R-:W-:Y:S01]  /*35350*/  LEA.HI.X.SX32 R7, R9, R3, 0x1, P6 ;  /* 0x0000000309077211 */ /* 0x000fe200030f0eff */
[----:B------:R-:W-:-:S04]  /*35360*/  IMAD R9, R8, 0x2, R9 ;  /* 0x0000000208097824 */ /* 0x000fc800078e0209 */
[----:B------:R0:W-:Y:S01]  /*35370*/  @P5 STG.E.U8 desc[UR22][R6.64], R0 ;  /* 0x0000000006005986 */ /* 0x0001e2000c101116 */
[----:B-1----:R-:W-:Y:S01]  /*35380*/  IMAD R5, R8, 0x2, R9 ;  /* 0x0000000208057824 */ /* 0x002fe200078e0209 */
[----:B------:R-:W-:Y:S02]  /*35390*/  PRMT R10, R46, 0x7771, RZ ;  /* 0x000077712e0a7816 */ /* 0x000fe400000000ff */
[----:B0-----:R-:W-:-:S04]  /*353a0*/  IADD3 R6, P6, PT, R9, R2, RZ ;  /* 0x0000000209067210 */ /* 0x001fc80007fde0ff */
[-C--:B------:R-:W-:Y:S02]  /*353b0*/  LEA.HI.X.SX32 R7, R9, R3.reuse, 0x1, P6 ;  /* 0x0000000309077211 */ /* 0x080fe400030f0eff */
[C---:B------:R-:W-:Y:S01]  /*353c0*/  IADD3 R4, P6, PT, R5.reuse, R2, RZ ;  /* 0x0000000205047210 */ /* 0x040fe20007fde0ff */
[----:B------:R-:W-:Y:S01]  /*353d0*/  IMAD R9, R8, 0x2, R5 ;  /* 0x0000000208097824 */ /* 0x000fe200078e0205 */
[----:B------:R-:W-:Y:S02]  /*353e0*/  PRMT R0, R46, 0x7772, RZ ;  /* 0x000077722e007816 */ /* 0x000fe400000000ff */
[----:B------:R-:W-:Y:S01]  /*353f0*/  LEA.HI.X.SX32 R5, R5, R3, 0x1, P6 ;  /* 0x0000000305057211 */ /* 0x000fe200030f0eff */
[----:B------:R-:W-:Y:S04]  /*35400*/  @P1 STG.E.U8 desc[UR22][R6.64], R10 ;  /* 0x0000000a06001986 */ /* 0x000fe8000c101116 */
[----:B------:R0:W-:Y:S01]  /*35410*/  @P4 STG.E.U8 desc[UR22][R4.64], R0 ;  /* 0x0000000004004986 */ /* 0x0001e2000c101116 */
[----:B----4-:R-:W-:-:S02]  /*35420*/  ISETP.LT.AND P3, PT, R17, UR4, !P0 ;  /* 0x0000000411007c0c */ /* 0x010fc4000c761270 */
[----:B---3--:R-:W-:Y:S01]  /*35430*/  ISETP.LT.AND P5, PT, R16, UR6, !P0 ;  /* 0x0000000610007c0c */ /* 0x008fe2000c7a1270 */
[----:B------:R-:W3:Y:S01]  /*35440*/  LDL.LU R17, [R1+0xbf4] ;  /* 0x000bf40001117983 */ /* 0x000ee20000300800 */
[----:B------:R-:W3:Y:S03]  /*35450*/  LDCU UR6, c[0x0][0x39c] ;  /* 0x00007380ff0677ac */ /* 0x000ee60008000800 */
[----:B------:R-:W4:Y:S01]  /*35460*/  LDL.LU R18, [R1+0xb74] ;  /* 0x000b740001127983 */ /* 0x000f220000300800 */
[----:B--2---:R-:W-:Y:S01]  /*35470*/  ISETP.LT.AND P1, PT, R19, UR5, !P0 ;  /* 0x0000000513007c0c */ /* 0x004fe2000c721270 */
[----:B0-----:R-:W-:Y:S01]  /*35480*/  IMAD R0, R8, 0x2, R9 ;  /* 0x0000000208007824 */ /* 0x001fe200078e0209 */
[----:B------:R-:W-:Y:S01]  /*35490*/  IADD3 R6, P6, PT, R9, R2, RZ ;  /* 0x0000000209067210 */ /* 0x000fe20007fde0ff */
[----:B------:R-:W2:Y:S01]  /*354a0*/  LDL.LU R16, [R1+0xc68] ;  /* 0x000c680001107983 */ /* 0x000ea20000300800 */
[----:B------:R-:W-:Y:S01]  /*354b0*/  PRMT R46, R46, 0x7773, RZ ;  /* 0x000077732e2e7816 */ /* 0x000fe200000000ff */
[----:B------:R-:W0:Y:S02]  /*354c0*/  LDCU UR4, c[0x0][0x39c] ;  /* 0x00007380ff0477ac */ /* 0x000e240008000800 */
[----:B------:R-:W2:Y:S01]  /*354d0*/  LDL.LU R19, [R1+0xd00] ;  /* 0x000d000001137983 */ /* 0x000ea20000300800 */
[----:B------:R-:W-:Y:S01]  /*354e0*/  ISETP.LT.AND P4, PT, R11, UR7, !P0 ;  /* 0x000000070b007c0c */ /* 0x000fe2000c781270 */
[----:B------:R-:W2:Y:S02]  /*354f0*/  LDCU UR5, c[0x0][0x39c] ;  /* 0x00007380ff0577ac */ /* 0x000ea40008000800 */
[----:B------:R-:W2:Y:S01]  /*35500*/  LDL.LU R11, [R1+0xd2c] ;  /* 0x000d2c00010b7983 */ /* 0x000ea20000300800 */
[----:B------:R-:W-:-:S02]  /*35510*/  LEA.HI.X.SX32 R7, R9, R3, 0x1, P6 ;  /* 0x0000000309077211 */ /* 0x000fc400030f0eff */
[C---:B------:R-:W-:Y:S01]  /*35520*/  IADD3 R4, P6, PT, R0.reuse, R2, RZ ;  /* 0x0000000200047210 */ /* 0x040fe20007fde0ff */
[----:B------:R-:W1:Y:S02]  /*35530*/  LDCU UR7, c[0x0][0x39c] ;  /* 0x00007380ff0777ac */ /* 0x000e640008000800 */
[----:B------:R0:W-:Y:S01]  /*35540*/  @P2 STG.E.U8 desc[UR22][R6.64], R46 ;  /* 0x0000002e06002986 */ /* 0x0001e2000c101116 */
[----:B------:R-:W-:Y:S01]  /*35550*/  LEA.HI.X.SX32 R5, R0, R3, 0x1, P6 ;  /* 0x0000000300057211 */ /* 0x000fe200030f0eff */
[----:B0-----:R-:W-:Y:S01]  /*35560*/  IMAD R7, R8, 0x2, R0 ;  /* 0x0000000208077824 */ /* 0x001fe200078e0200 */
[----:B------:R-:W-:-:S04]  /*35570*/  PRMT R0, R47, 0x7770, RZ ;  /* 0x000077702f007816 */ /* 0x000fc800000000ff */
[CC--:B------:R-:W-:Y:S01]  /*35580*/  IADD3 R6, P6, PT, R7.reuse, R2.reuse, RZ ;  /* 0x0000000207067210 */ /* 0x0c0fe20007fde0ff */
[----:B------:R0:W-:Y:S02]  /*35590*/  @P3 STG.E.U8 desc[UR22][R4.64], R0 ;  /* 0x0000000004003986 */ /* 0x0001e4000c101116 */
[----:B0-----:R-:W-:Y:S01]  /*355a0*/  IMAD R0, R8, 0x2, R7 ;  /* 0x0000000208007824 */ /* 0x001fe200078e0207 */
[----:B------:R-:W-:Y:S02]  /*355b0*/  LEA.HI.X.SX32 R7, R7, R3, 0x1, P6 ;  /* 0x0000000307077211 */ /* 0x000fe400030f0eff */
[----:B------:R-:W-:Y:S02]  /*355c0*/  PRMT R5, R47, 0x7771, RZ ;  /* 0x000077712f057816 */ /* 0x000fe400000000ff */
[----:B------:R-:W-:-:S03]  /*355d0*/  IADD3 R4, P6, PT, R0, R2, RZ ;  /* 0x0000000200047210 */ /* 0x000fc60007fde0ff */
[----:B------:R0:W-:Y:S01]  /*355e0*/  @P5 STG.E.U8 desc[UR22][R6.64], R5 ;  /* 0x0000000506005986 */ /* 0x0001e2000c101116 */
[C---:B------:R-:W-:Y:S02]  /*355f0*/  PRMT R10, R47.reuse, 0x7773, RZ ;  /* 0x000077732f0a7816 */ /* 0x040fe400000000ff */
[----:B------:R-:W-:Y:S02]  /*35600*/  PRMT R47, R47, 0x7772, RZ ;  /* 0x000077722f2f7816 */ /* 0x000fe400000000ff */
[----:B0-----:R-:W-:-:S05]  /*35610*/  LEA.HI.X.SX32 R5, R0, R3, 0x1, P6 ;  /* 0x0000000300057211 */ /* 0x001fca00030f0eff */
[----:B------:R0:W-:Y:S01]  /*35620*/  @P1 STG.E.U8 desc[UR22][R4.64], R47 ;  /* 0x0000002f04001986 */ /* 0x0001e2000c101116 */
[----:B---3--:R-:W-:Y:S01]  /*35630*/  ISETP.LT.AND P2, PT, R17, UR6, !P0 ;  /* 0x0000000611007c0c */ /* 0x008fe2000c741270 */
[----:B------:R-:W3:Y:S02]  /*35640*/  LDCU UR6, c[0x0][0x39c] ;  /* 0x00007380ff0677ac */ /* 0x000ee40008000800 */
[----:B------:R-:W3:Y:S01]  /*35650*/  LDL.LU R17, [R1+0xd80] ;  /* 0x000d800001117983 */ /* 0x000ee20000300800 */
[C---:B----4-:R-:W-:Y:S01]  /*35660*/  IMAD R9, R18.reuse, R8, RZ ;  /* 0x0000000812097224 */ /* 0x050fe200078e02ff */
[----:B------:R-:W-:Y:S01]  /*35670*/  ISETP.LT.AND P3, PT, R18, UR4, !P0 ;  /* 0x0000000412007c0c */ /* 0x000fe2000c761270 */
[----:B------:R-:W4:Y:S01]  /*35680*/  LDCU UR4, c[0x0][0x39c] ;  /* 0x00007380ff0477ac */ /* 0x000f220008000800 */
[----:B------:R-:W3:Y:S02]  /*35690*/  LDL.LU R18, [R1+0xc38] ;  /* 0x000c380001127983 */ /* 0x000ee40000300800 */
[----:B------:R-:W-:-:S04]  /*356a0*/  IADD3 R6, P6, PT, R9, R2, RZ ;  /* 0x0000000209067210 */ /* 0x000fc80007fde0ff */
[----:B------:R-:W-:Y:S02]  /*356b0*/  LEA.HI.X.SX32 R7, R9, R3, 0x1, P6 ;  /* 0x0000000309077211 */ /* 0x000fe400030f0eff */
[----:B--2---:R-:W-:Y:S01]  /*356c0*/  ISETP.LT.AND P5, PT, R16, UR5, !P0 ;  /* 0x0000000510007c0c */ /* 0x004fe2000c7a1270 */
[----:B------:R-:W-:Y:S01]  /*356d0*/  IMAD R0, R8, 0x4, R0 ;  /* 0x0000000408007824 */ /* 0x000fe200078e0200 */
[----:B------:R-:W2:Y:S01]  /*356e0*/  LDL.LU R16, [R1+0xc64] ;  /* 0x000c640001107983 */ /* 0x000ea20000300800 */
[----:B------:R-:W0:Y:S03]  /*356f0*/  LDCU UR5, c[0x0][0x39c] ;  /* 0x00007380ff0577ac */ /* 0x000e260008000800 */
[----:B------:R0:W-:Y:S01]  /*35700*/  @P3 STG.E.U8 desc[UR22][R6.64], R10 ;  /* 0x0000000a06003986 */ /* 0x0001e2000c101116 */
[----:B-1----:R-:W-:Y:S01]  /*35710*/  ISETP.LT.AND P3, PT, R11, UR7, !P0 ;  /* 0x000000070b007c0c */ /* 0x002fe2000c761270 */
[----:B------:R-:W1:Y:S02]  /*35720*/  LDCU UR7, c[0x0][0x39c] ;  /* 0x00007380ff0777ac */ /* 0x000e640008000800 */
[----:B------:R-:W1:Y:S01]  /*35730*/  LDL.LU R11, [R1+0xcc8] ;  /* 0x000cc800010b7983 */ /* 0x000e620000300800 */
[----:B0-----:R-:W-:-:S02]  /*35740*/  IADD3 R4, P6, PT, R0, R2, RZ ;  /* 0x0000000200047210 */ /* 0x001fc40007fde0ff */
[----:B------:R-:W-:Y:S02]  /*35750*/  PRMT R6, R60, 0x7770, RZ ;  /* 0x000077703c067816 */ /* 0x000fe400000000ff */
[----:B------:R-:W-:Y:S01]  /*35760*/  LEA.HI.X.SX32 R5, R0, R3, 0x1, P6 ;  /* 0x0000000300057211 */ /* 0x000fe200030f0eff */
[----:B------:R-:W-:Y:S01]  /*35770*/  IMAD R0, R8, 0x2, R0 ;  /* 0x0000000208007824 */ /* 0x000fe200078e0200 */
[----:B---3--:R-:W-:Y:S01]  /*35780*/  ISETP.LT.AND P1, PT, R19, UR6, !P0 ;  /* 0x0000000613007c0c */ /* 0x008fe2000c721270 */
[----:B------:R-:W2:Y:S02]  /*35790*/  LDCU UR6, c[0x0][0x39c] ;  /* 0x00007380ff0677ac */ /* 0x000ea40008000800 */
[----:B------:R0:W-:Y:S01]  /*357a0*/  @P4 STG.E.U8 desc[UR22][R4.64], R6 ;  /* 0x0000000604004986 */ /* 0x0001e2000c101116 */
[----:B------:R-:W-:Y:S02]  /*357b0*/  PRMT R10, R60, 0x7771, RZ ;  /* 0x000077713c0a7816 */ /* 0x000fe400000000ff */
[----:B0-----:R-:W-:Y:S01]  /*357c0*/  IADD3 R6, P6, PT, R0, R2, RZ ;  /* 0x0000000200067210 */ /* 0x001fe20007fde0ff */
[----:B------:R-:W-:-:S03]  /*357d0*/  IMAD R5, R8, 0x2, R0 ;  /* 0x0000000208057824 */ /* 0x000fc600078e0200 */
[----:B------:R-:W-:Y:S01]  /*357e0*/  LEA.HI.X.SX32 R7, R0, R3, 0x1, P6 ;  /* 0x0000000300077211 */ /* 0x000fe200030f0eff */
[----:B------:R-:W-:Y:S01]  /*357f0*/  IMAD R9, R8, 0x2, R5 ;  /* 0x0000000208097824 */ /* 0x000fe200078e0205 */
[----:B------:R-:W-:-:S03]  /*35800*/  IADD3 R4, P6, PT, R5, R2, RZ ;  /* 0x0000000205047210 */ /* 0x000fc60007fde0ff */
[----:B------:R0:W-:Y:S01]  /*35810*/  @P2 STG.E.U8 desc[UR22][R6.64], R10 ;  /* 0x0000000a06002986 */ /* 0x0001e2000c101116 */
[----:B------:R-:W-:Y:S02]  /*35820*/  LEA.HI.X.SX32 R5, R5, R3, 0x1, P6 ;  /* 0x0000000305057211 */ /* 0x000fe400030f0eff */
[C---:B------:R-:W-:Y:S02]  /*35830*/  PRMT R0, R60.reuse, 0x7772, RZ ;  /* 0x000077723c007816 */ /* 0x040fe400000000ff */
[----:B------:R-:W-:Y:S02]  /*35840*/  PRMT R60, R60, 0x7773, RZ ;  /* 0x000077733c3c7816 */ /* 0x000fe400000000ff */
[----:B0-----:R-:W-:-:S04]  /*35850*/  IADD3 R6, P6, PT, R9, R2, RZ ;  /* 0x0000000209067210 */ /* 0x001fc80007fde0ff */
[----:B------:R-:W-:Y:S01]  /*35860*/  LEA.HI.X.SX32 R7, R9, R3, 0x1, P6 ;  /* 0x0000000309077211 */ /* 0x000fe200030f0eff */
[----:B------:R-:W-:Y:S04]  /*35870*/  @P5 STG.E.U8 desc[UR22][R4.64], R0 ;  /* 0x0000000004005986 */ /* 0x000fe8000c101116 */
[----:B------:R0:W-:Y:S01]  /*35880*/  @P1 STG.E.U8 desc[UR22][R6.64], R60 ;  /* 0x0000003c06001986 */ /* 0x0001e2000c101116 */
[----:B----4-:R-:W-:Y:S01]  /*35890*/  ISETP.LT.AND P4, PT, R17, UR4, !P0 ;  /* 0x0000000411007c0c */ /* 0x010fe2000c781270 */
[----:B------:R-:W3:Y:S02]  /*358a0*/  LDCU UR4, c[0x0][0x39c] ;  /* 0x00007380ff0477ac */ /* 0x000ee40008000800 */
[----:B------:R-:W3:Y:S04]  /*358b0*/  LDL.LU R17, [R1+0xb6c] ;  /* 0x000b6c0001117983 */ /* 0x000ee80000300800 */
[----:B------:R-:W4:Y:S01]  /*358c0*/  LDL.LU R19, [R1+0xd94] ;  /* 0x000d940001137983 */ /* 0x000f220000300800 */
[----:B--2---:R-:W-:Y:S01]  /*358d0*/  ISETP.LT.AND P5, PT, R16, UR6, !P0 ;  /* 0x0000000610007c0c */ /* 0x004fe2000c7a1270 */
[----:B------:R-:W-:-:S02]  /*358e0*/  IMAD R9, R8, 0x2, R9 ;  /* 0x0000000208097824 */ /* 0x000fc400078e0209 */
[----:B------:R-:W2:Y:S01]  /*358f0*/  LDL.LU R16, [R1+0xc08] ;  /* 0x000c080001107983 */ /* 0x000ea20000300800 */
[----:B------:R-:W-:Y:S01]  /*35900*/  PRMT R10, R61, 0x7770, RZ ;  /* 0x000077703d0a7816 */ /* 0x000fe200000000ff */
[----:B------:R-:W2:Y:S01]  /*35910*/  LDCU UR6, c[0x0][0x39c] ;  /* 0x00007380ff0677ac */ /* 0x000ea20008000800 */
[----:B-1----:R-:W-:Y:S01]  /*35920*/  ISETP.LT.AND P1, PT, R11, UR7, !P0 ;  /* 0x000000070b007c0c */ /* 0x002fe2000c721270 */
[C---:B0-----:R-:W-:Y:S01]  /*35930*/  IMAD R7, R8.reuse, 0x2, R9 ;  /* 0x0000000208077824 */ /* 0x041fe200078e0209 */
[----:B------:R-:W4:Y:S01]  /*35940*/  LDL.LU R11, [R1+0xc9c] ;  /* 0x000c9c00010b7983 */ /* 0x000f220000300800 */
[C---:B------:R-:W-:Y:S01]  /*35950*/  IADD3 R4, P6, PT, R9.reuse, R2, RZ ;  /* 0x0000000209047210 */ /* 0x040fe20007fde0ff */
[----:B------:R-:W0:Y:S01]  /*35960*/  LDCU UR7, c[0x0][0x39c] ;  /* 0x00007380ff0777ac */ /* 0x000e220008000800 */
[----:B------:R-:W-:Y:S02]  /*35970*/  IMAD R0, R8, 0x2, R7 ;  /* 0x0000000208007824 */ /* 0x000fe400078e0207 */
[----:B------:R-:W-:-:S02]  /*35980*/  LEA.HI.X.SX32 R5, R9, R3, 0x1, P6 ;  /* 0x0000000309057211 */ /* 0x000fc400030f0eff */
[CC--:B------:R-:W-:Y:S02]  /*35990*/  IADD3 R6, P6, PT, R7.reuse, R2.reuse, RZ ;  /* 0x0000000207067210 */ /* 0x0c0fe40007fde0ff */
[----:B------:R-:W-:Y:S01]  /*359a0*/  ISETP.LT.AND P2, PT, R18, UR5, !P0 ;  /* 0x0000000512007c0c */ /* 0x000fe2000c741270 */
[----:B------:R1:W-:Y:S01]  /*359b0*/  @P3 STG.E.U8 desc[UR22][R4.64], R10 ;  /* 0x0000000a04003986 */ /* 0x0003e2000c101116 */
[----:B------:R-:W-:Y:S01]  /*359c0*/  LEA.HI.X.SX32 R7, R7, R3, 0x1, P6 ;  /* 0x0000000307077211 */ /* 0x000fe200030f0eff */
[----:B------:R-:W0:Y:S01]  /*359d0*/  LDCU UR5, c[0x0][0x39c] ;  /* 0x00007380ff0577ac */ /* 0x000e220008000800 */
[----:B------:R-:W-:Y:S01]  /*359e0*/  PRMT R9, R61, 0x7771, RZ ;  /* 0x000077713d097816 */ /* 0x000fe200000000ff */
[----:B------:R-:W4:Y:S04]  /*359f0*/  LDL.LU R18, [R1+0xcc4] ;  /* 0x000cc40001127983 */ /* 0x000f280000300800 */
[----:B------:R0:W-:Y:S01]  /*35a00*/  @P4 STG.E.U8 desc[UR22][R6.64], R9 ;  /* 0x0000000906004986 */ /* 0x0001e2000c101116 */
[----:B-1----:R-:W-:-:S04]  /*35a10*/  IADD3 R4, P3, PT, R0, R2, RZ ;  /* 0x0000000200047210 */ /* 0x002fc80007f7e0ff */
[----:B------:R-:W-:Y:S02]  /*35a20*/  LEA.HI.X.SX32 R5, R0, R3, 0x1, P3 ;  /* 0x0000000300057211 */ /* 0x000fe400018f0eff */
[----:B0-----:R-:W-:-:S05]  /*35a30*/  PRMT R9, R61, 0x7772, RZ ;  /* 0x000077723d097816 */ /* 0x001fca00000000ff */
[----:B------:R0:W-:Y:S02]  /*35a40*/  @P2 STG.E.U8 desc[UR22][R4.64], R9 ;  /* 0x0000000904002986 */ /* 0x0001e4000c101116 */
[----:B0-----:R-:W-:-:S05]  /*35a50*/  IMAD R5, R8, 0x4, R0 ;  /* 0x0000000408057824 */ /* 0x001fca00078e0200 */
[----:B------:R-:W-:Y:S01]  /*35a60*/  IADD3 R4, P2, PT, R5, R2, RZ ;  /* 0x0000000205047210 */ /* 0x000fe20007f5e0ff */
[----:B------:R-:W-:-:S03]  /*35a70*/  IMAD R0, R8, 0x2, R5 ;  /* 0x0000000208007824 */ /* 0x000fc600078e0205 */
[----:B------:R-:W-:Y:S02]  /*35a80*/  LEA.HI.X.SX32 R5, R5, R3, 0x1, P2 ;  /* 0x0000000305057211 */ /* 0x000fe400010f0eff */
[C---:B---3--:R-:W-:Y:S01]  /*35a90*/  ISETP.LT.AND P6, PT, R17.reuse, UR4, !P0 ;  /* 0x0000000411007c0c */ /* 0x048fe2000c7c1270 */
[----:B------:R-:W4:Y:S01]  /*35aa0*/  LDCU UR4, c[0x0][0x39c] ;  /* 0x00007380ff0477ac */ /* 0x000f220008000800 */
[----:B------:R-:W-:Y:S02]  /*35ab0*/  IMAD R7, R17, R8, RZ ;  /* 0x0000000811077224 */ /* 0x000fe400078e02ff */
[----:B------:R-:W3:Y:S03]  /*35ac0*/  LDL.LU R17, [R1+0xd28] ;  /* 0x000d280001117983 */ /* 0x000ee60000300800 */
[----:B------:R-:W-:-:S04]  /*35ad0*/  IADD3 R6, P3, PT, R7, R2, RZ ;  /* 0x0000000207067210 */ /* 0x000fc80007f7e0ff */
[----:B------:R-:W-:Y:S02]  /*35ae0*/  LEA.HI.X.SX32 R7, R7, R3, 0x1, P3 ;  /* 0x0000000307077211 */ /* 0x000fe400018f0eff */
[----:B--2---:R-:W-:Y:S01]  /*35af0*/  ISETP.LT.AND P3, PT, R16, UR6, !P0 ;  /* 0x0000000610007c0c */ /* 0x004fe2000c761270 */
[----:B------:R-:W3:Y:S01]  /*35b00*/  LDCU UR6, c[0x0][0x39c] ;  /* 0x00007380ff0677ac */ /* 0x000ee20008000800 */
[----:B------:R-:W2:Y:S01]  /*35b10*/  LDL.LU R16, [R1+0xc00] ;  /* 0x000c000001107983 */ /* 0x000ea20000300800 */
[----:B----4-:R-:W-:Y:S01]  /*35b20*/  ISETP.LT.AND P2, PT, R11, UR4, !P0 ;  /* 0x000000040b007c0c */ /* 0x010fe2000c741270 */
[----:B------:R-:W0:Y:S02]  /*35b30*/  LDCU UR4, c[0x0][0x39c] ;  /* 0x00007380ff0477ac */ /* 0x000e240008000800 */
[----:B------:R-:W4:Y:S01]  /*35b40*/  LDL.LU R11, [R1+0xc1c] ;  /* 0x000c1c00010b7983 */ /* 0x000f220000300800 */
[----:B------:R-:W-:Y:S01]  /*35b50*/  ISETP.LT.AND P4, PT, R19, UR5, !P0 ;  /* 0x0000000513007c0c */ /* 0x000fe2000c781270 */
[----:B------:R-:W1:Y:S01]  /*35b60*/  LDCU UR5, c[0x0][0x39c] ;  /* 0x00007380ff0577ac */ /* 0x000e620008000800 */
[----:B------:R-:W-:Y:S01]  /*35b70*/  PRMT R61, R61, 0x7773, RZ ;  /* 0x000077733d3d7816 */ /* 0x000fe200000000ff */
[----:B------:R-:W4:Y:S01]  /*35b80*/  LDL.LU R10, [R1+0xb78] ;  /* 0x000b7800010a7983 */ /* 0x000f220000300800 */
[----:B------:R-:W-:-:S03]  /*35b90*/  PRMT R9, R62, 0x7770, RZ ;  /* 0x000077703e097816 */ /* 0x000fc600000000ff */
[----:B------:R0:W-:Y:S04]  /*35ba0*/  @P6 STG.E.U8 desc[UR22][R6.64], R61 ;  /* 0x0000003d06006986 */ /* 0x0001e8000c101116 */
[----:B------:R1:W-:Y:S04]  /*35bb0*/  @P5 STG.E.U8 desc[UR22][R4.64], R9 ;  /* 0x0000000904005986 */ /* 0x0003e8000c101116 */
[----:B------:R-:W4:Y:S01]  /*35bc0*/  LDL.LU R19, [R1+0xcfc] ;  /* 0x000cfc0001137983 */ /* 0x000f220000300800 */
[----:B0-----:R-:W-:-:S04]  /*35bd0*/  IADD3 R6, P6, PT, R0, R2, RZ ;  /* 0x0000000200067210 */ /* 0x001fc80007fde0ff */
[----:B------:R-:W-:Y:S01]  /*35be0*/  LEA.HI.X.SX32 R7, R0, R3, 0x1, P6 ;  /* 0x0000000300077211 */ /* 0x000fe200030f0eff */
[----:B------:R-:W-:Y:S01]  /*35bf0*/  IMAD R0, R8, 0x2, R0 ;  /* 0x0000000208007824 */ /* 0x000fe200078e0200 */
[----:B-1----:R-:W-:Y:S02]  /*35c00*/  PRMT R4, R62, 0x7771, RZ ;  /* 0x000077713e047816 */ /* 0x002fe400000000ff */
[----:B------:R-:W-:Y:S01]  /*35c10*/  ISETP.LT.AND P6, PT, R18, UR5, !P0 ;  /* 0x0000000512007c0c */ /* 0x000fe2000c7c1270 */
[----:B------:R-:W2:Y:S02]  /*35c20*/  LDCU UR5, c[0x0][0x39c] ;  /* 0x00007380ff0577ac */ /* 0x000ea40008000800 */
[----:B------:R0:W-:Y:S01]  /*35c30*/  @P1 STG.E.U8 desc[UR22][R6.64], R4 ;  /* 0x0000000406001986 */ /* 0x0001e2000c101116 */
[----:B------:R-:W-:Y:S01]  /*35c40*/  IMAD R5, R8, 0x2, R0 ;  /* 0x0000000208057824 */ /* 0x000fe200078e0200 */
[----:B------:R-:W-:Y:S02]  /*35c50*/  PRMT R9, R62, 0x7772, RZ ;  /* 0x000077723e097816 */ /* 0x000fe400000000ff */
[----:B0-----:R-:W-:-:S04]  /*35c60*/  IADD3 R6, P5, PT, R0, R2, RZ ;  /* 0x0000000200067210 */ /* 0x001fc80007fbe0ff */
[----:B------:R-:W-:Y:S01]  /*35c70*/  LEA.HI.X.SX32 R7, R0, R3, 0x1, P5 ;  /* 0x0000000300077211 */ /* 0x000fe200028f0eff */
[----:B------:R-:W-:Y:S01]  /*35c80*/  IMAD R0, R8, 0x2, R5 ;  /* 0x0000000208007824 */ /* 0x000fe200078e0205 */
[----:B------:R-:W-:-:S03]  /*35c90*/  IADD3 R4, P5, PT, R5, R2, RZ ;  /* 0x0000000205047210 */ /* 0x000fc60007fbe0ff */
[----:B------:R0:W-:Y:S01]  /*35ca0*/  @P4 STG.E.U8 desc[UR22][R6.64], R9 ;  /* 0x0000000906004986 */ /* 0x0001e2000c101116 */
[----:B------:R-:W-:Y:S02]  /*35cb0*/  LEA.HI.X.SX32 R5, R5, R3, 0x1, P5 ;  /* 0x0000000305057211 */ /* 0x000fe400028f0eff */
[----:B0-----:R-:W-:-:S04]  /*35cc0*/  IADD3 R6, P4, PT, R0, R2, RZ ;  /* 0x0000000200067210 */ /* 0x001fc80007f9e0ff */
[----:B------:R-:W-:Y:S02]  /*35cd0*/  LEA.HI.X.SX32 R7, R0, R3, 0x1, P4 ;  /* 0x0000000300077211 */ /* 0x000fe400020f0eff */
[----:B---3--:R-:W-:Y:S01]  /*35ce0*/  ISETP.LT.AND P1, PT, R17, UR6, !P0 ;  /* 0x0000000611007c0c */ /* 0x008fe2000c721270 */
[----:B------:R-:W0:Y:S01]  /*35cf0*/  LDCU UR6, c[0x0][0x39c] ;  /* 0x00007380ff0677ac */ /* 0x000e220008000800 */
[----:B------:R-:W0:Y:S01]  /*35d00*/  LDL.LU R17, [R1+0xd24] ;  /* 0x000d240001117983 */ /* 0x000e220000300800 */
[----:B--2---:R-:W-:Y:S01]  /*35d10*/  ISETP.LT.AND P5, PT, R16, UR5, !P0 ;  /* 0x0000000510007c0c */ /* 0x004fe2000c7a1270 */
[----:B------:R-:W1:Y:S02]  /*35d20*/  LDCU UR5, c[0x0][0x39c] ;  /* 0x00007380ff0577ac */ /* 0x000e640008000800 */
[----:B------:R-:W2:Y:S01]  /*35d30*/  LDL.LU R16, [R1+0xd7c] ;  /* 0x000d7c0001107983 */ /* 0x000ea20000300800 */
[----:B----4-:R-:W-:Y:S01]  /*35d40*/  ISETP.LT.AND P4, PT, R11, UR7, !P0 ;  /* 0x000000070b007c0c */ /* 0x010fe2000c781270 */
[----:B------:R-:W3:Y:S02]  /*35d50*/  LDCU UR7, c[0x0][0x39c] ;  /* 0x00007380ff0777ac */ /* 0x000ee40008000800 */
[----:B------:R-:W4:Y:S04]  /*35d60*/  LDL.LU R11, [R1+0xc34] ;  /* 0x000c3400010b7983 */ /* 0x000f280000300800 */
[----:B------:R-:W3:Y:S01]  /*35d70*/  LDL.LU R18, [R1+0xc60] ;  /* 0x000c600001127983 */ /* 0x000ee20000300800 */
[----:B------:R-:W-:-:S05]  /*35d80*/  PRMT R62, R62, 0x7773, RZ ;  /* 0x000077733e3e7816 */ /* 0x000fca00000000ff */
[----:B------:R1:W-:Y:S01]  /*35d90*/  @P3 STG.E.U8 desc[UR22][R4.64], R62 ;  /* 0x0000003e04003986 */ /* 0x0003e2000c101116 */
[----:B------:R-:W-:Y:S01]  /*35da0*/  IMAD R9, R10, R8, RZ ;  /* 0x000000080a097224 */ /* 0x000fe200078e02ff */
[----:B-1----:R-:W-:Y:S01]  /*35db0*/  PRMT R5, R63, 0x7770, RZ ;  /* 0x000077703f057816 */ /* 0x002fe200000000ff */
[----:B------:R-:W-:-:S04]  /*35dc0*/  IMAD R4, R8, 0x2, R0 ;  /* 0x0000000208047824 */ /* 0x000fc800078e0200 */
[----:B------:R1:W-:Y:S01]  /*35dd0*/  @P2 STG.E.U8 desc[UR22][R6.64], R5 ;  /* 0x0000000506002986 */ /* 0x0003e2000c101116 */
[----:B------:R-:W-:Y:S01]  /*35de0*/  IMAD R0, R8, 0x2, R4 ;  /* 0x0000000208007824 */ /* 0x000fe200078e0204 */
[----:B------:R-:W-:Y:S01]  /*35df0*/  ISETP.LT.AND P3, PT, R10, UR4, !P0 ;  /* 0x000000040a007c0c */ /* 0x000fe2000c761270 */
[----:B------:R-:W2:Y:S01]  /*35e00*/  LDCU UR4, c[0x0][0x39c] ;  /* 0x00007380ff0477ac */ /* 0x000ea20008000800 */
[CC--:B-1----:R-:W-:Y:S02]  /*35e10*/  IADD3 R6, P2, PT, R4.reuse, R2.reuse, RZ ;  /* 0x0000000204067210 */ /* 0x0c2fe40007f5e0ff */
[----:B------:R-:W-:Y:S02]  /*35e20*/  PRMT R5, R63, 0x7771, RZ ;  /* 0x000077713f057816 */ /* 0x000fe400000000ff */
[----:B------:R-:W-:Y:S02]  /*35e30*/  LEA.HI.X.SX32 R7, R4, R3, 0x1, P2 ;  /* 0x0000000304077211 */ /* 0x000fe400010f0eff */
[----:B------:R-:W-:-:S03]  /*35e40*/  IADD3 R4, P2, PT, R0, R2, RZ ;  /* 0x0000000200047210 */ /* 0x000fc60007f5e0ff */
[----:B------:R1:W-:Y:S01]  /*35e50*/  @P6 STG.E.U8 desc[UR22][R6.64], R5 ;  /* 0x0000000506006986 */ /* 0x0003e2000c101116 */
[C---:B------:R-:W-:Y:S02]  /*35e60*/  PRMT R10, R63.reuse, 0x7772, RZ ;  /* 0x000077723f0a7816 */ /* 0x040fe400000000ff */
[----:B------:R-:W-:Y:S02]  /*35e70*/  PRMT R63, R63, 0x7773, RZ ;  /* 0x000077733f3f7816 */ /* 0x000fe400000000ff */
[-C--:B-1----:R-:W-:Y:S02]  /*35e80*/  IADD3 R6, P6, PT, R9, R2.reuse, RZ ;  /* 0x0000000209067210 */ /* 0x082fe40007fde0ff */
[-C--:B------:R-:W-:Y:S02]  /*35e90*/  LEA.HI.X.SX32 R5, R0, R3.reuse, 0x1, P2 ;  /* 0x0000000300057211 */ /* 0x080fe400010f0eff */
[----:B------:R-:W-:Y:S01]  /*35ea0*/  ISETP.LT.AND P2, PT, R19, UR5, !P0 ;  /* 0x0000000513007c0c */ /* 0x000fe2000c741270 */
[----:B------:R-:W4:Y:S01]  /*35eb0*/  LDCU UR5, c[0x0][0x39c] ;  /* 0x00007380ff0577ac */ /* 0x000f220008000800 */
[----:B------:R-:W-:Y:S01]  /*35ec0*/  LEA.HI.X.SX32 R7, R9, R3, 0x1, P6 ;  /* 0x0000000309077211 */ /* 0x000fe200030f0eff */
[C---:B------:R-:W-:Y:S01]  /*35ed0*/  IMAD R0, R8.reuse, 0x4, R0 ;  /* 0x0000000408007824 */ /* 0x040fe200078e0200 */
[----:B------:R1:W-:Y:S04]  /*35ee0*/  @P1 STG.E.U8 desc[UR22][R4.64], R10 ;  /* 0x0000000a04001986 */ /* 0x0003e8000c101116 */
[----:B------:R1:W-:Y:S02]  /*35ef0*/  @P3 STG.E.U8 desc[UR22][R6.64], R63 ;  /* 0x0000003f06003986 */ /* 0x0003e4000c101116 */
[----:B-1----:R-:W-:Y:S01]  /*35f00*/  IMAD R5, R8, 0x2, R0 ;  /* 0x0000000208057824 */ /* 0x002fe200078e0200 */
[----:B------:R-:W-:-:S04]  /*35f10*/  IADD3 R6, P6, PT, R0, R2, RZ ;  /* 0x0000000200067210 */ /* 0x000fc80007fde0ff */
[----:B------:R-:W-:Y:S02]  /*35f20*/  LEA.HI.X.SX32 R7, R0, R3, 0x1, P6 ;  /* 0x0000000300077211 */ /* 0x000fe400030f0eff */
[----:B------:R-:W-:Y:S01]  /*35f30*/  IADD3 R4, P6, PT, R5, R2, RZ ;  /* 0x0000000205047210 */ /* 0x000fe20007fde0ff */
[----:B------:R-:W-:-:S03]  /*35f40*/  IMAD R9, R8, 0x2, R5 ;  /* 0x0000000208097824 */ /* 0x000fc600078e0205 */
[----:B------:R-:W-:Y:S02]  /*35f50*/  LEA.HI.X.SX32 R5, R5, R3, 0x1, P6 ;  /* 0x0000000305057211 */ /* 0x000fe400030f0eff */
[----:B------:R-:W-:Y:S02]  /*35f60*/  PRMT R10, R56, 0x7770, RZ ;  /* 0x00007770380a7816 */ /* 0x000fe400000000ff */
[----:B0-----:R-:W-:Y:S01]  /*35f70*/  ISETP.LT.AND P1, PT, R17, UR6, !P0 ;  /* 0x0000000611007c0c */ /* 0x001fe2000c721270 */
[----:B------:R-:W3:Y:S01]  /*35f80*/  LDCU UR6, c[0x0][0x39c] ;  /* 0x00007380ff0677ac */ /* 0x000ee20008000800 */
[----:B------:R-:W3:Y:S01]  /*35f90*/  LDL.LU R17, [R1+0xcc0] ;  /* 0x000cc00001117983 */ /* 0x000ee20000300800 */
[----:B--2---:R-:W-:-:S03]  /*35fa0*/  ISETP.LT.AND P3, PT, R16, UR4, !P0 ;  /* 0x0000000410007c0c */ /* 0x004fc6000c761270 */
[----:B------:R0:W-:Y:S01]  /*35fb0*/  @P5 STG.E.U8 desc[UR22][R6.64], R10 ;  /* 0x0000000a06005986 */ /* 0x0001e2000c101116 */
[----:B------:R-:W-:Y:S01]  /*35fc0*/  PRMT R0, R56, 0x7771, RZ ;  /* 0x0000777138007816 */ /* 0x000fe200000000ff */
[----:B------:R-:W1:Y:S02]  /*35fd0*/  LDCU UR4, c[0x0][0x39c] ;  /* 0x00007380ff0477ac */ /* 0x000e640008000800 */
[----:B------:R-:W2:Y:S04]  /*35fe0*/  LDL.LU R16, [R1+0xd3c] ;  /* 0x000d3c0001107983 */ /* 0x000ea80000300800 */
[----:B------:R0:W-:Y:S01]  /*35ff0*/  @P4 STG.E.U8 desc[UR22][R4.64], R0 ;  /* 0x0000000004004986 */ /* 0x0001e2000c101116 */
[----:B----4-:R-:W-:Y:S01]  /*36000*/  ISETP.LT.AND P6, PT, R11, UR5, !P0 ;  /* 0x000000050b007c0c */ /* 0x010fe2000c7c1270 */
[----:B------:R-:W2:Y:S02]  /*36010*/  LDCU UR5, c[0x0][0x39c] ;  /* 0x00007380ff0577ac */ /* 0x000ea40008000800 */
[----:B------:R-:W1:Y:S04]  /*36020*/  LDL.LU R11, [R1+0xb60] ;  /* 0x000b6000010b7983 */ /* 0x000e680000300800 */
[----:B0-----:R-:W4:Y:S01]  /*36030*/  LDL.LU R10, [R1+0xc2c] ;  /* 0x000c2c00010a7983 */ /* 0x001f220000300800 */
[----:B---3--:R-:W-:Y:S01]  /*36040*/  ISETP.LT.AND P4, PT, R18, UR6, !P0 ;  /* 0x0000000612007c0c */ /* 0x008fe2000c781270 */
[----:B------:R-:W4:Y:S02]  /*36050*/  LDCU UR6, c[0x0][0x39c] ;  /* 0x00007380ff0677ac */ /* 0x000f240008000800 */
[----:B------:R-:W3:Y:S04]  /*36060*/  LDL.LU R19, [R1+0xc7c] ;  /* 0x000c7c0001137983 */ /* 0x000ee80000300800 */
[----:B------:R-:W3:Y:S01]  /*36070*/  LDL.LU R18, [R1+0xcbc] ;  /* 0x000cbc0001127983 */ /* 0x000ee20000300800 */
[----:B------:R-:W-:-:S02]  /*36080*/  IADD3 R6, P5, PT, R9, R2, RZ ;  /* 0x0000000209067210 */ /* 0x000fc40007fbe0ff */
[----:B------:R-:W-:Y:S02]  /*36090*/  PRMT R0, R56, 0x7772, RZ ;  /* 0x0000777238007816 */ /* 0x000fe400000000ff */
[----:B------:R-:W-:Y:S01]  /*360a0*/  LEA.HI.X.SX32 R7, R9, R3, 0x1, P5 ;  /* 0x0000000309077211 */ /* 0x000fe200028f0eff */
[----:B------:R-:W-:-:S04]  /*360b0*/  IMAD R9, R8, 0x2, R9 ;  /* 0x0000000208097824 */ /* 0x000fc800078e0209 */
[----:B------:R0:W-:Y:S01]  /*360c0*/  @P2 STG.E.U8 desc[UR22][R6.64], R0 ;  /* 0x0000000006002986 */ /* 0x0001e2000c101116 */
[----:B------:R-:W-:-:S04]  /*360d0*/  IADD3 R4, P5, PT, R9, R2, RZ ;  /* 0x0000000209047210 */ /* 0x000fc80007fbe0ff */
[----:B------:R-:W-:Y:S01]  /*360e0*/  LEA.HI.X.SX32 R5, R9, R3, 0x1, P5 ;  /* 0x0000000309057211 */ /* 0x000fe200028f0eff */
[----:B0-----:R-:W-:Y:S01]  /*360f0*/  IMAD R7, R8, 0x2, R9 ;  /* 0x0000000208077824 */ /* 0x001fe200078e0209 */
[----:B------:R-:W-:-:S04]  /*36100*/  PRMT R56, R56, 0x7773, RZ ;  /* 0x0000777338387816 */ /* 0x000fc800000000ff */
[-C--:B------:R-:W-:Y:S01]  /*36110*/  IADD3 R6, P5, PT, R7, R2.reuse, RZ ;  /* 0x0000000207067210 */ /* 0x080fe20007fbe0ff */
[C---:B------:R-:W-:Y:S01]  /*36120*/  IMAD R9, R8.reuse, 0x2, R7 ;  /* 0x0000000208097824 */ /* 0x040fe200078e0207 */
[----:B------:R-:W-:Y:S02]  /*36130*/  PRMT R0, R57, 0x7770, RZ ;  /* 0x0000777039007816 */ /* 0x000fe400000000ff */
[----:B------:R-:W-:Y:S01]  /*36140*/  LEA.HI.X.SX32 R7, R7, R3, 0x1, P5 ;  /* 0x0000000307077211 */ /* 0x000fe200028f0eff */
[----:B------:R0:W-:Y:S04]  /*36150*/  @P1 STG.E.U8 desc[UR22][R4.64], R56 ;  /* 0x0000003804001986 */ /* 0x0001e8000c101116 */
[----:B------:R0:W-:Y:S02]  /*36160*/  @P3 STG.E.U8 desc[UR22][R6.64], R0 ;  /* 0x0000000006003986 */ /* 0x0001e4000c101116 */
[----:B0-----:R-:W-:Y:S01]  /*36170*/  IADD3 R4, P5, PT, R9, R2, RZ ;  /* 0x0000000209047210 */ /* 0x001fe20007fbe0ff */
[----:B------:R-:W-:-:S03]  /*36180*/  IMAD R0, R8, 0x2, R9 ;  /* 0x0000000208007824 */ /* 0x000fc600078e0209 */
[----:B------:R-:W-:Y:S02]  /*36190*/  LEA.HI.X.SX32 R5, R9, R3, 0x1, P5 ;  /* 0x0000000309057211 */ /* 0x000fe400028f0eff */
[----:B------:R-:W-:Y:S02]  /*361a0*/  PRMT R7, R57, 0x7771, RZ ;  /* 0x0000777139077816 */ /* 0x000fe400000000ff */
[----:B------:R-:W-:-:S03]  /*361b0*/  IADD3 R6, P5, PT, R0, R2, RZ ;  /* 0x0000000200067210 */ /* 0x000fc60007fbe0ff */
[----:B------:R0:W-:Y:S02]  /*361c0*/  @P6 STG.E.U8 desc[UR22][R4.64], R7 ;  /* 0x0000000704006986 */ /* 0x0001e4000c101116 */
[----:B0-----:R-:W-:Y:S02]  /*361d0*/  LEA.HI.X.SX32 R7, R0, R3, 0x1, P5 ;  /* 0x0000000300077211 */ /* 0x001fe400028f0eff */
[----:B------:R-:W-:Y:S02]  /*361e0*/  ISETP.LT.AND P2, PT, R17, UR7, !P0 ;  /* 0x0000000711007c0c */ /* 0x000fe4000c741270 */
[----:B--2---:R-:W-:Y:S01]  /*361f0*/  ISETP.LT.AND P1, PT, R16, UR5, !P0 ;  /* 0x0000000510007c0c */ /* 0x004fe2000c721270 */
[----:B------:R-:W2:Y:S01]  /*36200*/  LDL.LU R17, [R1+0xd20] ;  /* 0x000d200001117983 */ /* 0x000ea20000300800 */
[----:B------:R-:W0:Y:S01]  /*36210*/  LDCU UR5, c[0x0][0x39c] ;  /* 0x00007380ff0577ac */ /* 0x000e220008000800 */
[C---:B-1----:R-:W-:Y:S01]  /*36220*/  ISETP.LT.AND P3, PT, R11.reuse, UR4, !P0 ;  /* 0x000000040b007c0c */ /* 0x042fe2000c761270 */
[----:B------:R-:W3:Y:S01]  /*36230*/  LDCU UR4, c[0x0][0x39c] ;  /* 0x00007380ff0477ac */ /* 0x000ee20008000800 */
[----:B------:R-:W-:-:S02]  /*36240*/  IMAD R9, R11, R8, RZ ;  /* 0x000000080b097224 */ /* 0x000fc400078e02ff */
[----:B------:R-:W2:Y:S01]  /*36250*/  LDL.LU R11, [R1+0xd90] ;  /* 0x000d9000010b7983 */ /* 0x000ea20000300800 */
[----:B----4-:R-:W-:Y:S01]  /*36260*/  ISETP.LT.AND P5, PT, R10, UR6, !P0 ;  /* 0x000000060a007c0c */ /* 0x010fe2000c7a1270 */
[----:B------:R-:W-:Y:S01]  /*36270*/  IMAD R0, R8, 0x4, R0 ;  /* 0x0000000408007824 */ /* 0x000fe200078e0200 */
[-C--:B------:R-:W-:Y:S01]  /*36280*/  IADD3 R4, P6, PT, R9, R2.reuse, RZ ;  /* 0x0000000209047210 */ /* 0x080fe20007fde0ff */
[----:B------:R-:W4:Y:S01]  /*36290*/  LDL.LU R16, [R1+0xbfc] ;  /* 0x000bfc0001107983 */ /* 0x000f220000300800 */
[----:B------:R-:W-:Y:S01]  /*362a0*/  PRMT R10, R57, 0x7772, RZ ;  /* 0x00007772390a7816 */ /* 0x000fe200000000ff */
[----:B------:R-:W2:Y:S01]  /*362b0*/  LDCU UR6, c[0x0][0x39c] ;  /* 0x00007380ff0677ac */ /* 0x000ea20008000800 */
[----:B------:R-:W-:Y:S02]  /*362c0*/  LEA.HI.X.SX32 R5, R9, R3, 0x1, P6 ;  /* 0x0000000309057211 */ /* 0x000fe400030f0eff */
[----:B------:R-:W-:Y:S01]  /*362d0*/  PRMT R57, R57, 0x7773, RZ ;  /* 0x0000777339397816 */ /* 0x000fe200000000ff */
[----:B------:R1:W-:Y:S01]  /*362e0*/  @P4 STG.E.U8 desc[UR22][R6.64], R10 ;  /* 0x0000000a06004986 */ /* 0x0003e2000c101116 */
[----:B------:R-:W1:Y:S03]  /*362f0*/  LDCU UR7, c[0x0][0x39c] ;  /* 0x00007380ff0777ac */ /* 0x000e660008000800 */
[----:B------:R1:W-:Y:S01]  /*36300*/  @P3 STG.E.U8 desc[UR22][R4.64], R57 ;  /* 0x0000003904003986 */ /* 0x0003e2000c101116 */
[----:B---3--:R-:W-:Y:S01]  /*36310*/  ISETP.LT.AND P3, PT, R18, UR4, !P0 ;  /* 0x0000000412007c0c */ /* 0x008fe2000c761270 */
[----:B------:R-:W4:Y:S02]  /*36320*/  LDCU UR4, c[0x0][0x39c] ;  /* 0x00007380ff0477ac */ /* 0x000f240008000800 */
[----:B------:R-:W3:Y:S01]  /*36330*/  LDL.LU R18, [R1+0xcb8] ;  /* 0x000cb80001127983 */ /* 0x000ee20000300800 */
[----:B0-----:R-:W-:Y:S01]  /*36340*/  ISETP.LT.AND P4, PT, R19, UR5, !P0 ;  /* 0x0000000513007c0c */ /* 0x001fe2000c781270 */
[----:B------:R-:W0:Y:S02]  /*36350*/  LDCU UR5, c[0x0][0x39c] ;  /* 0x00007380ff0577ac */ /* 0x000e240008000800 */
[----:B------:R-:W3:Y:S04]  /*36360*/  LDL.LU R27, [R1+0xb58] ;  /* 0x000b5800011b7983 */ /* 0x000ee80000300800 */
[----:B------:R-:W3:Y:S04]  /*36370*/  LDL.LU R26, [R1+0xd8c] ;  /* 0x000d8c00011a7983 */ /* 0x000ee80000300800 */
[----:B------:R-:W3:Y:S04]  /*36380*/  LDL.LU R19, [R1+0xdcc] ;  /* 0x000dcc0001137983 */ /* 0x000ee80000300800 */
[----:B------:R-:W3:Y:S04]  /*36390*/  LDL.LU R25, [R1+0xc98] ;  /* 0x000c980001197983 */ /* 0x000ee80000300800 */
[----:B------:R-:W3:Y:S01]  /*363a0*/  LDL.LU R24, [R1+0xcb4] ;  /* 0x000cb40001187983 */ /* 0x000ee20000300800 */
[----:B-1----:R-:W-:-:S02]  /*363b0*/  IADD3 R6, P6, PT, R0, R2, RZ ;  /* 0x0000000200067210 */ /* 0x002fc40007fde0ff */
[----:B------:R-:W-:Y:S02]  /*363c0*/  PRMT R4, R58, 0x7770, RZ ;  /* 0x000077703a047816 */ /* 0x000fe400000000ff */
[----:B------:R-:W-:Y:S01]  /*363d0*/  LEA.HI.X.SX32 R7, R0, R3, 0x1, P6 ;  /* 0x0000000300077211 */ /* 0x000fe200030f0eff */
[----:B------:R-:W-:-:S04]  /*363e0*/  IMAD R0, R8, 0x2, R0 ;  /* 0x0000000208007824 */ /* 0x000fc800078e0200 */
[----:B------:R1:W-:Y:S01]  /*363f0*/  @P2 STG.E.U8 desc[UR22][R6.64], R4 ;  /* 0x0000000406002986 */ /* 0x0003e2000c101116 */
[----:B------:R-:W-:Y:S01]  /*36400*/  IMAD R5, R8, 0x2, R0 ;  /* 0x0000000208057824 */ /* 0x000fe200078e0200 */
[----:B------:R-:W-:Y:S02]  /*36410*/  PRMT R10, R58, 0x7771, RZ ;  /* 0x000077713a0a7816 */ /* 0x000fe400000000ff */
[----:B-1----:R-:W-:-:S04]  /*36420*/  IADD3 R6, P6, PT, R0, R2, RZ ;  /* 0x0000000200067210 */ /* 0x002fc80007fde0ff */
[----:B------:R-:W-:Y:S01]  /*36430*/  LEA.HI.X.SX32 R7, R0, R3, 0x1, P6 ;  /* 0x0000000300077211 */ /* 0x000fe200030f0eff */
[----:B------:R-:W-:Y:S01]  /*36440*/  IMAD R0, R8, 0x2, R5 ;  /* 0x0000000208007824 */ /* 0x000fe200078e0205 */
[----:B------:R-:W-:-:S03]  /*36450*/  IADD3 R4, P6, PT, R5, R2, RZ ;  /* 0x0000000205047210 */ /* 0x000fc60007fde0ff */
[----:B------:R1:W-:Y:S01]  /*36460*/  @P1 STG.E.U8 desc[UR22][R6.64], R10 ;  /* 0x0000000a06001986 */ /* 0x0003e2000c101116 */
[-C--:B------:R-:W-:Y:S02]  /*36470*/  LEA.HI.X.SX32 R5, R5, R3.reuse, 0x1, P6 ;  /* 0x0000000305057211 */ /* 0x080fe400030f0eff */
[C---:B------:R-:W-:Y:S02]  /*36480*/  PRMT R9, R58.reuse, 0x7772, RZ ;  /* 0x000077723a097816 */ /* 0x040fe400000000ff */
[----:B------:R-:W-:Y:S02]  /*36490*/  PRMT R58, R58, 0x7773, RZ ;  /* 0x000077733a3a7816 */ /* 0x000fe400000000ff */
[CC--:B-1----:R-:W-:Y:S01]  /*364a0*/  IADD3 R10, P6, PT, R0.reuse, R2.reuse, RZ ;  /* 0x00000002000a7210 */ /* 0x0c2fe20007fde0ff */
[----:B------:R1:W-:Y:S04]  /*364b0*/  @P5 STG.E.U8 desc[UR22][R4.64], R9 ;  /* 0x0000000904005986 */ /* 0x0003e8000c101116 */
[----:B------:R-:W0:Y:S04]  /*364c0*/  LDS.128 R4, [R83] ;  /* 0x0000000053047984 */ /* 0x000e280000000c00 */
[----:B------:R-:W0:Y:S01]  /*364d0*/  LDS.128 R80, [R83+0x800] ;  /* 0x0008000053507984 */ /* 0x000e220000000c00 */
[----:B--2---:R-:W-:Y:S01]  /*364e0*/  ISETP.LT.AND P2, PT, R17, UR6, !P0 ;  /* 0x0000000611007c0c */ /* 0x004fe2000c741270 */
[----:B------:R-:W3:Y:S01]  /*364f0*/  LDCU UR6, c[0x0][0x39c] ;  /* 0x00007380ff0677ac */ /* 0x000ee20008000800 */
[----:B0-----:R-:W-:Y:S01]  /*36500*/  ISETP.LT.AND P1, PT, R11, UR5, !P0 ;  /* 0x000000050b007c0c */ /* 0x001fe2000c721270 */
[----:B------:R-:W0:Y:S01]  /*36510*/  LDCU UR5, c[0x0][0x39c] ;  /* 0x00007380ff0577ac */ /* 0x000e220008000800 */
[-C--:B------:R-:W-:Y:S01]  /*36520*/  LEA.HI.X.SX32 R11, R0, R3.reuse, 0x1, P6 ;  /* 0x00000003000b7211 */ /* 0x080fe200030f0eff */
[----:B------:R-:W-:Y:S01]  /*36530*/  IMAD R0, R8, 0x2, R0 ;  /* 0x0000000208007824 */ /* 0x000fe200078e0200 */
[----:B----4-:R-:W-:Y:S01]  /*36540*/  ISETP.LT.AND P5, PT, R16, UR4, !P0 ;  /* 0x0000000410007c0c */ /* 0x010fe2000c7a1270 */
[----:B------:R-:W2:Y:S02]  /*36550*/  LDCU UR4, c[0x0][0x39c] ;  /* 0x00007380ff0477ac */ /* 0x000ea40008000800 */
[----:B-1----:R-:W-:Y:S01]  /*36560*/  IMAD R9, R8, 0x2, R0 ;  /* 0x0000000208097824 */ /* 0x002fe200078e0200 */
[C---:B------:R-:W-:Y:S01]  /*36570*/  IADD3 R16, P6, PT, R0.reuse, R2, RZ ;  /* 0x0000000200107210 */ /* 0x040fe20007fde0ff */
[----:B------:R1:W-:Y:S03]  /*36580*/  @P4 STG.E.U8 desc[UR22][R10.64], R58 ;  /* 0x0000003a0a004986 */ /* 0x0003e6000c101116 */
[----:B------:R-:W-:Y:S01]  /*36590*/  LEA.HI.X.SX32 R17, R0, R3, 0x1, P6 ;  /* 0x0000000300117211 */ /* 0x000fe200030f0eff */
[----:B------:R-:W-:Y:S01]  /*365a0*/  IMAD R0, R8, 0x2, R9 ;  /* 0x0000000208007824 */ /* 0x000fe200078e0209 */
[----:B---3--:R-:W-:Y:S01]  /*365b0*/  ISETP.LT.AND P4, PT, R18, UR6, !P0 ;  /* 0x0000000612007c0c */ /* 0x008fe2000c781270 */
[----:B------:R-:W3:Y:S01]  /*365c0*/  LDCU UR6, c[0x0][0x39c] ;  /* 0x00007380ff0677ac */ /* 0x000ee20008000800 */
[----:B------:R-:W-:-:S02]  /*365d0*/  PRMT R18, R59, 0x7770, RZ ;  /* 0x000077703b127816 */ /* 0x000fc400000000ff */
[----:B-1----:R-:W-:-:S04]  /*365e0*/  IADD3 R10, P6, PT, R9, R2, RZ ;  /* 0x00000002090a7210 */ /* 0x002fc80007fde0ff */
[----:B------:R-:W-:Y:S01]  /*365f0*/  LEA.HI.X.SX32 R11, R9, R3, 0x1, P6 ;  /* 0x00000003090b7211 */ /* 0x000fe200030f0eff */
[----:B------:R1:W-:Y:S01]  /*36600*/  @P3 STG.E.U8 desc[UR22][R16.64], R18 ;  /* 0x0000001210003986 */ /* 0x0003e2000c101116 */
[----:B------:R-:W-:-:S05]  /*36610*/  PRMT R9, R59, 0x7771, RZ ;  /* 0x000077713b097816 */ /* 0x000fca00000000ff */
[----:B------:R4:W-:Y:S01]  /*36620*/  @P2 STG.E.U8 desc[UR22][R10.64], R9 ;  /* 0x000000090a002986 */ /* 0x0009e2000c101116 */
[----:B-1----:R-:W-:-:S03]  /*36630*/  IADD3 R16, P3, PT, R0, R2, RZ ;  /* 0x0000000200107210 */ /* 0x002fc60007f7e0ff */
[----:B------:R-:W3:Y:S01]  /*36640*/  LDL.LU R18, [R1+0xd1c] ;  /* 0x000d1c0001127983 */ /* 0x000ee20000300800 */
[-C--:B------:R-:W-:Y:S02]  /*36650*/  LEA.HI.X.SX32 R17, R0, R3.reuse, 0x1, P3 ;  /* 0x0000000300117211 */ /* 0x080fe400018f0eff */
[----:B----4-:R-:W-:Y:S01]  /*36660*/  PRMT R11, R59, 0x7772, RZ ;  /* 0x000077723b0b7816 */ /* 0x010fe200000000ff */
[C---:B------:R-:W-:Y:S01]  /*36670*/  IMAD R9, R27.reuse, R8, RZ ;  /* 0x000000081b097224 */ /* 0x040fe200078e02ff */
[----:B--2---:R-:W-:Y:S01]  /*36680*/  ISETP.LT.AND P2, PT, R27, UR4, !P0 ;  /* 0x000000041b007c0c */ /* 0x004fe2000c741270 */
[----:B------:R-:W1:Y:S01]  /*36690*/  LDCU UR4, c[0x0][0x39c] ;  /* 0x00007380ff0477ac */ /* 0x000e620008000800 */
[----:B0-----:R-:W-:Y:S01]  /*366a0*/  ISETP.LT.AND P3, PT, R26, UR5, !P0 ;  /* 0x000000051a007c0c */ /* 0x001fe2000c761270 */
[----:B------:R0:W-:Y:S01]  /*366b0*/  @P1 STG.E.U8 desc[UR22][R16.64], R11 ;  /* 0x0000000b10001986 */ /* 0x0001e2000c101116 */
[----:B---3--:R-:W-:Y:S01]  /*366c0*/  ISETP.LT.AND P1, PT, R19, UR6, !P0 ;  /* 0x0000000613007c0c */ /* 0x008fe2000c721270 */
[----:B------:R-:W2:Y:S02]  /*366d0*/  LDCU UR5, c[0x0][0x39c] ;  /* 0x00007380ff0577ac */ /* 0x000ea40008000800 */
[----:B------:R-:W3:Y:S01]  /*366e0*/  LDL.LU R19, [R1+0xda8] ;  /* 0x000da80001137983 */ /* 0x000ee20000300800 */
[----:B------:R-:W-:Y:S01]  /*366f0*/  IADD3 R10, P6, PT, R9, R2, RZ ;  /* 0x00000002090a7210 */ /* 0x000fe20007fde0ff */
[----:B------:R-:W4:Y:S01]  /*36700*/  LDCU UR6, c[0x0][0x39c] ;  /* 0x00007380ff0677ac */ /* 0x000f220008000800 */
[----:B------:R-:W-:Y:S01]  /*36710*/  PRMT R59, R59, 0x7773, RZ ;  /* 0x000077733b3b7816 */ /* 0x000fe200000000ff */
[----:B------:R-:W3:Y:S01]  /*36720*/  LDL.LU R27, [R1+0xc18] ;  /* 0x000c1800011b7983 */ /* 0x000ee20000300800 */
[----:B0-----:R-:W-:Y:S01]  /*36730*/  IMAD R17, R8, 0x4, R0 ;  /* 0x0000000408117824 */ /* 0x001fe200078e0200 */
[----:B------:R-:W-:-:S03]  /*36740*/  LEA.HI.X.SX32 R11, R9, R3, 0x1, P6 ;  /* 0x00000003090b7211 */ /* 0x000fc600030f0eff */
[----:B------:R-:W-:Y:S01]  /*36750*/  IMAD R0, R8, 0x2, R17 ;  /* 0x0000000208007824 */ /* 0x000fe200078e0211 */
[CC--:B------:R-:W-:Y:S01]  /*36760*/  IADD3 R16, P6, PT, R17.reuse, R2.reuse, RZ ;  /* 0x0000000211107210 */ /* 0x0c0fe20007fde0ff */
[----:B------:R0:W-:Y:S03]  /*36770*/  @P2 STG.E.U8 desc[UR22][R10.64], R59 ;  /* 0x0000003b0a002986 */ /* 0x0001e6000c101116 */
[----:B------:R-:W-:Y:S02]  /*36780*/  LEA.HI.X.SX32 R17, R17, R3, 0x1, P6 ;  /* 0x0000000311117211 */ /* 0x000fe400030f0eff */
[----:B-1----:R-:W-:Y:S01]  /*36790*/  ISETP.LT.AND P2, PT, R25, UR4, !P0 ;  /* 0x0000000419007c0c */ /* 0x002fe2000c741270 */
[----:B------:R-:W1:Y:S01]  /*367a0*/  LDCU UR4, c[0x0][0x39c] ;  /* 0x00007380ff0477ac */ /* 0x000e620008000800 */
[----:B------:R-:W3:Y:S01]  /*367b0*/  LDL.LU R25, [R1+0xb54] ;  /* 0x000b540001197983 */ /* 0x000ee20000300800 */
[----:B0-----:R-:W-:-:S04]  /*367c0*/  IADD3 R10, P6, PT, R0, R2, RZ ;  /* 0x00000002000a7210 */ /* 0x001fc80007fde0ff */
[----:B------:R-:W-:Y:S02]  /*367d0*/  LEA.HI.X.SX32 R11, R0, R3, 0x1, P6 ;  /* 0x00000003000b7211 */ /* 0x000fe400030f0eff */
[----:B--2---:R-:W-:Y:S01]  /*367e0*/  ISETP.LT.AND P6, PT, R24, UR5, !P0 ;  /* 0x0000000518007c0c */ /* 0x004fe2000c7c1270 */
[----:B------:R-:W3:Y:S01]  /*367f0*/  LDCU UR5, c[0x0][0x39c] ;  /* 0x00007380ff0577ac */ /* 0x000ee20008000800 */
[----:B------:R-:W2:Y:S01]  /*36800*/  LDL.LU R24, [R1+0xcec] ;  /* 0x000cec0001187983 */ /* 0x000ea20000300800 */
[----:B------:R-:W-:Y:S01]  /*36810*/  PRMT R9, R4, 0x7770, RZ ;  /* 0x0000777004097816 */ /* 0x000fe200000000ff */
[----:B------:R-:W-:Y:S02]  /*36820*/  IMAD R0, R8, 0x2, R0 ;  /* 0x0000000208007824 */ /* 0x000fe400078e0200 */
[----:B------:R-:W2:Y:S04]  /*36830*/  LDL.LU R26, [R1+0xd5c] ;  /* 0x000d5c00011a7983 */ /* 0x000ea80000300800 */
[----:B------:R0:W-:Y:S02]  /*36840*/  @P5 STG.E.U8 desc[UR22][R16.64], R9 ;  /* 0x0000000910005986 */ /* 0x0001e4000c101116 */
[----:B0-----:R-:W-:-:S02]  /*36850*/  PRMT R9, R4, 0x7771, RZ ;  /* 0x0000777104097816 */ /* 0x001fc400000000ff */
[----:B------:R-:W-:-:S03]  /*36860*/  IADD3 R16, P5, PT, R0, R2, RZ ;  /* 0x0000000200107210 */ /* 0x000fc60007fbe0ff */
[----:B------:R0:W-:Y:S01]  /*36870*/  @P4 STG.E.U8 desc[UR22][R10.64], R9 ;  /* 0x000000090a004986 */ /* 0x0001e2000c101116 */
[----:B------:R-:W-:Y:S01]  /*36880*/  LEA.HI.X.SX32 R17, R0, R3, 0x1, P5 ;  /* 0x0000000300117211 */ /* 0x000fe200028f0eff */
[----:B0-----:R-:W-:-:S04]  /*36890*/  IMAD R9, R8, 0x2, R0 ;  /* 0x0000000208097824 */ /* 0x001fc800078e0200 */
[----:B------:R-:W-:Y:S01]  /*368a0*/  IMAD R0, R8, 0x2, R9 ;  /* 0x0000000208007824 */ /* 0x000fe200078e0209 */
[----:B------:R-:W-:-:S04]  /*368b0*/  IADD3 R10, P5, PT, R9, R2, RZ ;  /* 0x00000002090a7210 */ /* 0x000fc80007fbe0ff */
[----:B------:R-:W-:Y:S02]  /*368c0*/  LEA.HI.X.SX32 R11, R9, R3, 0x1, P5 ;  /* 0x00000003090b7211 */ /* 0x000fe400028f0eff */
[----:B------:R-:W-:Y:S02]  /*368d0*/  PRMT R9, R5, 0x7770, RZ ;  /* 0x0000777005097816 */ /* 0x000fe400000000ff */
[----:B----4-:R-:W-:Y:S01]  /*368e0*/  ISETP.LT.AND P4, PT, R18, UR6, !P0 ;  /* 0x0000000612007c0c */ /* 0x010fe2000c781270 */
[----:B------:R-:W0:Y:S01]  /*368f0*/  LDCU UR6, c[0x0][0x39c] ;  /* 0x00007380ff0677ac */ /* 0x000e220008000800 */
[C---:B------:R-:W-:Y:S02]  /*36900*/  PRMT R18, R4.reuse, 0x7772, RZ ;  /* 0x0000777204127816 */ /* 0x040fe400000000ff */
[----:B------:R-:W-:-:S03]  /*36910*/  PRMT R4, R4, 0x7773, RZ ;  /* 0x0000777304047816 */ /* 0x000fc600000000ff */
[----:B------:R4:W-:Y:S04]  /*36920*/  @P3 STG.E.U8 desc[UR22][R16.64], R18 ;  /* 0x0000001210003986 */ /* 0x0009e8000c101116 */
[----:B------:R0:W-:Y:S01]  /*36930*/  @P1 STG.E.U8 desc[UR22][R10.64], R4 ;  /* 0x000000040a001986 */ /* 0x0001e2000c101116 */
[----:B---3--:R-:W-:Y:S01]  /*36940*/  ISETP.LT.AND P3, PT, R19, UR5, !P0 ;  /* 0x0000000513007c0c */ /* 0x008fe2000c761270 */
[----:B------:R-:W2:Y:S02]  /*36950*/  LDCU UR5, c[0x0][0x39c] ;  /* 0x00007380ff0577ac */ /* 0x000ea40008000800 */
[----:B------:R-:W3:Y:S01]  /*36960*/  LDL.LU R19, [R1+0xd78] ;  /* 0x000d780001137983 */ /* 0x000ee20000300800 */
[----:B----4-:R-:W-:-:S03]  /*36970*/  IADD3 R16, P5, PT, R0, R2, RZ ;  /* 0x0000000200107210 */ /* 0x010fc60007fbe0ff */
[----:B------:R-:W4:Y:S01]  /*36980*/  LDL.LU R18, [R1+0xdc8] ;  /* 0x000dc80001127983 */ /* 0x000f220000300800 */
[----:B------:R-:W-:Y:S01]  /*36990*/  LEA.HI.X.SX32 R17, R0, R3, 0x1, P5 ;  /* 0x0000000300117211 */ /* 0x000fe200028f0eff */
[----:B0-----:R-:W-:-:S04]  /*369a0*/  IMAD R4, R8, 0x2, R0 ;  /* 0x0000000208047824 */ /* 0x001fc800078e0200 */
[----:B------:R0:W-:Y:S01]  /*369b0*/  @P2 STG.E.U8 desc[UR22][R16.64], R9 ;  /* 0x0000000910002986 */ /* 0x0001e2000c101116 */
[----:B------:R-:W-:Y:S01]  /*369c0*/  IMAD R0, R8, 0x2, R4 ;  /* 0x0000000208007824 */ /* 0x000fe200078e0204 */
[----:B0-----:R-:W-:-:S04]  /*369d0*/  IADD3 R16, P5, PT, R4, R2, RZ ;  /* 0x0000000204107210 */ /* 0x001fc80007fbe0ff */
[----:B------:R-:W-:Y:S02]  /*369e0*/  LEA.HI.X.SX32 R17, R4, R3, 0x1, P5 ;  /* 0x0000000304117211 */ /* 0x000fe400028f0eff */
[----:B------:R-:W-:-:S04]  /*369f0*/  IADD3 R10, P5, PT, R0, R2, RZ ;  /* 0x00000002000a7210 */ /* 0x000fc80007fbe0ff */
[----:B------:R-:W-:Y:S02]  /*36a00*/  LEA.HI.X.SX32 R11, R0, R3, 0x1, P5 ;  /* 0x00000003000b7211 */ /* 0x000fe400028f0eff */
[----:B--2---:R-:W-:Y:S01]  /*36a10*/  ISETP.LT.AND P5, PT, R24, UR5, !P0 ;  /* 0x0000000518007c0c */ /* 0x004fe2000c7a1270 */
[----:B------:R-:W-:Y:S01]  /*36a20*/  IMAD R4, R25, R8, RZ ;  /* 0x0000000819047224 */ /* 0x000fe200078e02ff */
[----:B------:R-:W2:Y:S01]  /*36a30*/  LDL.LU R24, [R1+0xc94] ;  /* 0x000c940001187983 */ /* 0x000ea20000300800 */
[----:B------:R-:W-:Y:S01]  /*36a40*/  PRMT R9, R5, 0x7771, RZ ;  /* 0x0000777105097816 */ /* 0x000fe200000000ff */
[----:B------:R-:W4:Y:S01]  /*36a50*/  LDCU UR5, c[0x0][0x39c] ;  /* 0x00007380ff0577ac */ /* 0x000f220008000800 */
[----:B-1----:R-:W-:Y:S01]  /*36a60*/  ISETP.LT.AND P2, PT, R25, UR4, !P0 ;  /* 0x0000000419007c0c */ /* 0x002fe2000c741270 */
[----:B------:R-:W-:Y:S01]  /*36a70*/  IMAD R0, R8, 0x4, R0 ;  /* 0x0000000408007824 */ /* 0x000fe200078e0200 */
[----:B------:R-:W2:Y:S01]  /*36a80*/  LDL.LU R25, [R1+0xcb0] ;  /* 0x000cb00001197983 */ /* 0x000ea20000300800 */
[----:B------:R-:W3:Y:S03]  /*36a90*/  LDCU UR4, c[0x0][0x39c] ;  /* 0x00007380ff0477ac */ /* 0x000ee60008000800 */
[----:B------:R0:W-:Y:S02]  /*36aa0*/  @P6 STG.E.U8 desc[UR22][R16.64], R9 ;  /* 0x0000000910006986 */ /* 0x0001e4000c101116 */
[----:B0-----:R-:W-:-:S02]  /*36ab0*/  IADD3 R16, P6, PT, R4, R2, RZ ;  /* 0x0000000204107210 */ /* 0x001fc40007fde0ff */
[C---:B------:R-:W-:Y:S02]  /*36ac0*/  PRMT R9, R5.reuse, 0x7772, RZ ;  /* 0x0000777205097816 */ /* 0x040fe400000000ff */
[----:B------:R-:W-:Y:S02]  /*36ad0*/  LEA.HI.X.SX32 R17, R4, R3, 0x1, P6 ;  /* 0x0000000304117211 */ /* 0x000fe400030f0eff */
[----:B------:R-:W-:Y:S02]  /*36ae0*/  PRMT R5, R5, 0x7773, RZ ;  /* 0x0000777305057816 */ /* 0x000fe400000000ff */
[----:B------:R-:W-:Y:S01]  /*36af0*/  IADD3 R4, P6, PT, R0, R2, RZ ;  /* 0x0000000200047210 */ /* 0x000fe20007fde0ff */
[----:B------:R0:W-:Y:S04]  /*36b00*/  @P4 STG.E.U8 desc[UR22][R10.64], R9 ;  /* 0x000000090a004986 */ /* 0x0001e8000c101116 */
[----:B------:R1:W-:Y:S01]  /*36b10*/  @P2 STG.E.U8 desc[UR22][R16.64], R5 ;  /* 0x0000000510002986 */ /* 0x0003e2000c101116 */
[----:B0-----:R-:W-:-:S02]  /*36b20*/  PRMT R9, R6, 0x7770, RZ ;  /* 0x0000777006097816 */ /* 0x001fc400000000ff */
[----:B-1----:R-:W-:Y:S01]  /*36b30*/  LEA.HI.X.SX32 R5, R0, R3, 0x1, P6 ;  /* 0x0000000300057211 */ /* 0x002fe200030f0eff */
[----:B------:R-:W-:-:S04]  /*36b40*/  IMAD R0, R8, 0x2, R0 ;  /* 0x0000000208007824 */ /* 0x000fc800078e0200 */
[----:B------:R0:W-:Y:S01]  /*36b50*/  @P3 STG.E.U8 desc[UR22][R4.64], R9 ;  /* 0x0000000904003986 */ /* 0x0001e2000c101116 */
[----:B------:R-:W-:Y:S01]  /*36b60*/  ISETP.LT.AND P1, PT, R27, UR7, !P0 ;  /* 0x000000071b007c0c */ /* 0x000fe2000c721270 */
[----:B------:R-:W1:Y:S01]  /*36b70*/  LDCU UR7, c[0x0][0x39c] ;  /* 0x00007380ff0777ac */ /* 0x000e620008000800 */
[----:B------:R-:W-:Y:S02]  /*36b80*/  IADD3 R10, P6, PT, R0, R2, RZ ;  /* 0x00000002000a7210 */ /* 0x000fe40007fde0ff */
[----:B------:R-:W-:Y:S02]  /*36b90*/  PRMT R16, R6, 0x7771, RZ ;  /* 0x0000777106107816 */ /* 0x000fe400000000ff */
[----:B------:R-:W-:-:S07]  /*36ba0*/  LEA.HI.X.SX32 R11, R0, R3, 0x1, P6 ;  /* 0x00000003000b7211 */ /* 0x000fce00030f0eff */
[----:B------:R0:W-:Y:S01]  /*36bb0*/  @P1 STG.E.U8 desc[UR22][R10.64], R16 ;  /* 0x000000100a001986 */ /* 0x0001e2000c101116 */
[----:B---3--:R-:W-:Y:S01]  /*36bc0*/  ISETP.LT.AND P2, PT, R19, UR4, !P0 ;  /* 0x0000000413007c0c */ /* 0x008fe2000c741270 */
[----:B------:R-:W2:Y:S02]  /*36bd0*/  LDCU UR4, c[0x0][0x39c] ;  /* 0x00007380ff0477ac */ /* 0x000ea40008000800 */
[----:B------:R-:W3:Y:S01]  /*36be0*/  LDL.LU R19, [R1+0xd18] ;  /* 0x000d180001137983 */ /* 0x000ee20000300800 */
[----:B----4-:R-:W-:Y:S01]  /*36bf0*/  ISETP.LT.AND P3, PT, R18, UR5, !P0 ;  /* 0x0000000512007c0c */ /* 0x010fe2000c761270 */
[----:B0-----:R-:W-:Y:S02]  /*36c00*/  IMAD R5, R8, 0x2, R0 ;  /* 0x0000000208057824 */ /* 0x001fe400078e0200 */
[----:B------:R-:W4:Y:S01]  /*36c10*/  LDL.LU R18, [R1+0xb3c] ;  /* 0x000b3c0001127983 */ /* 0x000f220000300800 */
[----:B------:R-:W-:Y:S01]  /*36c20*/  ISETP.LT.AND P4, PT, R26, UR6, !P0 ;  /* 0x000000061a007c0c */ /* 0x000fe2000c781270 */
[----:B------:R-:W3:Y:S01]  /*36c30*/  LDCU UR5, c[0x0][0x39c] ;  /* 0x00007380ff0577ac */ /* 0x000ee20008000800 */
[----:B--2---:R-:W-:Y:S01]  /*36c40*/  ISETP.LT.AND P1, PT, R24, UR4, !P0 ;  /* 0x0000000418007c0c */ /* 0x004fe2000c721270 */
[----:B------:R-:W-:Y:S01]  /*36c50*/  IMAD R9, R8, 0x2, R5 ;  /* 0x0000000208097824 */ /* 0x000fe200078e0205 */
[----:B------:R-:W2:Y:S01]  /*36c60*/  LDL.LU R24, [R1+0xdd4] ;  /* 0x000dd40001187983 */ /* 0x000ea20000300800 */
[C---:B------:R-:W-:Y:S01]  /*36c70*/  IADD3 R4, P6, PT, R5.reuse, R2, RZ ;  /* 0x0000000205047210 */ /* 0x040fe20007fde0ff */
[----:B------:R-:W4:Y:S02]  /*36c80*/  LDCU UR4, c[0x0][0x39c] ;  /* 0x00007380ff0477ac */ /* 0x000f240008000800 */
[----:B------:R-:W2:Y:S01]  /*36c90*/  LDL.LU R17, [R1+0xc5c] ;  /* 0x000c5c0001117983 */ /* 0x000ea20000300800 */
[----:B------:R-:W-:Y:S01]  /*36ca0*/  PRMT R0, R6, 0x7772, RZ ;  /* 0x0000777206007816 */ /* 0x000fe200000000ff */
[----:B------:R-:W0:Y:S02]  /*36cb0*/  LDCU UR6, c[0x0][0x39c] ;  /* 0x00007380ff0677ac */ /* 0x000e240008000800 */
[----:B------:R-:W2:Y:S01]  /*36cc0*/  LDL.LU R16, [R1+0xcf8] ;  /* 0x000cf80001107983 */ /* 0x000ea20000300800 */
[----:B------:R-:W-:-:S02]  /*36cd0*/  LEA.HI.X.SX32 R5, R5, R3, 0x1, P6 ;  /* 0x0000000305057211 */ /* 0x000fc400030f0eff */
[CC--:B------:R-:W-:Y:S02]  /*36ce0*/  IADD3 R10, P6, PT, R9.reuse, R2.reuse, RZ ;  /* 0x00000002090a7210 */ /* 0x0c0fe40007fde0ff */
[----:B------:R-:W-:Y:S02]  /*36cf0*/  PRMT R6, R6, 0x7773, RZ ;  /* 0x0000777306067816 */ /* 0x000fe400000000ff */
[----:B------:R-:W-:Y:S01]  /*36d00*/  LEA.HI.X.SX32 R11, R9, R3, 0x1, P6 ;  /* 0x00000003090b7211 */ /* 0x000fe200030f0eff */
[C---:B------:R-:W-:Y:S01]  /*36d10*/  IMAD R9, R8.reuse, 0x2, R9 ;  /* 0x0000000208097824 */ /* 0x040fe200078e0209 */
[----:B------:R0:W-:Y:S04]  /*36d20*/  @P5 STG.E.U8 desc[UR22][R4.64], R0 ;  /* 0x0000000004005986 */ /* 0x0001e8000c101116 */
[----:B------:R1:W-:Y:S01]  /*36d30*/  @P4 STG.E.U8 desc[UR22][R10.64], R6 ;  /* 0x000000060a004986 */ /* 0x0003e2000c101116 */
[----:B0-----:R-:W-:Y:S01]  /*36d40*/  IMAD R5, R8, 0x2, R9 ;  /* 0x0000000208057824 */ /* 0x001fe200078e0209 */
[----:B-1----:R-:W-:-:S04]  /*36d50*/  IADD3 R10, P6, PT, R9, R2, RZ ;  /* 0x00000002090a7210 */ /* 0x002fc80007fde0ff */
[-C--:B------:R-:W-:Y:S02]  /*36d60*/  LEA.HI.X.SX32 R11, R9, R3.reuse, 0x1, P6 ;  /* 0x00000003090b7211 */ /* 0x080fe400030f0eff */
[-C--:B------:R-:W-:Y:S01]  /*36d70*/  IADD3 R4, P6, PT, R5, R2.reuse, RZ ;  /* 0x0000000205047210 */ /* 0x080fe20007fde0ff */
[----:B------:R-:W-:Y:S01]  /*36d80*/  IMAD R0, R8, 0x2, R5 ;  /* 0x0000000208007824 */ /* 0x000fe200078e0205 */
[----:B------:R-:W-:Y:S02]  /*36d90*/  PRMT R9, R7, 0x7770, RZ ;  /* 0x0000777007097816 */ /* 0x000fe400000000ff */
[----:B------:R-:W-:Y:S02]  /*36da0*/  LEA.HI.X.SX32 R5, R5, R3, 0x1, P6 ;  /* 0x0000000305057211 */ /* 0x000fe400030f0eff */
[----:B------:R-:W-:Y:S01]  /*36db0*/  PRMT R6, R7, 0x7771, RZ ;  /* 0x0000777107067816 */ /* 0x000fe200000000ff */
[----:B------:R0:W-:Y:S04]  /*36dc0*/  @P2 STG.E.U8 desc[UR22][R10.64], R9 ;  /* 0x000000090a002986 */ /* 0x0001e8000c101116 */
[----:B------:R1:W-:Y:S01]  /*36dd0*/  @P3 STG.E.U8 desc[UR22][R4.64], R6 ;  /* 0x0000000604003986 */ /* 0x0003e2000c101116 */
[----:B0-----:R-:W-:-:S04]  /*36de0*/  IADD3 R10, P6, PT, R0, R2, RZ ;  /* 0x00000002000a7210 */ /* 0x001fc80007fde0ff */
[----:B------:R-:W-:Y:S02]  /*36df0*/  LEA.HI.X.SX32 R11, R0, R3, 0x1, P6 ;  /* 0x00000003000b7211 */ /* 0x000fe400030f0eff */
[----:B-1----:R-:W-:-:S05]  /*36e00*/  PRMT R6, R7, 0x7772, RZ ;  /* 0x0000777207067816 */ /* 0x002fca00000000ff */
[----:B------:R0:W-:Y:S02]  /*36e10*/  @P1 STG.E.U8 desc[UR22][R10.64], R6 ;  /* 0x000000060a001986 */ /* 0x0001e4000c101116 */
[----:B0-----:R-:W-:Y:S02]  /*36e20*/  PRMT R10, R7, 0x7773, RZ ;  /* 0x00007773070a7816 */ /* 0x001fe400000000ff */
[----:B---3--:R-:W-:Y:S01]  /*36e30*/  ISETP.LT.AND P4, PT, R19, UR5, !P0 ;  /* 0x0000000513007c0c */ /* 0x008fe2000c781270 */
[----:B------:R-:W2:Y:S01]  /*36e40*/  LDCU UR5, c[0x0][0x39c] ;  /* 0x00007380ff0577ac */ /* 0x000ea20008000800 */
[----:B------:R-:W3:Y:S01]  /*36e50*/  LDL.LU R19, [R1+0xd14] ;  /* 0x000d140001137983 */ /* 0x000ee20000300800 */
[C---:B----4-:R-:W-:Y:S01]  /*36e60*/  ISETP.LT.AND P2, PT, R18.reuse, UR4, !P0 ;  /* 0x0000000412007c0c */ /* 0x050fe2000c741270 */
[----:B------:R-:W-:Y:S01]  /*36e70*/  IMAD R5, R18, R8, RZ ;  /* 0x0000000812057224 */ /* 0x000fe200078e02ff */
[----:B------:R-:W0:Y:S01]  /*36e80*/  LDCU UR4, c[0x0][0x39c] ;  /* 0x00007380ff0477ac */ /* 0x000e220008000800 */
[----:B------:R-:W4:Y:S03]  /*36e90*/  LDL.LU R18, [R1+0xd74] ;  /* 0x000d740001127983 */ /* 0x000f260000300800 */
[----:B------:R-:W-:-:S04]  /*36ea0*/  IADD3 R4, P6, PT, R5, R2, RZ ;  /* 0x0000000205047210 */ /* 0x000fc80007fde0ff */
[----:B------:R-:W-:-:S05]  /*36eb0*/  LEA.HI.X.SX32 R5, R5, R3, 0x1, P6 ;  /* 0x0000000305057211 */ /* 0x000fca00030f0eff */
[----:B------:R1:W-:Y:S01]  /*36ec0*/  @P2 STG.E.U8 desc[UR22][R4.64], R10 ;  /* 0x0000000a04002986 */ /* 0x0003e2000c101116 */
[----:B--2---:R-:W-:Y:S02]  /*36ed0*/  ISETP.LT.AND P1, PT, R17, UR5, !P0 ;  /* 0x0000000511007c0c */ /* 0x004fe4000c721270 */
[----:B------:R-:W-:Y:S01]  /*36ee0*/  ISETP.LT.AND P5, PT, R25, UR6, !P0 ;  /* 0x0000000619007c0c */ /* 0x000fe2000c7a1270 */
[----:B------:R-:W2:Y:S01]  /*36ef0*/  LDL.LU R17, [R1+0xc30] ;  /* 0x000c300001117983 */ /* 0x000ea20000300800 */
[----:B0-----:R-:W-:Y:S01]  /*36f00*/  ISETP.LT.AND P2, PT, R16, UR4, !P0 ;  /* 0x0000000410007c0c */ /* 0x001fe2000c741270 */
[----:B------:R-:W0:Y:S02]  /*36f10*/  LDCU UR6, c[0x0][0x39c] ;  /* 0x00007380ff0677ac */ /* 0x000e240008000800 */
[----:B------:R-:W2:Y:S01]  /*36f20*/  LDL.LU R16, [R1+0xc78] ;  /* 0x000c780001107983 */ /* 0x000ea20000300800 */
[C---:B------:R-:W-:Y:S01]  /*36f30*/  IMAD R9, R8.reuse, 0x4, R0 ;  /* 0x0000000408097824 */ /* 0x040fe200078e0200 */
[----:B------:R-:W4:Y:S02]  /*36f40*/  LDCU UR5, c[0x0][0x39c] ;  /* 0x00007380ff0577ac */ /* 0x000f240008000800 */
[----:B------:R-:W2:Y:S02]  /*36f50*/  LDL.LU R11, [R1+0xb34] ;  /* 0x000b3400010b7983 */ /* 0x000ea40000300800 */
[C---:B------:R-:W-:Y:S01]  /*36f60*/  IADD3 R6, P6, PT, R9.reuse, R2, RZ ;  /* 0x0000000209067210 */ /* 0x040fe20007fde0ff */
[----:B------:R-:W-:Y:S01]  /*36f70*/  IMAD R0, R8, 0x2, R9 ;  /* 0x0000000208007824 */ /* 0x000fe200078e0209 */
[----:B-1----:R-:W2:Y:S01]  /*36f80*/  LDL.LU R10, [R1+0xd48] ;  /* 0x000d4800010a7983 */ /* 0x002ea20000300800 */
[----:B------:R-:W1:Y:S01]  /*36f90*/  LDCU UR4, c[0x0][0x39c] ;  /* 0x00007380ff0477ac */ /* 0x000e620008000800 */
[----:B------:R-:W-:-:S02]  /*36fa0*/  LEA.HI.X.SX32 R7, R9, R3, 0x1, P6 ;  /* 0x0000000309077211 */ /* 0x000fc400030f0eff */
[----:B0-----:R-:W-:Y:S01]  /*36fb0*/  ISETP.LT.AND P3, PT, R24, UR6, !P0 ;  /* 0x0000000618007c0c */ /* 0x001fe2000c761270 */
[----:B------:R-:W3:Y:S01]  /*36fc0*/  LDCU UR6, c[0x0][0x39c] ;  /* 0x00007380ff0677ac */ /* 0x000ee20008000800 */
[----:B------:R-:W-:Y:S02]  /*36fd0*/  PRMT R9, R12, 0x7770, RZ ;  /* 0x000077700c097816 */ /* 0x000fe400000000ff */
[----:B------:R-:W-:-:S03]  /*36fe0*/  IADD3 R4, P6, PT, R0, R2, RZ ;  /* 0x0000000200047210 */ /* 0x000fc60007fde0ff */
[----:B------:R0:W-:Y:S01]  /*36ff0*/  @P5 STG.E.U8 desc[UR22][R6.64], R9 ;  /* 0x0000000906005986 */ /* 0x0001e2000c101116 */
[----:B------:R-:W-:Y:S01]  /*37000*/  LEA.HI.X.SX32 R5, R0, R3, 0x1, P6 ;  /* 0x0000000300057211 */ /* 0x000fe200030f0eff */
[----:B------:R-:W-:Y:S01]  /*37010*/  IMAD R0, R8, 0x2, R0 ;  /* 0x0000000208007824 */ /* 0x000fe200078e0200 */
[----:B0-----:R-:W-:-:S05]  /*37020*/  PRMT R6, R12, 0x7771, RZ ;  /* 0x000077710c067816 */ /* 0x001fca00000000ff */
[----:B------:R0:W-:Y:S01]  /*37030*/  @P4 STG.E.U8 desc[UR22][R4.64], R6 ;  /* 0x0000000604004986 */ /* 0x0001e2000c101116 */
[C---:B------:R-:W-:Y:S02]  /*37040*/  PRMT R9, R12.reuse, 0x7772, RZ ;  /* 0x000077720c097816 */ /* 0x040fe400000000ff */
[----:B------:R-:W-:Y:S02]  /*37050*/  PRMT R12, R12, 0x7773, RZ ;  /* 0x000077730c0c7816 */ /* 0x000fe400000000ff */
[----:B0-----:R-:W-:Y:S01]  /*37060*/  IADD3 R6, P5, PT, R0, R2, RZ ;  /* 0x0000000200067210 */ /* 0x001fe20007fbe0ff */
[----:B------:R-:W-:-:S03]  /*37070*/  IMAD R5, R8, 0x2, R0 ;  /* 0x0000000208057824 */ /* 0x000fc600078e0200 */
[----:B------:R-:W-:Y:S01]  /*37080*/  LEA.HI.X.SX32 R7, R0, R3, 0x1, P5 ;  /* 0x0000000300077211 */ /* 0x000fe200028f0eff */
[----:B------:R-:W-:Y:S01]  /*37090*/  IMAD R0, R8, 0x2, R5 ;  /* 0x0000000208007824 */ /* 0x000fe200078e0205 */
[----:B------:R-:W-:-:S03]  /*370a0*/  IADD3 R4, P5, PT, R5, R2, RZ ;  /* 0x0000000205047210 */ /* 0x000fc60007fbe0ff */
[----:B------:R0:W-:Y:S01]  /*370b0*/  @P3 STG.E.U8 desc[UR22][R6.64], R9 ;  /* 0x0000000906003986 */ /* 0x0001e2000c101116 */
[----:B------:R-:W-:-:S05]  /*370c0*/  LEA.HI.X.SX32 R5, R5, R3, 0x1, P5 ;  /* 0x0000000305057211 */ /* 0x000fca00028f0eff */
[----:B------:R1:W-:Y:S01]  /*370d0*/  @P1 STG.E.U8 desc[UR22][R4.64], R12 ;  /* 0x0000000c04001986 */ /* 0x0003e2000c101116 */
[----:B0-----:R-:W-:-:S04]  /*370e0*/  IADD3 R6, P5, PT, R0, R2, RZ ;  /* 0x0000000200067210 */ /* 0x001fc80007fbe0ff */
[----:B------:R-:W-:Y:S02]  /*370f0*/  LEA.HI.X.SX32 R7, R0, R3, 0x1, P5 ;  /* 0x0000000300077211 */ /* 0x000fe400028f0eff */
[----:B-1----:R-:W-:-:S05]  /*37100*/  PRMT R5, R13, 0x7770, RZ ;  /* 0x000077700d057816 */ /* 0x002fca00000000ff */
[----:B------:R0:W-:Y:S01]  /*37110*/  @P2 STG.E.U8 desc[UR22][R6.64], R5 ;  /* 0x0000000506002986 */ /* 0x0001e2000c101116 */
[----:B---3--:R-:W-:Y:S01]  /*37120*/  ISETP.LT.AND P6, PT, R19, UR6, !P0 ;  /* 0x0000000613007c0c */ /* 0x008fe2000c7c1270 */
[----:B------:R-:W2:Y:S02]  /*37130*/  LDCU UR6, c[0x0][0x39c] ;  /* 0x00007380ff0677ac */ /* 0x000ea40008000800 */
[----:B------:R-:W3:Y:S01]  /*37140*/  LDL.LU R19, [R1+0xda4] ;  /* 0x000da40001137983 */ /* 0x000ee20000300800 */
[----:B----4-:R-:W-:Y:S01]  /*37150*/  ISETP.LT.AND P4, PT, R18, UR5, !P0 ;  /* 0x0000000512007c0c */ /* 0x010fe2000c781270 */
[----:B------:R-:W1:Y:S02]  /*37160*/  LDCU UR5, c[0x0][0x39c] ;  /* 0x00007380ff0577ac */ /* 0x000e640008000800 */
[----:B------:R-:W4:Y:S01]  /*37170*/  LDL.LU R18, [R1+0xdc4] ;  /* 0x000dc40001127983 */ /* 0x000f220000300800 */
[----:B--2---:R-:W-:Y:S01]  /*37180*/  ISETP.LT.AND P3, PT, R17, UR6, !P0 ;  /* 0x0000000611007c0c */ /* 0x004fe2000c761270 */
[C---:B------:R-:W-:Y:S01]  /*37190*/  IMAD R9, R11.reuse, R8, RZ ;  /* 0x000000080b097224 */ /* 0x040fe200078e02ff */
[----:B------:R-:W-:Y:S01]  /*371a0*/  ISETP.LT.AND P1, PT, R16, UR7, !P0 ;  /* 0x0000000710007c0c */ /* 0x000fe2000c721270 */
[----:B------:R-:W2:Y:S01]  /*371b0*/  LDL.LU R17, [R1+0xc58] ;  /* 0x000c580001117983 */ /* 0x000ea20000300800 */
[----:B------:R-:W-:Y:S01]  /*371c0*/  ISETP.LT.AND P2, PT, R11, UR4, !P0 ;  /* 0x000000040b007c0c */ /* 0x000fe2000c741270 */
[----:B------:R-:W-:Y:S01]  /*371d0*/  IMAD R4, R8, 0x2, R0 ;  /* 0x0000000208047824 */ /* 0x000fe200078e0200 */
[----:B0-----:R-:W-:Y:S01]  /*371e0*/  PRMT R5, R13, 0x7771, RZ ;  /* 0x000077710d057816 */ /* 0x001fe200000000ff */
[----:B------:R-:W2:Y:S01]  /*371f0*/  LDL.LU R16, [R1+0xcf4] ;  /* 0x000cf40001107983 */ /* 0x000ea20000300800 */
[----:B------:R-:W4:Y:S03]  /*37200*/  LDCU UR4, c[0x0][0x39c] ;  /* 0x00007380ff0477ac */ /* 0x000f260008000800 */
[----:B------:R-:W2:Y:S01]  /*37210*/  LDL.LU R11, [R1+0xd10] ;  /* 0x000d1000010b7983 */ /* 0x000ea20000300800 */
[----:B------:R-:W-:Y:S01]  /*37220*/  IADD3 R6, P5, PT, R4, R2, RZ ;  /* 0x0000000204067210 */ /* 0x000fe20007fbe0ff */
[----:B------:R-:W-:Y:S01]  /*37230*/  IMAD R0, R8, 0x2, R4 ;  /* 0x0000000208007824 */ /* 0x000fe200078e0204 */
[----:B------:R-:W3:Y:S01]  /*37240*/  LDCU UR6, c[0x0][0x39c] ;  /* 0x00007380ff0677ac */ /* 0x000ee20008000800 */
[----:B------:R-:W2:Y:S01]  /*37250*/  LDL.LU R12, [R1+0xd70] ;  /* 0x000d7000010c7983 */ /* 0x000ea20000300800 */
[----:B------:R-:W-:-:S02]  /*37260*/  LEA.HI.X.SX32 R7, R4, R3, 0x1, P5 ;  /* 0x0000000304077211 */ /* 0x000fc400028f0eff */
[CC--:B------:R-:W-:Y:S01]  /*37270*/  IADD3 R4, P5, PT, R0.reuse, R2.reuse, RZ ;  /* 0x0000000200047210 */ /* 0x0c0fe20007fbe0ff */
[----:B------:R-:W0:Y:S02]  /*37280*/  LDCU UR7, c[0x0][0x39c] ;  /* 0x00007380ff0777ac */ /* 0x000e240008000800 */
[----:B------:R1:W-:Y:S02]  /*37290*/  @P6 STG.E.U8 desc[UR22][R6.64], R5 ;  /* 0x0000000506006986 */ /* 0x0003e4000c101116 */
[----:B-1----:R-:W-:Y:S02]  /*372a0*/  LEA.HI.X.SX32 R5, R0, R3, 0x1, P5 ;  /* 0x0000000300057211 */ /* 0x002fe400028f0eff */
[----:B------:R-:W-:Y:S01]  /*372b0*/  ISETP.LT.AND P5, PT, R10, UR5, !P0 ;  /* 0x000000050a007c0c */ /* 0x000fe2000c7a1270 */
[----:B------:R-:W-:Y:S01]  /*372c0*/  IMAD R0, R8, 0x4, R0 ;  /* 0x0000000408007824 */ /* 0x000fe200078e0200 */
[----:B------:R-:W-:Y:S01]  /*372d0*/  IADD3 R6, P6, PT, R9, R2, RZ ;  /* 0x0000000209067210 */ /* 0x000fe20007fde0ff */
[----:B------:R-:W2:Y:S01]  /*372e0*/  LDCU UR5, c[0x0][0x39c] ;  /* 0x00007380ff0577ac */ /* 0x000ea20008000800 */
[----:B------:R-:W-:-:S02]  /*372f0*/  PRMT R10, R13, 0x7772, RZ ;  /* 0x000077720d0a7816 */ /* 0x000fc400000000ff */
[----:B------:R-:W-:Y:S02]  /*37300*/  LEA.HI.X.SX32 R7, R9, R3, 0x1, P6 ;  /* 0x0000000309077211 */ /* 0x000fe400030f0eff */
[----:B------:R-:W-:Y:S01]  /*37310*/  PRMT R13, R13, 0x7773, RZ ;  /* 0x000077730d0d7816 */ /* 0x000fe200000000ff */
[----:B------:R1:W-:Y:S04]  /*37320*/  @P4 STG.E.U8 desc[UR22][R4.64], R10 ;  /* 0x0000000a04004986 */ /* 0x0003e8000c101116 */
[----:B------:R0:W-:Y:S01]  /*37330*/  @P2 STG.E.U8 desc[UR22][R6.64], R13 ;  /* 0x0000000d06002986 */ /* 0x0001e2000c101116 */
[----:B-1----:R-:W-:-:S04]  /*37340*/  IADD3 R4, P6, PT, R0, R2, RZ ;  /* 0x0000000200047210 */ /* 0x002fc80007fde0ff */
[----:B------:R-:W-:Y:S01]  /*37350*/  LEA.HI.X.SX32 R5, R0, R3, 0x1, P6 ;  /* 0x0000000300057211 */ /* 0x000fe200030f0eff */
[----:B------:R-:W-:Y:S01]  /*37360*/  IMAD R0, R8, 0x2, R0 ;  /* 0x0000000208007824 */ /* 0x000fe200078e0200 */
[----:B0-----:R-:W-:-:S05]  /*37370*/  PRMT R6, R14, 0x7770, RZ ;  /* 0x000077700e067816 */ /* 0x001fca00000000ff */
[----:B------:R0:W-:Y:S01]  /*37380*/  @P3 STG.E.U8 desc[UR22][R4.64], R6 ;  /* 0x0000000604003986 */ /* 0x0001e2000c101116 */
[----:B------:R-:W-:Y:S02]  /*37390*/  PRMT R10, R14, 0x7771, RZ ;  /* 0x000077710e0a7816 */ /* 0x000fe400000000ff */
[----:B0-----:R-:W-:Y:S01]  /*373a0*/  IADD3 R6, P6, PT, R0, R2, RZ ;  /* 0x0000000200067210 */ /* 0x001fe20007fde0ff */
[----:B------:R-:W-:-:S03]  /*373b0*/  IMAD R5, R8, 0x2, R0 ;  /* 0x0000000208057824 */ /* 0x000fc600078e0200 */
[-C--:B------:R-:W-:Y:S02]  /*373c0*/  LEA.HI.X.SX32 R7, R0, R3.reuse, 0x1, P6 ;  /* 0x0000000300077211 */ /* 0x080fe400030f0eff */
[CC--:B------:R-:W-:Y:S01]  /*373d0*/  IADD3 R4, P6, PT, R5.reuse, R2.reuse, RZ ;  /* 0x0000000205047210 */ /* 0x0c0fe20007fde0ff */
[----:B------:R-:W-:Y:S01]  /*373e0*/  IMAD R9, R8, 0x2, R5 ;  /* 0x0000000208097824 */ /* 0x000fe200078e0205 */
[----:B------:R-:W-:Y:S02]  /*373f0*/  PRMT R0, R14, 0x7772, RZ ;  /* 0x000077720e007816 */ /* 0x000fe400000000ff */
[----:B------:R-:W-:Y:S01]  /*37400*/  LEA.HI.X.SX32 R5, R5, R3, 0x1, P6 ;  /* 0x0000000305057211 */ /* 0x000fe200030f0eff */
[----:B------:R0:W-:Y:S04]  /*37410*/  @P1 STG.E.U8 desc[UR22][R6.64], R10 ;  /* 0x0000000a06001986 */ /* 0x0001e8000c101116 */
[----:B------:R1:W-:Y:S01]  /*37420*/  @P5 STG.E.U8 desc[UR22][R4.64], R0 ;  /* 0x0000000004005986 */ /* 0x0003e2000c101116 */
[----:B---3--:R-:W-:Y:S01]  /*37430*/  ISETP.LT.AND P4, PT, R19, UR6, !P0 ;  /* 0x0000000613007c0c */ /* 0x008fe2000c781270 */
[----:B------:R-:W3:Y:S01]  /*37440*/  LDCU UR6, c[0x0][0x39c] ;  /* 0x00007380ff0677ac */ /* 0x000ee20008000800 */
[----:B----4-:R-:W-:Y:S01]  /*37450*/  ISETP.LT.AND P2, PT, R18, UR4, !P0 ;  /* 0x0000000412007c0c */ /* 0x010fe2000c741270 */
[----:B------:R-:W4:Y:S01]  /*37460*/  LDCU UR4, c[0x0][0x39c] ;  /* 0x00007380ff0477ac */ /* 0x000f220008000800 */
[----:B--2---:R-:W-:Y:S01]  /*37470*/  ISETP.LT.AND P3, PT, R17, UR5, !P0 ;  /* 0x0000000511007c0c */ /* 0x004fe2000c761270 */
[----:B------:R-:W2:Y:S01]  /*37480*/  LDCU UR5, c[0x0][0x39c] ;  /* 0x00007380ff0577ac */ /* 0x000ea20008000800 */
[----:B------:R-:W2:Y:S01]  /*37490*/  LDL.LU R17, [R1+0xb20] ;  /* 0x000b200001117983 */ /* 0x000ea20000300800 */
[----:B----4-:R-:W-:Y:S01]  /*374a0*/  ISETP.LT.AND P1, PT, R16, UR4, !P0 ;  /* 0x0000000410007c0c */ /* 0x010fe2000c721270 */
[----:B------:R-:W4:Y:S02]  /*374b0*/  LDCU UR4, c[0x0][0x39c] ;  /* 0x00007380ff0477ac */ /* 0x000f240008000800 */
[----:B------:R-:W4:Y:S01]  /*374c0*/  LDL.LU R16, [R1+0xc74] ;  /* 0x000c740001107983 */ /* 0x000f220000300800 */
[----:B---3--:R-:W-:Y:S01]  /*374d0*/  ISETP.LT.AND P5, PT, R11, UR6, !P0 ;  /* 0x000000060b007c0c */ /* 0x008fe2000c7a1270 */
[----:B------:R-:W3:Y:S02]  /*374e0*/  LDCU UR6, c[0x0][0x39c] ;  /* 0x00007380ff0677ac */ /* 0x000ee40008000800 */
[----:B------:R-:W3:Y:S01]  /*374f0*/  LDL.LU R11, [R1+0xcac] ;  /* 0x000cac00010b7983 */ /* 0x000ee20000300800 */
[----:B0-----:R-:W-:-:S02]  /*37500*/  IADD3 R6, P6, PT, R9, R2, RZ ;  /* 0x0000000209067210 */ /* 0x001fc40007fde0ff */
[----:B------:R-:W-:Y:S01]  /*37510*/  PRMT R14, R14, 0x7773, RZ ;  /* 0x000077730e0e7816 */ /* 0x000fe200000000ff */
[----:B------:R-:W4:Y:S01]  /*37520*/  LDL.LU R13, [R1+0xd58] ;  /* 0x000d5800010d7983 */ /* 0x000f220000300800 */
[----:B------:R-:W-:Y:S01]  /*37530*/  LEA.HI.X.SX32 R7, R9, R3, 0x1, P6 ;  /* 0x0000000309077211 */ /* 0x000fe200030f0eff */
[----:B------:R-:W-:-:S04]  /*37540*/  IMAD R9, R8, 0x2, R9 ;  /* 0x0000000208097824 */ /* 0x000fc800078e0209 */
[----:B------:R0:W-:Y:S01]  /*37550*/  @P4 STG.E.U8 desc[UR22][R6.64], R14 ;  /* 0x0000000e06004986 */ /* 0x0001e2000c101116 */
[----:B--2---:R-:W-:Y:S01]  /*37560*/  ISETP.LT.AND P4, PT, R12, UR5, !P0 ;  /* 0x000000050c007c0c */ /* 0x004fe2000c781270 */
[C---:B-1----:R-:W-:Y:S01]  /*37570*/  IMAD R5, R8.reuse, 0x2, R9 ;  /* 0x0000000208057824 */ /* 0x042fe200078e0209 */
[----:B------:R-:W3:Y:S01]  /*37580*/  LDCU UR5, c[0x0][0x39c] ;  /* 0x00007380ff0577ac */ /* 0x000ee20008000800 */
[----:B------:R-:W2:Y:S01]  /*37590*/  LDL.LU R12, [R1+0xd6c] ;  /* 0x000d6c00010c7983 */ /* 0x000ea20000300800 */
[----:B------:R-:W-:Y:S01]  /*375a0*/  PRMT R10, R15, 0x7770, RZ ;  /* 0x000077700f0a7816 */ /* 0x000fe200000000ff */
[----:B------:R-:W-:Y:S01]  /*375b0*/  IMAD R0, R8, 0x2, R5 ;  /* 0x0000000208007824 */ /* 0x000fe200078e0205 */
[----:B0-----:R-:W-:-:S04]  /*375c0*/  IADD3 R6, P6, PT, R9, R2, RZ ;  /* 0x0000000209067210 */ /* 0x001fc80007fde0ff */
[-C--:B------:R-:W-:Y:S02]  /*375d0*/  LEA.HI.X.SX32 R7, R9, R3.reuse, 0x1, P6 ;  /* 0x0000000309077211 */ /* 0x080fe400030f0eff */
[----:B------:R-:W-:Y:S02]  /*375e0*/  IADD3 R4, P6, PT, R5, R2, RZ ;  /* 0x0000000205047210 */ /* 0x000fe40007fde0ff */
[----:B------:R-:W-:Y:S01]  /*375f0*/  PRMT R9, R15, 0x7771, RZ ;  /* 0x000077710f097816 */ /* 0x000fe200000000ff */
[----:B------:R0:W-:Y:S01]  /*37600*/  @P2 STG.E.U8 desc[UR22][R6.64], R10 ;  /* 0x0000000a06002986 */ /* 0x0001e2000c101116 */
[----:B------:R-:W-:-:S05]  /*37610*/  LEA.HI.X.SX32 R5, R5, R3, 0x1, P6 ;  /* 0x0000000305057211 */ /* 0x000fca00030f0eff */
[----:B------:R1:W-:Y:S01]  /*37620*/  @P3 STG.E.U8 desc[UR22][R4.64], R9 ;  /* 0x0000000904003986 */ /* 0x0003e2000c101116 */
[----:B0-----:R-:W-:-:S03]  /*37630*/  IADD3 R6, P6, PT, R0, R2, RZ ;  /* 0x0000000200067210 */ /* 0x001fc60007fde0ff */
[----:B------:R-:W2:Y:S01]  /*37640*/  LDL.LU R10, [R1+0xdc0] ;  /* 0x000dc000010a7983 */ /* 0x000ea20000300800 */
[----:B------:R-:W-:Y:S02]  /*37650*/  LEA.HI.X.SX32 R7, R0, R3, 0x1, P6 ;  /* 0x0000000300077211 */ /* 0x000fe400030f0eff */
[----:B-1----:R-:W-:-:S05]  /*37660*/  PRMT R9, R15, 0x7772, RZ ;  /* 0x000077720f097816 */ /* 0x002fca00000000ff */
[----:B------:R0:W-:Y:S01]  /*37670*/  @P1 STG.E.U8 desc[UR22][R6.64], R9 ;  /* 0x0000000906001986 */ /* 0x0001e2000c101116 */
[----:B---3--:R-:W-:Y:S01]  /*37680*/  ISETP.LT.AND P1, PT, R11, UR5, !P0 ;  /* 0x000000050b007c0c */ /* 0x008fe2000c721270 */
[C---:B------:R-:W-:Y:S02]  /*37690*/  IMAD R5, R17.reuse, R8, RZ ;  /* 0x0000000811057224 */ /* 0x040fe400078e02ff */
[----:B------:R-:W3:Y:S01]  /*376a0*/  LDL.LU R11, [R1+0xc90] ;  /* 0x000c9000010b7983 */ /* 0x000ee20000300800 */
[----:B----4-:R-:W-:Y:S01]  /*376b0*/  ISETP.LT.AND P2, PT, R17, UR4, !P0 ;  /* 0x0000000411007c0c */ /* 0x010fe2000c741270 */
[----:B------:R-:W1:Y:S01]  /*376c0*/  LDCU UR4, c[0x0][0x39c] ;  /* 0x00007380ff0477ac */ /* 0x000e620008000800 */
[----:B------:R-:W-:Y:S01]  /*376d0*/  ISETP.LT.AND P3, PT, R16, UR6, !P0 ;  /* 0x0000000610007c0c */ /* 0x000fe2000c761270 */
[----:B------:R-:W2:Y:S01]  /*376e0*/  LDCU UR6, c[0x0][0x39c] ;  /* 0x00007380ff0677ac */ /* 0x000ea20008000800 */
[-C--:B------:R-:W-:Y:S01]  /*376f0*/  IADD3 R4, P6, PT, R5, R2.reuse, RZ ;  /* 0x0000000205047210 */ /* 0x080fe20007fde0ff */
[C---:B0-----:R-:W-:Y:S01]  /*37700*/  IMAD R7, R8.reuse, 0x4, R0 ;  /* 0x0000000408077824 */ /* 0x041fe200078e0200 */
[----:B------:R-:W-:Y:S01]  /*37710*/  PRMT R15, R15, 0x7773, RZ ;  /* 0x000077730f0f7816 */ /* 0x000fe200000000ff */
[----:B------:R-:W0:Y:S01]  /*37720*/  LDCU UR5, c[0x0][0x39c] ;  /* 0x00007380ff0577ac */ /* 0x000e220008000800 */
[----:B------:R-:W-:Y:S01]  /*37730*/  LEA.HI.X.SX32 R5, R5, R3, 0x1, P6 ;  /* 0x0000000305057211 */ /* 0x000fe200030f0eff */
[----:B------:R-:W-:Y:S01]  /*37740*/  IMAD R0, R8, 0x2, R7 ;  /* 0x0000000208007824 */ /* 0x000fe200078e0207 */
[----:B------:R-:W-:-:S03]  /*37750*/  IADD3 R6, P6, PT, R7, R2, RZ ;  /* 0x0000000207067210 */ /* 0x000fc60007fde0ff */
[----:B------:R4:W-:Y:S01]  /*37760*/  @P2 STG.E.U8 desc[UR22][R4.64], R15 ;  /* 0x0000000f04002986 */ /* 0x0009e2000c101116 */
[----:B------:R-:W-:Y:S02]  /*37770*/  LEA.HI.X.SX32 R7, R7, R3, 0x1, P6 ;  /* 0x0000000307077211 */ /* 0x000fe400030f0eff */
[----:B------:R-:W-:Y:S02]  /*37780*/  PRMT R9, R20, 0x7770, RZ ;  /* 0x0000777014097816 */ /* 0x000fe400000000ff */
[----:B-1----:R-:W-:Y:S01]  /*37790*/  ISETP.LT.AND P2, PT, R13, UR4, !P0 ;  /* 0x000000040d007c0c */ /* 0x002fe2000c741270 */
[----:B------:R-:W1:Y:S01]  /*377a0*/  LDCU UR4, c[0x0][0x39c] ;  /* 0x00007380ff0477ac */ /* 0x000e620008000800 */
[----:B------:R-:W3:Y:S01]  /*377b0*/  LDL.LU R13, [R1+0xcdc] ;  /* 0x000cdc00010d7983 */ /* 0x000ee20000300800 */
[----:B----4-:R-:W-:-:S04]  /*377c0*/  IADD3 R4, P6, PT, R0, R2, RZ ;  /* 0x0000000200047210 */ /* 0x010fc80007fde0ff */
[----:B------:R-:W-:Y:S02]  /*377d0*/  LEA.HI.X.SX32 R5, R0, R3, 0x1, P6 ;  /* 0x0000000300057211 */ /* 0x000fe400030f0eff */
[----:B--2---:R-:W-:Y:S01]  /*377e0*/  ISETP.LT.AND P6, PT, R12, UR6, !P0 ;  /* 0x000000060c007c0c */ /* 0x004fe2000c7c1270 */
[----:B------:R-:W3:Y:S01]  /*377f0*/  LDCU UR6, c[0x0][0x39c] ;  /* 0x00007380ff0677ac */ /* 0x000ee20008000800 */
[----:B------:R-:W1:Y:S01]  /*37800*/  LDL.LU R12, [R1+0xb14] ;  /* 0x000b1400010c7983 */ /* 0x000e620000300800 */
[----:B------:R-:W-:-:S03]  /*37810*/  IMAD R0, R8, 0x2, R0 ;  /* 0x0000000208007824 */ /* 0x000fc600078e0200 */
[----:B------:R2:W-:Y:S02]  /*37820*/  @P5 STG.E.U8 desc[UR22][R6.64], R9 ;  /* 0x0000000906005986 */ /* 0x0005e4000c101116 */
[----:B--2---:R-:W-:-:S05]  /*37830*/  PRMT R6, R20, 0x7771, RZ ;  /* 0x0000777114067816 */ /* 0x004fca00000000ff */
[----:B------:R2:W-:Y:S01]  /*37840*/  @P4 STG.E.U8 desc[UR22][R4.64], R6 ;  /* 0x0000000604004986 */ /* 0x0005e2000c101116 */
[----:B0-----:R-:W-:Y:S01]  /*37850*/  ISETP.LT.AND P4, PT, R10, UR5, !P0 ;  /* 0x000000050a007c0c */ /* 0x001fe2000c781270 */
[----:B------:R-:W0:Y:S01]  /*37860*/  LDCU UR5, c[0x0][0x39c] ;  /* 0x00007380ff0577ac */ /* 0x000e220008000800 */
[----:B------:R-:W-:Y:S01]  /*37870*/  PRMT R9, R20, 0x7772, RZ ;  /* 0x0000777214097816 */ /* 0x000fe200000000ff */
[----:B------:R-:W0:Y:S04]  /*37880*/  LDL.LU R10, [R1+0xd98] ;  /* 0x000d9800010a7983 */ /* 0x000e280000300800 */
[----:B------:R-:W4:Y:S01]  /*37890*/  LDL.LU R15, [R1+0xde4] ;  /* 0x000de400010f7983 */ /* 0x000f220000300800 */
[----:B--2---:R-:W-:-:S04]  /*378a0*/  IADD3 R6, P5, PT, R0, R2, RZ ;  /* 0x0000000200067210 */ /* 0x004fc80007fbe0ff */
[----:B------:R-:W-:-:S05]  /*378b0*/  LEA.HI.X.SX32 R7, R0, R3, 0x1, P5 ;  /* 0x0000000300077211 */ /* 0x000fca00028f0eff */
[----:B------:R2:W-:Y:S01]  /*378c0*/  @P3 STG.E.U8 desc[UR22][R6.64], R9 ;  /* 0x0000000906003986 */ /* 0x0005e2000c101116 */
[----:B---3--:R-:W-:Y:S01]  /*378d0*/  ISETP.LT.AND P3, PT, R11, UR6, !P0 ;  /* 0x000000060b007c0c */ /* 0x008fe2000c761270 */
[----:B------:R-:W-:Y:S02]  /*378e0*/  IMAD R5, R8, 0x2, R0 ;  /* 0x0000000208057824 */ /* 0x000fe400078e0200 */
[----:B------:R-:W3:Y:S01]  /*378f0*/  LDL.LU R11, [R1+0xc54] ;  /* 0x000c5400010b7983 */ /* 0x000ee20000300800 */
[----:B------:R-:W-:Y:S01]  /*37900*/  PRMT R20, R20, 0x7773, RZ ;  /* 0x0000777314147816 */ /* 0x000fe200000000ff */
[----:B------:R-:W4:Y:S01]  /*37910*/  LDCU UR6, c[0x0][0x39c] ;  /* 0x00007380ff0677ac */ /* 0x000f220008000800 */
[----:B------:R-:W-:Y:S01]  /*37920*/  IMAD R0, R8, 0x2, R5 ;  /* 0x0000000208007824 */ /* 0x000fe200078e0205 */
[C---:B------:R-:W-:Y:S01]  /*37930*/  IADD3 R4, P5, PT, R5.reuse, R2, RZ ;  /* 0x0000000205047210 */ /* 0x040fe20007fbe0ff */
[----:B------:R-:W4:Y:S03]  /*37940*/  LDL.LU R14, [R1+0xca8] ;  /* 0x000ca800010e7983 */ /* 0x000f260000300800 */
[----:B------:R-:W-:-:S02]  /*37950*/  LEA.HI.X.SX32 R5, R5, R3, 0x1, P5 ;  /* 0x0000000305057211 */ /* 0x000fc400028f0eff */
[----:B--2---:R-:W-:-:S03]  /*37960*/  IADD3 R6, P5, PT, R0, R2, RZ ;  /* 0x0000000200067210 */ /* 0x004fc60007fbe0ff */
[----:B------:R2:W-:Y:S01]  /*37970*/  @P1 STG.E.U8 desc[UR22][R4.64], R20 ;  /* 0x0000001404001986 */ /* 0x0005e2000c101116 */
[----:B------:R-:W-:Y:S02]  /*37980*/  LEA.HI.X.SX32 R7, R0, R3, 0x1, P5 ;  /* 0x0000000300077211 */ /* 0x000fe400028f0eff */
[----:B--2---:R-:W-:Y:S01]  /*37990*/  PRMT R5, R21, 0x7770, RZ ;  /* 0x0000777015057816 */ /* 0x004fe200000000ff */
[----:B------:R-:W-:Y:S01]  /*379a0*/  IMAD R4, R8, 0x2, R0 ;  /* 0x0000000208047824 */ /* 0x000fe200078e0200 */
[----:B------:R-:W-:Y:S01]  /*379b0*/  ISETP.LT.AND P1, PT, R13, UR7, !P0 ;  /* 0x000000070d007c0c */ /* 0x000fe2000c721270 */
[----:B------:R-:W2:Y:S01]  /*379c0*/  LDCU UR7, c[0x0][0x39c] ;  /* 0x00007380ff0777ac */ /* 0x000ea20008000800 */
[----:B------:R-:W2:Y:S04]  /*379d0*/  LDL.LU R13, [R1+0xd54] ;  /* 0x000d5400010d7983 */ /* 0x000ea80000300800 */
[----:B------:R0:W-:Y:S01]  /*379e0*/  @P2 STG.E.U8 desc[UR22][R6.64], R5 ;  /* 0x0000000506002986 */ /* 0x0001e2000c101116 */
[C---:B-1----:R-:W-:Y:S01]  /*379f0*/  ISETP.LT.AND P2, PT, R12.reuse, UR4, !P0 ;  /* 0x000000040c007c0c */ /* 0x042fe2000c741270 */
[----:B------:R-:W-:Y:S01]  /*37a00*/  IMAD R9, R12, R8, RZ ;  /* 0x000000080c097224 */ /* 0x000fe200078e02ff */
[----:B------:R-:W3:Y:S01]  /*37a10*/  LDCU UR4, c[0x0][0x39c] ;  /* 0x00007380ff0477ac */ /* 0x000ee20008000800 */
[----:B------:R-:W2:Y:S01]  /*37a20*/  LDL.LU R12, [R1+0xd68] ;  /* 0x000d6800010c7983 */ /* 0x000ea20000300800 */
[----:B------:R-:W-:Y:S01]  /*37a30*/  IMAD R0, R8, 0x2, R4 ;  /* 0x0000000208007824 */ /* 0x000fe200078e0204 */
[----:B0-----:R-:W-:-:S02]  /*37a40*/  IADD3 R6, P5, PT, R4, R2, RZ ;  /* 0x0000000204067210 */ /* 0x001fc40007fbe0ff */
[----:B------:R-:W-:Y:S02]  /*37a50*/  PRMT R5, R21, 0x7771, RZ ;  /* 0x0000777115057816 */ /* 0x000fe400000000ff */
[----:B------:R-:W-:Y:S02]  /*37a60*/  LEA.HI.X.SX32 R7, R4, R3, 0x1, P5 ;  /* 0x0000000304077211 */ /* 0x000fe400028f0eff */
[----:B------:R-:W-:-:S03]  /*37a70*/  IADD3 R4, P5, PT, R0, R2, RZ ;  /* 0x0000000200047210 */ /* 0x000fc60007fbe0ff */
[----:B------:R0:W-:Y:S02]  /*37a80*/  @P6 STG.E.U8 desc[UR22][R6.64], R5 ;  /* 0x0000000506006986 */ /* 0x0001e4000c101116 */
[C---:B0-----:R-:W-:Y:S02]  /*37a90*/  IADD3 R6, P6, PT, R9.reuse, R2, RZ ;  /* 0x0000000209067210 */ /* 0x041fe40007fde0ff */
[-C--:B------:R-:W-:Y:S02]  /*37aa0*/  LEA.HI.X.SX32 R5, R0, R3.reuse, 0x1, P5 ;  /* 0x0000000300057211 */ /* 0x080fe400028f0eff */
[----:B------:R-:W-:Y:S02]  /*37ab0*/  ISETP.LT.AND P5, PT, R10, UR5, !P0 ;  /* 0x000000050a007c0c */ /* 0x000fe4000c7a1270 */
[----:B------:R-:W-:Y:S01]  /*37ac0*/  LEA.HI.X.SX32 R7, R9, R3, 0x1, P6 ;  /* 0x0000000309077211 */ /* 0x000fe200030f0eff */
[----:B------:R-:W-:Y:S01]  /*37ad0*/  IMAD R0, R8, 0x4, R0 ;  /* 0x0000000408007824 */ /* 0x000fe200078e0200 */
[C---:B------:R-:W-:Y:S01]  /*37ae0*/  PRMT R10, R21.reuse, 0x7772, RZ ;  /* 0x00007772150a7816 */ /* 0x040fe200000000ff */
[----:B------:R-:W0:Y:S01]  /*37af0*/  LDCU UR5, c[0x0][0x39c] ;  /* 0x00007380ff0577ac */ /* 0x000e220008000800 */
[----:B------:R-:W-:-:S03]  /*37b00*/  PRMT R21, R21, 0x7773, RZ ;  /* 0x0000777315157816 */ /* 0x000fc600000000ff */
[----:B------:R1:W-:Y:S04]  /*37b10*/  @P4 STG.E.U8 desc[UR22][R4.64], R10 ;  /* 0x0000000a04004986 */ /* 0x0003e8000c101116 */
[----:B------:R0:W-:Y:S01]  /*37b20*/  @P2 STG.E.U8 desc[UR22][R6.64], R21 ;  /* 0x0000001506002986 */ /* 0x0001e2000c101116 */
[----:B---3--:R-:W-:Y:S01]  /*37b30*/  ISETP.LT.AND P2, PT, R11, UR4, !P0 ;  /* 0x000000040b007c0c */ /* 0x008fe2000c741270 */
[----:B------:R-:W3:Y:S02]  /*37b40*/  LDCU UR4, c[0x0][0x39c] ;  /* 0x00007380ff0477ac */ /* 0x000ee40008000800 */
[----:B------:R-:W3:Y:S01]  /*37b50*/  LDL.LU R11, [R1+0xc04] ;  /* 0x000c0400010b7983 */ /* 0x000ee20000300800 */
[----:B-1----:R-:W-:Y:S02]  /*37b60*/  IADD3 R4, P6, PT, R0, R2, RZ ;  /* 0x0000000200047210 */ /* 0x002fe40007fde0ff */
[----:B0-----:R-:W-:-:S02]  /*37b70*/  PRMT R6, R22, 0x7770, RZ ;  /* 0x0000777016067816 */ /* 0x001fc400000000ff */
[----:B------:R-:W-:Y:S01]  /*37b80*/  LEA.HI.X.SX32 R5, R0, R3, 0x1, P6 ;  /* 0x0000000300057211 */ /* 0x000fe200030f0eff */
[----:B------:R-:W-:Y:S01]  /*37b90*/  IMAD R0, R8, 0x2, R0 ;  /* 0x0000000208007824 */ /* 0x000fe200078e0200 */
[----:B----4-:R-:W-:Y:S01]  /*37ba0*/  ISETP.LT.AND P4, PT, R15, UR6, !P0 ;  /* 0x000000060f007c0c */ /* 0x010fe2000c781270 */
[----:B------:R-:W2:Y:S01]  /*37bb0*/  LDCU UR6, c[0x0][0x39c] ;  /* 0x00007380ff0677ac */ /* 0x000ea20008000800 */
[----:B------:R-:W-:Y:S01]  /*37bc0*/  PRMT R10, R22, 0x7771, RZ ;  /* 0x00007771160a7816 */ /* 0x000fe200000000ff */
[----:B------:R0:W-:Y:S04]  /*37bd0*/  @P3 STG.E.U8 desc[UR22][R4.64], R6 ;  /* 0x0000000604003986 */ /* 0x0001e8000c101116 */
[----:B------:R-:W4:Y:S01]  /*37be0*/  LDL.LU R15, [R1+0xb04] ;  /* 0x000b0400010f7983 */ /* 0x000f220000300800 */
[----:B0-----:R-:W-:Y:S01]  /*37bf0*/  IADD3 R6, P6, PT, R0, R2, RZ ;  /* 0x0000000200067210 */ /* 0x001fe20007fde0ff */
[----:B------:R-:W-:-:S03]  /*37c00*/  IMAD R5, R8, 0x2, R0 ;  /* 0x0000000208057824 */ /* 0x000fc600078e0200 */
[-C--:B------:R-:W-:Y:S02]  /*37c10*/  LEA.HI.X.SX32 R7, R0, R3.reuse, 0x1, P6 ;  /* 0x0000000300077211 */ /* 0x080fe400030f0eff */
[CC--:B------:R-:W-:Y:S01]  /*37c20*/  IADD3 R4, P6, PT, R5.reuse, R2.reuse, RZ ;  /* 0x0000000205047210 */ /* 0x0c0fe20007fde0ff */
[----:B------:R-:W-:Y:S01]  /*37c30*/  IMAD R9, R8, 0x2, R5 ;  /* 0x0000000208097824 */ /* 0x000fe200078e0205 */
[----:B------:R-:W-:Y:S02]  /*37c40*/  PRMT R0, R22, 0x7772, RZ ;  /* 0x0000777216007816 */ /* 0x000fe400000000ff */
[----:B------:R-:W-:Y:S01]  /*37c50*/  LEA.HI.X.SX32 R5, R5, R3, 0x1, P6 ;  /* 0x0000000305057211 */ /* 0x000fe200030f0eff */
[----:B------:R0:W-:Y:S01]  /*37c60*/  @P1 STG.E.U8 desc[UR22][R6.64], R10 ;  /* 0x0000000a06001986 */ /* 0x0001e2000c101116 */
[----:B------:R-:W-:Y:S01]  /*37c70*/  ISETP.LT.AND P3, PT, R14, UR5, !P0 ;  /* 0x000000050e007c0c */ /* 0x000fe2000c761270 */
[----:B------:R-:W1:Y:S02]  /*37c80*/  LDCU UR5, c[0x0][0x39c] ;  /* 0x00007380ff0577ac */ /* 0x000e640008000800 */
[----:B------:R1:W-:Y:S01]  /*37c90*/  @P5 STG.E.U8 desc[UR22][R4.64], R0 ;  /* 0x0000000004005986 */ /* 0x0003e2000c101116 */
[----:B--2---:R-:W-:Y:S01]  /*37ca0*/  ISETP.LT.AND P5, PT, R12, UR6, !P0 ;  /* 0x000000060c007c0c */ /* 0x004fe2000c7a1270 */
[----:B------:R-:W2:Y:S02]  /*37cb0*/  LDCU UR6, c[0x0][0x39c] ;  /* 0x00007380ff0677ac */ /* 0x000ea40008000800 */
[----:B------:R-:W2:Y:S04]  /*37cc0*/  LDL.LU R14, [R1+0xcd8] ;  /* 0x000cd800010e7983 */ /* 0x000ea80000300800 */
[----:B------:R-:W2:Y:S01]  /*37cd0*/  LDL.LU R12, [R1+0xd0c] ;  /* 0x000d0c00010c7983 */ /* 0x000ea20000300800 */
[----:B0-----:R-:W-:-:S02]  /*37ce0*/  IADD3 R6, P6, PT, R9, R2, RZ ;  /* 0x0000000209067210 */ /* 0x001fc40007fde0ff */
[----:B------:R-:W-:Y:S02]  /*37cf0*/  PRMT R22, R22, 0x7773, RZ ;  /* 0x0000777316167816 */ /* 0x000fe400000000ff */
[----:B------:R-:W-:Y:S02]  /*37d00*/  LEA.HI.X.SX32 R7, R9, R3, 0x1, P6 ;  /* 0x0000000309077211 */ /* 0x000fe400030f0eff */
[----:B---3--:R-:W-:Y:S01]  /*37d10*/  ISETP.LT.AND P1, PT, R13, UR4, !P0 ;  /* 0x000000040d007c0c */ /* 0x008fe2000c721270 */
[C---:B------:R-:W-:Y:S01]  /*37d20*/  IMAD R9, R8.reuse, 0x2, R9 ;  /* 0x0000000208097824 */ /* 0x040fe200078e0209 */
[----:B------:R-:W3:Y:S01]  /*37d30*/  LDL.LU R13, [R1+0xda0] ;  /* 0x000da000010d7983 */ /* 0x000ee20000300800 */
[----:B------:R-:W0:Y:S03]  /*37d40*/  LDCU UR4, c[0x0][0x39c] ;  /* 0x00007380ff0477ac */ /* 0x000e260008000800 */
[----:B------:R0:W-:Y:S01]  /*37d50*/  @P4 STG.E.U8 desc[UR22][R6.64], R22 ;  /* 0x0000001606004986 */ /* 0x0001e2000c101116 */
[----:B-1----:R-:W-:Y:S01]  /*37d60*/  ISETP.LT.AND P4, PT, R11, UR5, !P0 ;  /* 0x000000050b007c0c */ /* 0x002fe2000c781270 */
[----:B------:R-:W-:-:S02]  /*37d70*/  IMAD R5, R8, 0x2, R9 ;  /* 0x0000000208057824 */ /* 0x000fc400078e0209 */
[----:B------:R-:W3:Y:S01]  /*37d80*/  LDL.LU R11, [R1+0xdbc] ;  /* 0x000dbc00010b7983 */ /* 0x000ee20000300800 */
[-C--:B0-----:R-:W-:Y:S01]  /*37d90*/  IADD3 R6, P6, PT, R9, R2.reuse, RZ ;  /* 0x0000000209067210 */ /* 0x081fe20007fde0ff */
[----:B------:R-:W0:Y:S01]  /*37da0*/  LDCU UR5, c[0x0][0x39c] ;  /* 0x00007380ff0577ac */ /* 0x000e220008000800 */
[----:B------:R-:W-:Y:S02]  /*37db0*/  PRMT R10, R23, 0x7770, RZ ;  /* 0x00007770170a7816 */ /* 0x000fe400000000ff */
[-C--:B------:R-:W-:Y:S01]  /*37dc0*/  LEA.HI.X.SX32 R7, R9, R3.reuse, 0x1, P6 ;  /* 0x0000000309077211 */ /* 0x080fe200030f0eff */
[----:B------:R-:W-:Y:S01]  /*37dd0*/  IMAD R0, R8, 0x2, R5 ;  /* 0x0000000208007824 */ /* 0x000fe200078e0205 */
[----:B------:R-:W-:Y:S02]  /*37de0*/  IADD3 R4, P6, PT, R5, R2, RZ ;  /* 0x0000000205047210 */ /* 0x000fe40007fde0ff */
[----:B------:R-:W-:Y:S01]  /*37df0*/  PRMT R9, R23, 0x7771, RZ ;  /* 0x0000777117097816 */ /* 0x000fe200000000ff */
[----:B------:R1:W-:Y:S01]  /*37e00*/  @P2 STG.E.U8 desc[UR22][R6.64], R10 ;  /* 0x0000000a06002986 */ /* 0x0003e2000c101116 */
[----:B------:R-:W-:-:S05]  /*37e10*/  LEA.HI.X.SX32 R5, R5, R3, 0x1, P6 ;  /* 0x0000000305057211 */ /* 0x000fca00030f0eff */
[----:B------:R0:W-:Y:S01]  /*37e20*/  @P3 STG.E.U8 desc[UR22][R4.64], R9 ;  /* 0x0000000904003986 */ /* 0x0001e2000c101116 */
[----:B-1----:R-:W-:-:S03]  /*37e30*/  IADD3 R6, P6, PT, R0, R2, RZ ;  /* 0x0000000200067210 */ /* 0x002fc60007fde0ff */
[----:B------:R-:W3:Y:S01]  /*37e40*/  LDL.LU R10, [R1+0xc50] ;  /* 0x000c5000010a7983 */ /* 0x000ee20000300800 */
[-C--:B------:R-:W-:Y:S02]  /*37e50*/  LEA.HI.X.SX32 R7, R0, R3.reuse, 0x1, P6 ;  /* 0x0000000300077211 */ /* 0x080fe400030f0eff */
[----:B0-----:R-:W-:Y:S01]  /*37e60*/  PRMT R9, R23, 0x7772, RZ ;  /* 0x0000777217097816 */ /* 0x001fe200000000ff */
[C---:B----4-:R-:W-:Y:S01]  /*37e70*/  IMAD R5, R15.reuse, R8, RZ ;  /* 0x000000080f057224 */ /* 0x050fe200078e02ff */
[----:B------:R-:W-:Y:S01]  /*37e80*/  ISETP.LT.AND P2, PT, R15, UR4, !P0 ;  /* 0x000000040f007c0c */ /* 0x000fe2000c741270 */
[----:B------:R-:W3:Y:S02]  /*37e90*/  LDCU UR4, c[0x0][0x39c] ;  /* 0x00007380ff0477ac */ /* 0x000ee40008000800 */
[----:B------:R0:W-:Y:S01]  /*37ea0*/  @P1 STG.E.U8 desc[UR22][R6.64], R9 ;  /* 0x0000000906001986 */ /* 0x0001e2000c101116 */
[C---:B------:R-:W-:Y:S02]  /*37eb0*/  IADD3 R4, P6, PT, R5.reuse, R2, RZ ;  /* 0x0000000205047210 */ /* 0x040fe40007fde0ff */
[----:B--2---:R-:W-:Y:S01]  /*37ec0*/  ISETP.LT.AND P3, PT, R14, UR6, !P0 ;  /* 0x000000060e007c0c */ /* 0x004fe2000c761270 */
[----:B------:R-:W1:Y:S01]  /*37ed0*/  LDCU UR6, c[0x0][0x39c] ;  /* 0x00007380ff0677ac */ /* 0x000e620008000800 */
[----:B------:R-:W-:Y:S01]  /*37ee0*/  ISETP.LT.AND P1, PT, R12, UR5, !P0 ;  /* 0x000000050c007c0c */ /* 0x000fe2000c721270 */
[----:B------:R-:W2:Y:S01]  /*37ef0*/  LDCU UR5, c[0x0][0x39c] ;  /* 0x00007380ff0577ac */ /* 0x000ea20008000800 */
[----:B------:R-:W4:Y:S01]  /*37f00*/  LDL.LU R12, [R1+0xcf0] ;  /* 0x000cf000010c7983 */ /* 0x000f220000300800 */
[----:B0-----:R-:W-:Y:S01]  /*37f10*/  IMAD R7, R8, 0x4, R0 ;  /* 0x0000000408077824 */ /* 0x001fe200078e0200 */
[----:B------:R-:W-:-:S02]  /*37f20*/  LEA.HI.X.SX32 R5, R5, R3, 0x1, P6 ;  /* 0x0000000305057211 */ /* 0x000fc400030f0eff */
[----:B------:R-:W-:Y:S01]  /*37f30*/  PRMT R23, R23, 0x7773, RZ ;  /* 0x0000777317177816 */ /* 0x000fe200000000ff */
[----:B------:R-:W-:Y:S01]  /*37f40*/  IMAD R0, R8, 0x2, R7 ;  /* 0x0000000208007824 */ /* 0x000fe200078e0207 */
[----:B------:R-:W-:-:S03]  /*37f50*/  IADD3 R6, P6, PT, R7, R2, RZ ;  /* 0x0000000207067210 */ /* 0x000fc60007fde0ff */
[----:B------:R0:W-:Y:S01]  /*37f60*/  @P2 STG.E.U8 desc[UR22][R4.64], R23 ;  /* 0x0000001704002986 */ /* 0x0001e2000c101116 */
[----:B------:R-:W-:Y:S02]  /*37f70*/  LEA.HI.X.SX32 R7, R7, R3, 0x1, P6 ;  /* 0x0000000307077211 */ /* 0x000fe400030f0eff */
[----:B---3--:R-:W-:Y:S01]  /*37f80*/  ISETP.LT.AND P2, PT, R13, UR4, !P0 ;  /* 0x000000040d007c0c */ /* 0x008fe2000c741270 */
[----:B------:R-:W3:Y:S01]  /*37f90*/  LDCU UR4, c[0x0][0x39c] ;  /* 0x00007380ff0477ac */ /* 0x000ee20008000800 */
[----:B------:R-:W3:Y:S01]  /*37fa0*/  LDL.LU R13, [R1+0xd38] ;  /* 0x000d3800010d7983 */ /* 0x000ee20000300800 */
[----:B0-----:R-:W-:-:S04]  /*37fb0*/  IADD3 R4, P6, PT, R0, R2, RZ ;  /* 0x0000000200047210 */ /* 0x001fc80007fde0ff */
[----:B------:R-:W-:Y:S02]  /*37fc0*/  LEA.HI.X.SX32 R5, R0, R3, 0x1, P6 ;  /* 0x0000000300057211 */ /* 0x000fe400030f0eff */
[----:B-1----:R-:W-:Y:S01]  /*37fd0*/  ISETP.LT.AND P6, PT, R11, UR6, !P0 ;  /* 0x000000060b007c0c */ /* 0x002fe2000c7c1270 */
[----:B------:R-:W4:Y:S01]  /*37fe0*/  LDCU UR6, c[0x0][0x39c] ;  /* 0x00007380ff0677ac */ /* 0x000f220008000800 */
[----:B------:R-:W3:Y:S01]  /*37ff0*/  LDL.LU R11, [R1+0xaec] ;  /* 0x000aec00010b7983 */ /* 0x000ee20000300800 */
[----:B------:R-:W-:Y:S01]  /*38000*/  PRMT R9, R28, 0x7770, RZ ;  /* 0x000077701c097816 */ /* 0x000fe200000000ff */
[----:B------:R-:W-:-:S04]  /*38010*/  IMAD R0, R8, 0x2, R0 ;  /* 0x0000000208007824 */ /* 0x000fc800078e0200 */
[----:B------:R0:W-:Y:S02]  /*38020*/  @P5 STG.E.U8 desc[UR22][R6.64], R9 ;  /* 0x0000000906005986 */ /* 0x0001e4000c101116 */
[----:B0-----:R-:W-:-:S05]  /*38030*/  PRMT R6, R28, 0x7771, RZ ;  /* 0x000077711c067816 */ /* 0x001fca00000000ff */
[----:B------:R0:W-:Y:S01]  /*38040*/  @P4 STG.E.U8 desc[UR22][R4.64], R6 ;  /* 0x0000000604004986 */ /* 0x0001e2000c101116 */
[----:B--2---:R-:W-:Y:S01]  /*38050*/  ISETP.LT.AND P4, PT, R10, UR5, !P0 ;  /* 0x000000050a007c0c */ /* 0x004fe2000c781270 */
[----:B------:R-:W1:Y:S02]  /*38060*/  LDCU UR5, c[0x0][0x39c] ;  /* 0x00007380ff0577ac */ /* 0x000e640008000800 */
[----:B------:R-:W1:Y:S01]  /*38070*/  LDL.LU R10, [R1+0xdd8] ;  /* 0x000dd800010a7983 */ /* 0x000e620000300800 */
[----:B------:R-:W-:-:S03]  /*38080*/  PRMT R9, R28, 0x7772, RZ ;  /* 0x000077721c097816 */ /* 0x000fc600000000ff */
[----:B------:R-:W2:Y:S01]  /*38090*/  LDL.LU R15, [R1+0xc8c] ;  /* 0x000c8c00010f7983 */ /* 0x000ea20000300800 */
[----:B0-----:R-:W-:-:S04]  /*380a0*/  IADD3 R6, P5, PT, R0, R2, RZ ;  /* 0x0000000200067210 */ /* 0x001fc80007fbe0ff */
[----:B------:R-:W-:Y:S01]  /*380b0*/  LEA.HI.X.SX32 R7, R0, R3, 0x1, P5 ;  /* 0x0000000300077211 */ /* 0x000fe200028f0eff */
[----:B------:R-:W-:-:S04]  /*380c0*/  IMAD R5, R8, 0x2, R0 ;  /* 0x0000000208057824 */ /* 0x000fc800078e0200 */
[----:B------:R0:W-:Y:S01]  /*380d0*/  @P3 STG.E.U8 desc[UR22][R6.64], R9 ;  /* 0x0000000906003986 */ /* 0x0001e2000c101116 */
[----:B----4-:R-:W-:Y:S01]  /*380e0*/  ISETP.LT.AND P3, PT, R12, UR6, !P0 ;  /* 0x000000060c007c0c */ /* 0x010fe2000c761270 */
[----:B------:R-:W-:Y:S01]  /*380f0*/  IMAD R0, R8, 0x2, R5 ;  /* 0x0000000208007824 */ /* 0x000fe200078e0205 */
[CC--:B------:R-:W-:Y:S01]  /*38100*/  IADD3 R4, P5, PT, R5.reuse, R2.reuse, RZ ;  /* 0x0000000205047210 */ /* 0x0c0fe20007fbe0ff */
[----:B------:R-:W4:Y:S01]  /*38110*/  LDL.LU R12, [R1+0xca4] ;  /* 0x000ca400010c7983 */ /* 0x000f220000300800 */
[----:B------:R-:W-:Y:S01]  /*38120*/  PRMT R28, R28, 0x7773, RZ ;  /* 0x000077731c1c7816 */ /* 0x000fe200000000ff */
[----:B------:R-:W2:Y:S01]  /*38130*/  LDCU UR6, c[0x0][0x39c] ;  /* 0x00007380ff0677ac */ /* 0x000ea20008000800 */
[----:B------:R-:W-:Y:S01]  /*38140*/  LEA.HI.X.SX32 R5, R5, R3, 0x1, P5 ;  /* 0x0000000305057211 */ /* 0x000fe200028f0eff */
[----:B------:R-:W2:Y:S01]  /*38150*/  LDL.LU R14, [R1+0xd08] ;  /* 0x000d0800010e7983 */ /* 0x000ea20000300800 */
[----:B0-----:R-:W-:-:S03]  /*38160*/  IADD3 R6, P5, PT, R0, R2, RZ ;  /* 0x0000000200067210 */ /* 0x001fc60007fbe0ff */
[----:B------:R0:W-:Y:S01]  /*38170*/  @P1 STG.E.U8 desc[UR22][R4.64], R28 ;  /* 0x0000001c04001986 */ /* 0x0001e2000c101116 */
[----:B------:R-:W-:Y:S02]  /*38180*/  LEA.HI.X.SX32 R7, R0, R3, 0x1, P5 ;  /* 0x0000000300077211 */ /* 0x000fe400028f0eff */
[----:B---3--:R-:W-:Y:S01]  /*38190*/  ISETP.LT.AND P1, PT, R13, UR7, !P0 ;  /* 0x000000070d007c0c */ /* 0x008fe2000c721270 */
[----:B------:R-:W3:Y:S01]  /*381a0*/  LDCU UR7, c[0x0][0x39c] ;  /* 0x00007380ff0777ac */ /* 0x000ee20008000800 */
[----:B------:R-:W3:Y:S01]  /*381b0*/  LDL.LU R13, [R1+0xd9c] ;  /* 0x000d9c00010d7983 */ /* 0x000ee20000300800 */
[----:B0-----:R-:W-:-:S05]  /*381c0*/  PRMT R5, R29, 0x7770, RZ ;  /* 0x000077701d057816 */ /* 0x001fca00000000ff */
[----:B------:R0:W-:Y:S01]  /*381d0*/  @P2 STG.E.U8 desc[UR22][R6.64], R5 ;  /* 0x0000000506002986 */ /* 0x0001e2000c101116 */
[C---:B------:R-:W-:Y:S01]  /*381e0*/  ISETP.LT.AND P2, PT, R11.reuse, UR4, !P0 ;  /* 0x000000040b007c0c */ /* 0x040fe2000c741270 */
[----:B------:R-:W-:Y:S01]  /*381f0*/  IMAD R9, R11, R8, RZ ;  /* 0x000000080b097224 */ /* 0x000fe200078e02ff */
[----:B------:R-:W4:Y:S01]  /*38200*/  LDCU UR4, c[0x0][0x39c] ;  /* 0x00007380ff0477ac */ /* 0x000f220008000800 */
[----:B------:R-:W3:Y:S01]  /*38210*/  LDL.LU R11, [R1+0xdb8] ;  /* 0x000db800010b7983 */ /* 0x000ee20000300800 */
[----:B------:R-:W-:Y:S01]  /*38220*/  IMAD R4, R8, 0x2, R0 ;  /* 0x0000000208047824 */ /* 0x000fe200078e0200 */
[----:B0-----:R-:W-:-:S03]  /*38230*/  PRMT R5, R29, 0x7771, RZ ;  /* 0x000077711d057816 */ /* 0x001fc600000000ff */
[----:B------:R-:W-:Y:S01]  /*38240*/  IMAD R0, R8, 0x2, R4 ;  /* 0x0000000208007824 */ /* 0x000fe200078e0204 */
[----:B------:R-:W-:-:S04]  /*38250*/  IADD3 R6, P5, PT, R4, R2, RZ ;  /* 0x0000000204067210 */ /* 0x000fc80007fbe0ff */
[----:B------:R-:W-:Y:S02]  /*38260*/  LEA.HI.X.SX32 R7, R4, R3, 0x1, P5 ;  /* 0x0000000304077211 */ /* 0x000fe400028f0eff */
[----:B------:R-:W-:-:S03]  /*38270*/  IADD3 R4, P5, PT, R0, R2, RZ ;  /* 0x0000000200047210 */ /* 0x000fc60007fbe0ff */
[----:B------:R0:W-:Y:S02]  /*38280*/  @P6 STG.E.U8 desc[UR22][R6.64], R5 ;  /* 0x0000000506006986 */ /* 0x0001e4000c101116 */
[-C--:B0-----:R-:W-:Y:S02]  /*38290*/  LEA.HI.X.SX32 R5, R0, R3.reuse, 0x1, P5 ;  /* 0x0000000300057211 */ /* 0x081fe400028f0eff */
[----:B------:R-:W-:Y:S02]  /*382a0*/  IADD3 R6, P6, PT, R9, R2, RZ ;  /* 0x0000000209067210 */ /* 0x000fe40007fde0ff */
[----:B-1----:R-:W-:Y:S01]  /*382b0*/  ISETP.LT.AND P5, PT, R10, UR5, !P0 ;  /* 0x000000050a007c0c */ /* 0x002fe2000c7a1270 */
[----:B------:R-:W-:Y:S01]  /*382c0*/  IMAD R0, R8, 0x4, R0 ;  /* 0x0000000408007824 */ /* 0x000fe200078e0200 */
[----:B------:R-:W-:Y:S01]  /*382d0*/  PRMT R10, R29, 0x7772, RZ ;  /* 0x000077721d0a7816 */ /* 0x000fe200000000ff */
[----:B------:R-:W0:Y:S01]  /*382e0*/  LDCU UR5, c[0x0][0x39c] ;  /* 0x00007380ff0577ac */ /* 0x000e220008000800 */
[----:B------:R-:W-:-:S02]  /*382f0*/  LEA.HI.X.SX32 R7, R9, R3, 0x1, P6 ;  /* 0x0000000309077211 */ /* 0x000fc400030f0eff */
[----:B------:R-:W-:Y:S01]  /*38300*/  PRMT R29, R29, 0x7773, RZ ;  /* 0x000077731d1d7816 */ /* 0x000fe200000000ff */
[----:B------:R1:W-:Y:S04]  /*38310*/  @P4 STG.E.U8 desc[UR22][R4.64], R10 ;  /* 0x0000000a04004986 */ /* 0x0003e8000c101116 */
[----:B------:R0:W-:Y:S01]  /*38320*/  @P2 STG.E.U8 desc[UR22][R6.64], R29 ;  /* 0x0000001d06002986 */ /* 0x0001e2000c101116 */
[----:B----4-:R-:W-:Y:S01]  /*38330*/  ISETP.LT.AND P2, PT, R12, UR4, !P0 ;  /* 0x000000040c007c0c */ /* 0x010fe2000c741270 */
[----:B------:R-:W3:Y:S02]  /*38340*/  LDCU UR4, c[0x0][0x39c] ;  /* 0x00007380ff0477ac */ /* 0x000ee40008000800 */
[----:B------:R-:W4:Y:S01]  /*38350*/  LDL.LU R12, [R1+0xc4c] ;  /* 0x000c4c00010c7983 */ /* 0x000f220000300800 */
[----:B-1----:R-:W-:-:S02]  /*38360*/  IADD3 R4, P6, PT, R0, R2, RZ ;  /* 0x0000000200047210 */ /* 0x002fc40007fde0ff */
[----:B--2---:R-:W-:Y:S01]  /*38370*/  ISETP.LT.AND P4, PT, R15, UR6, !P0 ;  /* 0x000000060f007c0c */ /* 0x004fe2000c781270 */
[----:B------:R-:W1:Y:S01]  /*38380*/  LDCU UR6, c[0x0][0x39c] ;  /* 0x00007380ff0677ac */ /* 0x000e620008000800 */
[----:B------:R-:W-:Y:S01]  /*38390*/  LEA.HI.X.SX32 R5, R0, R3, 0x1, P6 ;  /* 0x0000000300057211 */ /* 0x000fe200030f0eff */
[----:B------:R-:W-:Y:S01]  /*383a0*/  IMAD R0, R8, 0x2, R0 ;  /* 0x0000000208007824 */ /* 0x000fe200078e0200 */
[C---:B0-----:R-:W-:Y:S01]  /*383b0*/  PRMT R6, R30.reuse, 0x7770, RZ ;  /* 0x000077701e067816 */ /* 0x041fe200000000ff */
[----:B------:R-:W2:Y:S04]  /*383c0*/  LDL.LU R15, [R1+0xa5c] ;  /* 0x000a5c00010f7983 */ /* 0x000ea80000300800 */
[----:B------:R0:W-:Y:S01]  /*383d0*/  @P3 STG.E.U8 desc[UR22][R4.64], R6 ;  /* 0x0000000604003986 */ /* 0x0001e2000c101116 */
[----:B------:R-:W-:-:S02]  /*383e0*/  PRMT R10, R30, 0x7771, RZ ;  /* 0x000077711e0a7816 */ /* 0x000fc400000000ff */
        /* <DEDUP_REMOVED lines=9> */
[----:B------:R-:W4:Y:S02]  /*38480*/  LDCU UR5, c[0x0][0x39c] ;  /* 0x00007380ff0577ac */ /* 0x000f240008000800 */
[----:B------:R0:W-:Y:S04]  /*38490*/  @P5 STG.E.U8 desc[UR22][R4.64], R0 ;  /* 0x0000000004005986 */ /* 0x0001e8000c101116 */
[----:B------:R-:W2:Y:S01]  /*384a0*/  LDL.LU R14, [R1+0xaa0] ;  /* 0x000aa000010e7983 */ /* 0x000ea20000300800 */
[----:B---3--:R-:W-:Y:S01]  /*384b0*/  ISETP.LT.AND P1, PT, R13, UR4, !P0 ;  /* 0x000000040d007c0c */ /* 0x008fe2000c721270 */
[----:B------:R-:W2:Y:S01]  /*384c0*/  LDCU UR4, c[0x0][0x39c] ;  /* 0x00007380ff0477ac */ /* 0x000ea20008000800 */
[----:B-1----:R-:W-:Y:S01]  /*384d0*/  ISETP.LT.AND P5, PT, R11, UR6, !P0 ;  /* 0x000000060b007c0c */ /* 0x002fe2000c7a1270 */
[----:B------:R-:W1:Y:S01]  /*384e0*/  LDCU UR6, c[0x0][0x39c] ;  /* 0x00007380ff0677ac */ /* 0x000e620008000800 */
[----:B------:R-:W3:Y:S04]  /*384f0*/  LDL.LU R11, [R1+0xaa4] ;  /* 0x000aa400010b7983 */ /* 0x000ee80000300800 */
[----:B------:R-:W3:Y:S01]  /*38500*/  LDL.LU R13, [R1+0xde0] ;  /* 0x000de000010d7983 */ /* 0x000ee20000300800 */
[----:B0-----:R-:W-:-:S02]  /*38510*/  IADD3 R6, P6, PT, R9, R2, RZ ;  /* 0x0000000209067210 */ /* 0x001fc40007fde0ff */
[----:B------:R-:W-:Y:S02]  /*38520*/  PRMT R30, R30, 0x7773, RZ ;  /* 0x000077731e1e7816 */ /* 0x000fe400000000ff */
[----:B------:R-:W-:Y:S01]  /*38530*/  LEA.HI.X.SX32 R7, R9, R3, 0x1, P6 ;  /* 0x0000000309077211 */ /* 0x000fe200030f0eff */
[----:B------:R-:W-:-:S04]  /*38540*/  IMAD R9, R8, 0x2, R9 ;  /* 0x0000000208097824 */ /* 0x000fc800078e0209 */
[----:B------:R0:W-:Y:S01]  /*38550*/  @P4 STG.E.U8 desc[UR22][R6.64], R30 ;  /* 0x0000001e06004986 */ /* 0x0001e2000c101116 */
[----:B------:R-:W-:Y:S01]  /*38560*/  IMAD R5, R8, 0x2, R9 ;  /* 0x0000000208057824 */ /* 0x000fe200078e0209 */
[----:B------:R-:W-:-:S03]  /*38570*/  PRMT R10, R31, 0x7770, RZ ;  /* 0x000077701f0a7816 */ /* 0x000fc600000000ff */
[----:B------:R-:W-:Y:S01]  /*38580*/  IMAD R0, R8, 0x2, R5 ;  /* 0x0000000208007824 */ /* 0x000fe200078e0205 */
[----:B0-----:R-:W-:-:S04]  /*38590*/  IADD3 R6, P6, PT, R9, R2, RZ ;  /* 0x0000000209067210 */ /* 0x001fc80007fde0ff */
[-C--:B------:R-:W-:Y:S02]  /*385a0*/  LEA.HI.X.SX32 R7, R9, R3.reuse, 0x1, P6 ;  /* 0x0000000309077211 */ /* 0x080fe400030f0eff */
[----:B------:R-:W-:Y:S02]  /*385b0*/  IADD3 R4, P6, PT, R5, R2, RZ ;  /* 0x0000000205047210 */ /* 0x000fe40007fde0ff */
[----:B------:R-:W-:Y:S01]  /*385c0*/  PRMT R9, R31, 0x7771, RZ ;  /* 0x000077711f097816 */ /* 0x000fe200000000ff */
[----:B------:R0:W-:Y:S01]  /*385d0*/  @P2 STG.E.U8 desc[UR22][R6.64], R10 ;  /* 0x0000000a06002986 */ /* 0x0001e2000c101116 */
[----:B----4-:R-:W-:Y:S01]  /*385e0*/  ISETP.LT.AND P4, PT, R12, UR5, !P0 ;  /* 0x000000050c007c0c */ /* 0x010fe2000c781270 */
[----:B------:R-:W3:Y:S02]  /*385f0*/  LDCU UR5, c[0x0][0x39c] ;  /* 0x00007380ff0577ac */ /* 0x000ee40008000800 */
[----:B------:R-:W4:Y:S01]  /*38600*/  LDL.LU R12, [R1+0xddc] ;  /* 0x000ddc00010c7983 */ /* 0x000f220000300800 */
[----:B------:R-:W-:-:S02]  /*38610*/  LEA.HI.X.SX32 R5, R5, R3, 0x1, P6 ;  /* 0x0000000305057211 */ /* 0x000fc400030f0eff */
[C---:B0-----:R-:W-:Y:S01]  /*38620*/  IADD3 R6, P6, PT, R0.reuse, R2, RZ ;  /* 0x0000000200067210 */ /* 0x041fe20007fde0ff */
[----:B------:R-:W4:Y:S01]  /*38630*/  LDL.LU R10, [R1+0xab0] ;  /* 0x000ab000010a7983 */ /* 0x000f220000300800 */
[C---:B--2---:R-:W-:Y:S01]  /*38640*/  ISETP.LT.AND P2, PT, R15.reuse, UR4, !P0 ;  /* 0x000000040f007c0c */ /* 0x044fe2000c741270 */
[----:B------:R-:W0:Y:S02]  /*38650*/  LDCU UR4, c[0x0][0x39c] ;  /* 0x00007380ff0477ac */ /* 0x000e240008000800 */
[----:B------:R2:W-:Y:S01]  /*38660*/  @P3 STG.E.U8 desc[UR22][R4.64], R9 ;  /* 0x0000000904003986 */ /* 0x0005e2000c101116 */
[----:B------:R-:W-:Y:S01]  /*38670*/  LEA.HI.X.SX32 R7, R0, R3, 0x1, P6 ;  /* 0x0000000300077211 */ /* 0x000fe200030f0eff */
[----:B--2---:R-:W-:Y:S01]  /*38680*/  IMAD R5, R15, R8, RZ ;  /* 0x000000080f057224 */ /* 0x004fe200078e02ff */
[----:B------:R-:W-:-:S04]  /*38690*/  PRMT R9, R31, 0x7772, RZ ;  /* 0x000077721f097816 */ /* 0x000fc800000000ff */
[----:B------:R-:W-:Y:S01]  /*386a0*/  IADD3 R4, P6, PT, R5, R2, RZ ;  /* 0x0000000205047210 */ /* 0x000fe20007fde0ff */
[----:B------:R2:W-:Y:S01]  /*386b0*/  @P1 STG.E.U8 desc[UR22][R6.64], R9 ;  /* 0x0000000906001986 */ /* 0x0005e2000c101116 */
[----:B------:R-:W-:Y:S02]  /*386c0*/  PRMT R31, R31, 0x7773, RZ ;  /* 0x000077731f1f7816 */ /* 0x000fe400000000ff */
[----:B------:R-:W-:-:S05]  /*386d0*/  LEA.HI.X.SX32 R5, R5, R3, 0x1, P6 ;  /* 0x0000000305057211 */ /* 0x000fca00030f0eff */
[----:B------:R0:W-:Y:S01]  /*386e0*/  @P2 STG.E.U8 desc[UR22][R4.64], R31 ;  /* 0x0000001f04002986 */ /* 0x0001e2000c101116 */
[----:B-1----:R-:W-:Y:S01]  /*386f0*/  ISETP.LT.AND P3, PT, R14, UR6, !P0 ;  /* 0x000000060e007c0c */ /* 0x002fe2000c761270 */
[----:B------:R-:W4:Y:S01]  /*38700*/  LDCU UR6, c[0x0][0x39c] ;  /* 0x00007380ff0677ac */ /* 0x000f220008000800 */
[----:B---3--:R-:W-:Y:S01]  /*38710*/  ISETP.LT.AND P1, PT, R11, UR5, !P0 ;  /* 0x000000050b007c0c */ /* 0x008fe2000c721270 */
[----:B------:R-:W-:Y:S01]  /*38720*/  IMAD R0, R8, 0x4, R0 ;  /* 0x0000000408007824 */ /* 0x000fe200078e0200 */
[----:B------:R-:W3:Y:S01]  /*38730*/  LDL.LU R11, [R1+0xdf0] ;  /* 0x000df000010b7983 */ /* 0x000ee20000300800 */
[----:B------:R-:W1:Y:S01]  /*38740*/  LDCU UR5, c[0x0][0x39c] ;  /* 0x00007380ff0577ac */ /* 0x000e620008000800 */
[----:B0-----:R-:W-:Y:S02]  /*38750*/  ISETP.LT.AND P2, PT, R13, UR4, !P0 ;  /* 0x000000040d007c0c */ /* 0x001fe4000c741270 */
[----:B------:R-:W3:Y:S01]  /*38760*/  LDL.LU R13, [R1+0xdf8] ;  /* 0x000df800010d7983 */ /* 0x000ee20000300800 */
[----:B--2---:R-:W-:Y:S01]  /*38770*/  IADD3 R6, P6, PT, R0, R2, RZ ;  /* 0x0000000200067210 */ /* 0x004fe20007fde0ff */
[----:B------:R-:W-:Y:S01]  /*38780*/  IMAD R9, R8, 0x2, R0 ;  /* 0x0000000208097824 */ /* 0x000fe200078e0200 */
[----:B------:R-:W0:Y:S01]  /*38790*/  LDCU UR4, c[0x0][0x39c] ;  /* 0x00007380ff0477ac */ /* 0x000e220008000800 */
[----:B------:R-:W0:Y:S04]  /*387a0*/  LDL.LU R15, [R1+0xa58] ;  /* 0x000a5800010f7983 */ /* 0x000e280000300800 */
[----:B------:R-:W2:Y:S01]  /*387b0*/  LDL.LU R14, [R1+0xaa8] ;  /* 0x000aa800010e7983 */ /* 0x000ea20000300800 */
[----:B------:R-:W-:-:S02]  /*387c0*/  LEA.HI.X.SX32 R7, R0, R3, 0x1, P6 ;  /* 0x0000000300077211 */ /* 0x000fc400030f0eff */
[----:B------:R-:W-:Y:S02]  /*387d0*/  PRMT R0, R36, 0x7770, RZ ;  /* 0x0000777024007816 */ /* 0x000fe400000000ff */
[----:B------:R-:W-:-:S03]  /*387e0*/  IADD3 R4, P6, PT, R9, R2, RZ ;  /* 0x0000000209047210 */ /* 0x000fc60007fde0ff */
[----:B------:R1:W-:Y:S01]  /*387f0*/  @P5 STG.E.U8 desc[UR22][R6.64], R0 ;  /* 0x0000000006005986 */ /* 0x0003e2000c101116 */
[----:B------:R-:W-:Y:S01]  /*38800*/  LEA.HI.X.SX32 R5, R9, R3, 0x1, P6 ;  /* 0x0000000309057211 */ /* 0x000fe200030f0eff */
[----:B------:R-:W-:Y:S01]  /*38810*/  IMAD R9, R8, 0x2, R9 ;  /* 0x0000000208097824 */ /* 0x000fe200078e0209 */
[----:B-1----:R-:W-:-:S04]  /*38820*/  PRMT R0, R36, 0x7771, RZ ;  /* 0x0000777124007816 */ /* 0x002fc800000000ff */
[C---:B------:R-:W-:Y:S01]  /*38830*/  IADD3 R6, P5, PT, R9.reuse, R2, RZ ;  /* 0x0000000209067210 */ /* 0x040fe20007fbe0ff */
[----:B------:R1:W-:Y:S01]  /*38840*/  @P4 STG.E.U8 desc[UR22][R4.64], R0 ;  /* 0x0000000004004986 */ /* 0x0003e2000c101116 */
[----:B----4-:R-:W-:Y:S01]  /*38850*/  ISETP.LT.AND P6, PT, R12, UR6, !P0 ;  /* 0x000000060c007c0c */ /* 0x010fe2000c7c1270 */
[----:B------:R-:W3:Y:S02]  /*38860*/  LDCU UR6, c[0x0][0x39c] ;  /* 0x00007380ff0677ac */ /* 0x000ee40008000800 */
[----:B------:R-:W4:Y:S01]  /*38870*/  LDL.LU R12, [R1+0xaac] ;  /* 0x000aac00010c7983 */ /* 0x000f220000300800 */
[----:B-1----:R-:W-:Y:S01]  /*38880*/  IMAD R0, R8, 0x2, R9 ;  /* 0x0000000208007824 */ /* 0x002fe200078e0209 */
[----:B------:R-:W-:Y:S01]  /*38890*/  ISETP.LT.AND P4, PT, R10, UR5, !P0 ;  /* 0x000000050a007c0c */ /* 0x000fe2000c781270 */
[----:B------:R-:W2:Y:S01]  /*388a0*/  LDCU UR5, c[0x0][0x39c] ;  /* 0x00007380ff0577ac */ /* 0x000ea20008000800 */
[----:B------:R-:W-:Y:S01]  /*388b0*/  LEA.HI.X.SX32 R7, R9, R3, 0x1, P5 ;  /* 0x0000000309077211 */ /* 0x000fe200028f0eff */
[----:B------:R-:W-:Y:S01]  /*388c0*/  IMAD R9, R8, 0x2, R0 ;  /* 0x0000000208097824 */ /* 0x000fe200078e0200 */
[----:B------:R-:W-:-:S02]  /*388d0*/  PRMT R10, R36, 0x7772, RZ ;  /* 0x00007772240a7816 */ /* 0x000fc400000000ff */
[----:B------:R-:W-:-:S03]  /*388e0*/  IADD3 R4, P5, PT, R0, R2, RZ ;  /* 0x0000000200047210 */ /* 0x000fc60007fbe0ff */
[----:B------:R1:W-:Y:S01]  /*388f0*/  @P3 STG.E.U8 desc[UR22][R6.64], R10 ;  /* 0x0000000a06003986 */ /* 0x0003e2000c101116 */
[----:B------:R-:W-:Y:S02]  /*38900*/  LEA.HI.X.SX32 R5, R0, R3, 0x1, P5 ;  /* 0x0000000300057211 */ /* 0x000fe400028f0eff */
[----:B------:R-:W-:Y:S02]  /*38910*/  PRMT R36, R36, 0x7773, RZ ;  /* 0x0000777324247816 */ /* 0x000fe400000000ff */
[----:B------:R-:W-:Y:S02]  /*38920*/  PRMT R0, R37, 0x7770, RZ ;  /* 0x0000777025007816 */ /* 0x000fe400000000ff */
[----:B-1----:R-:W-:-:S04]  /*38930*/  IADD3 R6, P5, PT, R9, R2, RZ ;  /* 0x0000000209067210 */ /* 0x002fc80007fbe0ff */
[----:B------:R-:W-:Y:S01]  /*38940*/  LEA.HI.X.SX32 R7, R9, R3, 0x1, P5 ;  /* 0x0000000309077211 */ /* 0x000fe200028f0eff */
[C---:B------:R-:W-:Y:S01]  /*38950*/  IMAD R9, R8.reuse, 0x2, R9 ;  /* 0x0000000208097824 */ /* 0x040fe200078e0209 */
[----:B------:R1:W-:Y:S04]  /*38960*/  @P1 STG.E.U8 desc[UR22][R4.64], R36 ;  /* 0x0000002404001986 */ /* 0x0003e8000c101116 */
[----:B------:R1:W-:Y:S02]  /*38970*/  @P2 STG.E.U8 desc[UR22][R6.64], R0 ;  /* 0x0000000006002986 */ /* 0x0003e4000c101116 */
[----:B-1----:R-:W-:Y:S01]  /*38980*/  IADD3 R4, P5, PT, R9, R2, RZ ;  /* 0x0000000209047210 */ /* 0x002fe20007fbe0ff */
[----:B------:R-:W-:-:S03]  /*38990*/  IMAD R0, R8, 0x2, R9 ;  /* 0x0000000208007824 */ /* 0x000fc600078e0209 */
[----:B------:R-:W-:Y:S02]  /*389a0*/  LEA.HI.X.SX32 R5, R9, R3, 0x1, P5 ;  /* 0x0000000309057211 */ /* 0x000fe400028f0eff */
[----:B------:R-:W-:Y:S02]  /*389b0*/  PRMT R7, R37, 0x7771, RZ ;  /* 0x0000777125077816 */ /* 0x000fe400000000ff */
[----:B------:R-:W-:-:S03]  /*389c0*/  IADD3 R6, P5, PT, R0, R2, RZ ;  /* 0x0000000200067210 */ /* 0x000fc60007fbe0ff */
[----:B------:R1:W-:Y:S02]  /*389d0*/  @P6 STG.E.U8 desc[UR22][R4.64], R7 ;  /* 0x0000000704006986 */ /* 0x0003e4000c101116 */
[-C--:B-1----:R-:W-:Y:S02]  /*389e0*/  LEA.HI.X.SX32 R7, R0, R3.reuse, 0x1, P5 ;  /* 0x0000000300077211 */ /* 0x082fe400028f0eff */
[----:B---3--:R-:W-:Y:S01]  /*389f0*/  ISETP.LT.AND P3, PT, R11, UR6, !P0 ;  /* 0x000000060b007c0c */ /* 0x008fe2000c761270 */
[----:B------:R-:W4:Y:S01]  /*38a00*/  LDCU UR6, c[0x0][0x39c] ;  /* 0x00007380ff0677ac */ /* 0x000f220008000800 */
[----:B------:R-:W3:Y:S01]  /*38a10*/  LDL.LU R11, [R1+0xdd0] ;  /* 0x000dd000010b7983 */ /* 0x000ee20000300800 */
[----:B------:R-:W-:Y:S02]  /*38a20*/  ISETP.LT.AND P1, PT, R13, UR7, !P0 ;  /* 0x000000070d007c0c */ /* 0x000fe4000c721270 */
[----:B------:R-:W-:Y:S01]  /*38a30*/  PRMT R10, R37, 0x7772, RZ ;  /* 0x00007772250a7816 */ /* 0x000fe200000000ff */
[----:B------:R-:W3:Y:S01]  /*38a40*/  LDL.LU R13, [R1+0xde8] ;  /* 0x000de800010d7983 */ /* 0x000ee20000300800 */
[C---:B0-----:R-:W-:Y:S01]  /*38a50*/  ISETP.LT.AND P2, PT, R15.reuse, UR4, !P0 ;  /* 0x000000040f007c0c */ /* 0x041fe2000c741270 */
[----:B------:R-:W-:Y:S01]  /*38a60*/  IMAD R9, R15, R8, RZ ;  /* 0x000000080f097224 */ /* 0x000fe200078e02ff */
[----:B------:R-:W3:Y:S01]  /*38a70*/  LDCU UR4, c[0x0][0x39c] ;  /* 0x00007380ff0477ac */ /* 0x000ee20008000800 */
[----:B------:R-:W3:Y:S01]  /*38a80*/  LDL.LU R16, [R1+0xa9c] ;  /* 0x000a9c0001107983 */ /* 0x000ee20000300800 */
[----:B--2---:R-:W-:Y:S01]  /*38a90*/  ISETP.LT.AND P5, PT, R14, UR5, !P0 ;  /* 0x000000050e007c0c */ /* 0x004fe2000c7a1270 */
[----:B------:R-:W-:Y:S01]  /*38aa0*/  IMAD R0, R8, 0x4, R0 ;  /* 0x0000000408007824 */ /* 0x000fe200078e0200 */
[----:B------:R-:W-:Y:S01]  /*38ab0*/  PRMT R17, R38, 0x7770, RZ ;  /* 0x0000777026117816 */ /* 0x000fe200000000ff */
[----:B------:R-:W2:Y:S01]  /*38ac0*/  LDL.LU R14, [R1+0xdf4] ;  /* 0x000df400010e7983 */ /* 0x000ea20000300800 */
[----:B------:R-:W0:Y:S03]  /*38ad0*/  LDCU UR7, c[0x0][0x39c] ;  /* 0x00007380ff0777ac */ /* 0x000e260008000800 */
[----:B------:R1:W-:Y:S01]  /*38ae0*/  @P4 STG.E.U8 desc[UR22][R6.64], R10 ;  /* 0x0000000a06004986 */ /* 0x0003e2000c101116 */
[C---:B------:R-:W-:Y:S01]  /*38af0*/  IADD3 R4, P6, PT, R9.reuse, R2, RZ ;  /* 0x0000000209047210 */ /* 0x040fe20007fde0ff */
[----:B------:R-:W0:Y:S03]  /*38b00*/  LDCU UR5, c[0x0][0x39c] ;  /* 0x00007380ff0577ac */ /* 0x000e260008000800 */
[----:B------:R-:W-:Y:S01]  /*38b10*/  LEA.HI.X.SX32 R5, R9, R3, 0x1, P6 ;  /* 0x0000000309057211 */ /* 0x000fe200030f0eff */
[----:B------:R-:W-:Y:S01]  /*38b20*/  IMAD R9, R8, 0x2, R0 ;  /* 0x0000000208097824 */ /* 0x000fe200078e0200 */
[----:B------:R-:W-:-:S02]  /*38b30*/  PRMT R37, R37, 0x7773, RZ ;  /* 0x0000777325257816 */ /* 0x000fc400000000ff */
[----:B-1----:R-:W-:Y:S02]  /*38b40*/  IADD3 R6, P6, PT, R0, R2, RZ ;  /* 0x0000000200067210 */ /* 0x002fe40007fde0ff */
[----:B----4-:R-:W-:Y:S01]  /*38b50*/  ISETP.LT.AND P4, PT, R12, UR6, !P0 ;  /* 0x000000060c007c0c */ /* 0x010fe2000c781270 */
[----:B------:R-:W2:Y:S01]  /*38b60*/  LDCU UR6, c[0x0][0x39c] ;  /* 0x00007380ff0677ac */ /* 0x000ea20008000800 */
[----:B------:R-:W4:Y:S01]  /*38b70*/  LDL.LU R12, [R1+0xdfc] ;  /* 0x000dfc00010c7983 */ /* 0x000f220000300800 */
[----:B------:R-:W-:-:S03]  /*38b80*/  LEA.HI.X.SX32 R7, R0, R3, 0x1, P6 ;  /* 0x0000000300077211 */ /* 0x000fc600030f0eff */
[----:B------:R-:W4:Y:S04]  /*38b90*/  LDL.LU R0, [R1+0xa54] ;  /* 0x000a540001007983 */ /* 0x000f280000300800 */
[----:B------:R-:W4:Y:S04]  /*38ba0*/  LDL.LU R18, [R1+0xa98] ;  /* 0x000a980001127983 */ /* 0x000f280000300800 */
[----:B------:R-:W4:Y:S04]  /*38bb0*/  LDL.LU R10, [R1+0xa94] ;  /* 0x000a9400010a7983 */ /* 0x000f280000300800 */
[----:B------:R-:W-:Y:S04]  /*38bc0*/  @P2 STG.E.U8 desc[UR22][R4.64], R37 ;  /* 0x0000002504002986 */ /* 0x000fe8000c101116 */
[----:B------:R1:W-:Y:S01]  /*38bd0*/  @P3 STG.E.U8 desc[UR22][R6.64], R17 ;  /* 0x0000001106003986 */ /* 0x0003e2000c101116 */
[----:B------:R-:W-:-:S02]  /*38be0*/  PRMT R15, R38, 0x7771, RZ ;  /* 0x00007771260f7816 */ /* 0x000fc400000000ff */
[----:B-1----:R-:W-:-:S04]  /*38bf0*/  IADD3 R6, P6, PT, R9, R2, RZ ;  /* 0x0000000209067210 */ /* 0x002fc80007fde0ff */
[----:B------:R-:W-:-:S05]  /*38c00*/  LEA.HI.X.SX32 R7, R9, R3, 0x1, P6 ;  /* 0x0000000309077211 */ /* 0x000fca00030f0eff */
[----:B------:R1:W-:Y:S01]  /*38c10*/  @P1 STG.E.U8 desc[UR22][R6.64], R15 ;  /* 0x0000000f06001986 */ /* 0x0003e2000c101116 */
[----:B---3--:R-:W-:Y:S01]  /*38c20*/  ISETP.LT.AND P2, PT, R11, UR4, !P0 ;  /* 0x000000040b007c0c */ /* 0x008fe2000c741270 */
[----:B------:R-:W-:Y:S01]  /*38c30*/  IMAD R11, R8, 0x2, R9 ;  /* 0x00000002080b7824 */ /* 0x000fe200078e0209 */
[----:B------:R-:W3:Y:S04]  /*38c40*/  LDCU UR4, c[0x0][0x39c] ;  /* 0x00007380ff0477ac */ /* 0x000ee80008000800 */
[----:B------:R-:W-:Y:S02]  /*38c50*/  IADD3 R4, P6, PT, R11, R2, RZ ;  /* 0x000000020b047210 */ /* 0x000fe40007fde0ff */
[----:B0-----:R-:W-:Y:S01]  /*38c60*/  ISETP.LT.AND P3, PT, R13, UR5, !P0 ;  /* 0x000000050d007c0c */ /* 0x001fe2000c761270 */
[----:B------:R-:W4:Y:S01]  /*38c70*/  LDCU UR5, c[0x0][0x39c] ;  /* 0x00007380ff0577ac */ /* 0x000f220008000800 */
[----:B------:R-:W-:-:S02]  /*38c80*/  PRMT R13, R38, 0x7772, RZ ;  /* 0x00007772260d7816 */ /* 0x000fc400000000ff */
[----:B------:R-:W-:-:S05]  /*38c90*/  LEA.HI.X.SX32 R5, R11, R3, 0x1, P6 ;  /* 0x000000030b057211 */ /* 0x000fca00030f0eff */
[----:B------:R-:W-:Y:S01]  /*38ca0*/  @P5 STG.E.U8 desc[UR22][R4.64], R13 ;  /* 0x0000000d04005986 */ /* 0x000fe2000c101116 */
[----:B--2---:R-:W-:Y:S01]  /*38cb0*/  ISETP.LT.AND P5, PT, R14, UR6, !P0 ;  /* 0x000000060e007c0c */ /* 0x004fe2000c7a1270 */
[----:B------:R-:W-:Y:S01]  /*38cc0*/  IMAD R9, R8, 0x2, R11 ;  /* 0x0000000208097824 */ /* 0x000fe200078e020b */
[----:B------:R-:W-:Y:S01]  /*38cd0*/  PRMT R17, R38, 0x7773, RZ ;  /* 0x0000777326117816 */ /* 0x000fe200000000ff */
[----:B------:R-:W2:Y:S01]  /*38ce0*/  LDL.LU R14, [R1+0xe00] ;  /* 0x000e0000010e7983 */ /* 0x000ea20000300800 */
[----:B---3--:R-:W-:Y:S01]  /*38cf0*/  ISETP.LT.AND P1, PT, R16, UR4, !P0 ;  /* 0x0000000410007c0c */ /* 0x008fe2000c721270 */
[----:B------:R-:W0:Y:S01]  /*38d00*/  LDCU UR4, c[0x0][0x39c] ;  /* 0x00007380ff0477ac */ /* 0x000e220008000800 */
[----:B-1----:R-:W-:Y:S01]  /*38d10*/  IADD3 R6, P6, PT, R9, R2, RZ ;  /* 0x0000000209067210 */ /* 0x002fe20007fde0ff */
[----:B------:R-:W3:Y:S01]  /*38d20*/  LDL.LU R16, [R1+0xd50] ;  /* 0x000d500001107983 */ /* 0x000ee20000300800 */
[----:B------:R-:W-:Y:S01]  /*38d30*/  PRMT R15, R39, 0x7770, RZ ;  /* 0x00007770270f7816 */ /* 0x000fe200000000ff */
[----:B------:R-:W1:Y:S01]  /*38d40*/  LDCU UR6, c[0x0][0x39c] ;  /* 0x00007380ff0677ac */ /* 0x000e620008000800 */
[----:B------:R-:W-:Y:S01]  /*38d50*/  LEA.HI.X.SX32 R7, R9, R3, 0x1, P6 ;  /* 0x0000000309077211 */ /* 0x000fe200030f0eff */
[----:B------:R-:W-:-:S04]  /*38d60*/  IMAD R9, R8, 0x2, R9 ;  /* 0x0000000208097824 */ /* 0x000fc800078e0209 */
[----:B------:R0:W-:Y:S01]  /*38d70*/  @P4 STG.E.U8 desc[UR22][R6.64], R17 ;  /* 0x0000001106004986 */ /* 0x0001e2000c101116 */
[----:B------:R-:W-:Y:S01]  /*38d80*/  IMAD R11, R8, 0x2, R9 ;  /* 0x00000002080b7824 */ /* 0x000fe200078e0209 */
[CC--:B0-----:R-:W-:Y:S02]  /*38d90*/  IADD3 R6, P6, PT, R9.reuse, R2.reuse, RZ ;  /* 0x0000000209067210 */ /* 0x0c1fe40007fde0ff */
[----:B----4-:R-:W-:Y:S01]  /*38da0*/  ISETP.LT.AND P4, PT, R12, UR5, !P0 ;  /* 0x000000050c007c0c */ /* 0x010fe2000c781270 */
[----:B------:R-:W0:Y:S01]  /*38db0*/  LDCU UR5, c[0x0][0x39c] ;  /* 0x00007380ff0577ac */ /* 0x000e220008000800 */
[-C--:B------:R-:W-:Y:S01]  /*38dc0*/  LEA.HI.X.SX32 R7, R9, R3.reuse, 0x1, P6 ;  /* 0x0000000309077211 */ /* 0x080fe200030f0eff */
[----:B------:R-:W-:Y:S01]  /*38dd0*/  IMAD R9, R8, 0x2, R11 ;  /* 0x0000000208097824 */ /* 0x000fe200078e020b */
[C---:B------:R-:W-:Y:S01]  /*38de0*/  IADD3 R4, P6, PT, R11.reuse, R2, RZ ;  /* 0x000000020b047210 */ /* 0x040fe20007fde0ff */
[----:B------:R-:W4:Y:S03]  /*38df0*/  LDL.LU R12, [R1+0xa90] ;  /* 0x000a9000010c7983 */ /* 0x000f260000300800 */
[----:B------:R-:W-:Y:S01]  /*38e00*/  LEA.HI.X.SX32 R5, R11, R3, 0x1, P6 ;  /* 0x000000030b057211 */ /* 0x000fe200030f0eff */
[----:B------:R0:W-:Y:S01]  /*38e10*/  @P2 STG.E.U8 desc[UR22][R6.64], R15 ;  /* 0x0000000f06002986 */ /* 0x0001e2000c101116 */
[----:B------:R-:W-:-:S02]  /*38e20*/  PRMT R11, R39, 0x7771, RZ ;  /* 0x00007771270b7816 */ /* 0x000fc400000000ff */
[----:B------:R-:W-:Y:S02]  /*38e30*/  PRMT R13, R39, 0x7772, RZ ;  /* 0x00007772270d7816 */ /* 0x000fe400000000ff */
[----:B0-----:R-:W-:-:S04]  /*38e40*/  IADD3 R6, P6, PT, R9, R2, RZ ;  /* 0x0000000209067210 */ /* 0x001fc80007fde0ff */
[-C--:B------:R-:W-:Y:S01]  /*38e50*/  LEA.HI.X.SX32 R7, R9, R3.reuse, 0x1, P6 ;  /* 0x0000000309077211 */ /* 0x080fe200030f0eff */
[----:B------:R0:W-:Y:S01]  /*38e60*/  @P3 STG.E.U8 desc[UR22][R4.64], R11 ;  /* 0x0000000b04003986 */ /* 0x0001e2000c101116 */
[----:B------:R-:W-:Y:S01]  /*38e70*/  ISETP.LT.AND P2, PT, R0, UR4, !P0 ;  /* 0x0000000400007c0c */ /* 0x000fe2000c741270 */
[----:B------:R-:W2:Y:S02]  /*38e80*/  LDCU UR4, c[0x0][0x39c] ;  /* 0x00007380ff0477ac */ /* 0x000ea40008000800 */
[----:B------:R2:W-:Y:S01]  /*38e90*/  @P1 STG.E.U8 desc[UR22][R6.64], R13 ;  /* 0x0000000d06001986 */ /* 0x0005e2000c101116 */
[----:B------:R-:W-:Y:S01]  /*38ea0*/  ISETP.LT.AND P1, PT, R10, UR5, !P0 ;  /* 0x000000050a007c0c */ /* 0x000fe2000c721270 */
[----:B------:R-:W-:Y:S01]  /*38eb0*/  IMAD R0, R0, R8, RZ ;  /* 0x0000000800007224 */ /* 0x000fe200078e02ff */
[----:B------:R-:W-:Y:S01]  /*38ec0*/  PRMT R39, R39, 0x7773, RZ ;  /* 0x0000777327277816 */ /* 0x000fe200000000ff */
[----:B------:R-:W4:Y:S01]  /*38ed0*/  LDL.LU R10, [R1+0xdec] ;  /* 0x000dec00010a7983 */ /* 0x000f220000300800 */
[----:B-1----:R-:W-:Y:S01]  /*38ee0*/  ISETP.LT.AND P3, PT, R18, UR6, !P0 ;  /* 0x0000000612007c0c */ /* 0x002fe2000c761270 */
[----:B------:R-:W3:Y:S01]  /*38ef0*/  LDCU UR6, c[0x0][0x39c] ;  /* 0x00007380ff0677ac */ /* 0x000ee20008000800 */
[----:B0-----:R-:W-:Y:S01]  /*38f00*/  IADD3 R4, P6, PT, R0, R2, RZ ;  /* 0x0000000200047210 */ /* 0x001fe20007fde0ff */
[----:B------:R-:W-:Y:S01]  /*38f10*/  IMAD R9, R8, 0x4, R9 ;  /* 0x0000000408097824 */ /* 0x000fe200078e0209 */
[----:B------:R-:W4:Y:S02]  /*38f20*/  LDCU UR5, c[0x0][0x39c] ;  /* 0x00007380ff0577ac */ /* 0x000f240008000800 */
[----:B------:R-:W-:-:S05]  /*38f30*/  LEA.HI.X.SX32 R5, R0, R3, 0x1, P6 ;  /* 0x0000000300057211 */ /* 0x000fca00030f0eff */
[----:B------:R0:W-:Y:S01]  /*38f40*/  @P2 STG.E.U8 desc[UR22][R4.64], R39 ;  /* 0x0000002704002986 */ /* 0x0001e2000c101116 */
[----:B--2---:R-:W-:Y:S01]  /*38f50*/  ISETP.LT.AND P2, PT, R14, UR4, !P0 ;  /* 0x000000040e007c0c */ /* 0x004fe2000c741270 */
[----:B------:R-:W-:Y:S02]  /*38f60*/  IMAD R11, R8, 0x2, R9 ;  /* 0x00000002080b7824 */ /* 0x000fe400078e0209 */
[----:B------:R-:W2:Y:S01]  /*38f70*/  LDL.LU R14, [R1+0xbec] ;  /* 0x000bec00010e7983 */ /* 0x000ea20000300800 */
[CC--:B------:R-:W-:Y:S01]  /*38f80*/  IADD3 R6, P6, PT, R9.reuse, R2.reuse, RZ ;  /* 0x0000000209067210 */ /* 0x0c0fe20007fde0ff */
[----:B------:R-:W1:Y:S01]  /*38f90*/  LDCU UR4, c[0x0][0x39c] ;  /* 0x00007380ff0477ac */ /* 0x000e620008000800 */
[----:B------:R-:W-:Y:S01]  /*38fa0*/  PRMT R17, R48, 0x7770, RZ ;  /* 0x0000777030117816 */ /* 0x000fe200000000ff */
[----:B------:R-:W1:Y:S01]  /*38fb0*/  LDL.LU R0, [R1+0xa50] ;  /* 0x000a500001007983 */ /* 0x000e620000300800 */
[----:B------:R-:W-:Y:S02]  /*38fc0*/  LEA.HI.X.SX32 R7, R9, R3, 0x1, P6 ;  /* 0x0000000309077211 */ /* 0x000fe400030f0eff */
[----:B0-----:R-:W-:-:S04]  /*38fd0*/  IADD3 R4, P6, PT, R11, R2, RZ ;  /* 0x000000020b047210 */ /* 0x001fc80007fde0ff */
[----:B------:R-:W-:Y:S02]  /*38fe0*/  LEA.HI.X.SX32 R5, R11, R3, 0x1, P6 ;  /* 0x000000030b057211 */ /* 0x000fe400030f0eff */
[----:B---3--:R-:W-:Y:S01]  /*38ff0*/  ISETP.LT.AND P6, PT, R16, UR6, !P0 ;  /* 0x0000000610007c0c */ /* 0x008fe2000c7c1270 */
[----:B------:R-:W0:Y:S01]  /*39000*/  LDCU UR6, c[0x0][0x39c] ;  /* 0x00007380ff0677ac */ /* 0x000e220008000800 */
[----:B------:R-:W-:Y:S01]  /*39010*/  PRMT R15, R48, 0x7771, RZ ;  /* 0x00007771300f7816 */ /* 0x000fe200000000ff */
[----:B------:R-:W-:Y:S01]  /*39020*/  IMAD R11, R8, 0x2, R11 ;  /* 0x00000002080b7824 */ /* 0x000fe200078e020b */
[----:B------:R3:W-:Y:S04]  /*39030*/  @P5 STG.E.U8 desc[UR22][R6.64], R17 ;  /* 0x0000001106005986 */ /* 0x0007e8000c101116 */
[----:B------:R0:W-:Y:S01]  /*39040*/  @P4 STG.E.U8 desc[UR22][R4.64], R15 ;  /* 0x0000000f04004986 */ /* 0x0001e2000c101116 */
[----:B---3--:R-:W-:-:S02]  /*39050*/  PRMT R17, R48, 0x7772, RZ ;  /* 0x0000777230117816 */ /* 0x008fc400000000ff */
[----:B0-----:R-:W-:-:S04]  /*39060*/  IADD3 R4, P5, PT, R11, R2, RZ ;  /* 0x000000020b047210 */ /* 0x001fc80007fbe0ff */
[----:B------:R-:W-:Y:S02]  /*39070*/  LEA.HI.X.SX32 R5, R11, R3, 0x1, P5 ;  /* 0x000000030b057211 */ /* 0x000fe400028f0eff */
[----:B----4-:R-:W-:Y:S01]  /*39080*/  ISETP.LT.AND P4, PT, R12, UR5, !P0 ;  /* 0x000000050c007c0c */ /* 0x010fe2000c781270 */
[----:B------:R-:W-:Y:S01]  /*39090*/  IMAD R9, R8, 0x2, R11 ;  /* 0x0000000208097824 */ /* 0x000fe200078e020b */
[----:B------:R-:W3:Y:S01]  /*390a0*/  LDL.LU R12, [R1+0xa8c] ;  /* 0x000a8c00010c7983 */ /* 0x000ee20000300800 */
[----:B------:R-:W-:Y:S01]  /*390b0*/  PRMT R13, R48, 0x7773, RZ ;  /* 0x00007773300d7816 */ /* 0x000fe200000000ff */
[----:B------:R-:W3:Y:S02]  /*390c0*/  LDCU UR5, c[0x0][0x39c] ;  /* 0x00007380ff0577ac */ /* 0x000ee40008000800 */
[----:B------:R0:W-:Y:S01]  /*390d0*/  @P3 STG.E.U8 desc[UR22][R4.64], R17 ;  /* 0x0000001104003986 */ /* 0x0001e2000c101116 */
[----:B------:R-:W-:-:S03]  /*390e0*/  IADD3 R6, P5, PT, R9, R2, RZ ;  /* 0x0000000209067210 */ /* 0x000fc60007fbe0ff */
[----:B0-----:R-:W4:Y:S01]  /*390f0*/  LDL.LU R17, [R1+0xa88] ;  /* 0x000a880001117983 */ /* 0x001f220000300800 */
[----:B------:R-:W-:Y:S01]  /*39100*/  ISETP.LT.AND P3, PT, R10, UR6, !P0 ;  /* 0x000000060a007c0c */ /* 0x000fe2000c761270 */
[----:B------:R-:W-:Y:S01]  /*39110*/  IMAD R11, R8, 0x2, R9 ;  /* 0x00000002080b7824 */ /* 0x000fe200078e0209 */
[----:B------:R-:W-:Y:S01]  /*39120*/  LEA.HI.X.SX32 R7, R9, R3, 0x1, P5 ;  /* 0x0000000309077211 */ /* 0x000fe200028f0eff */
[----:B------:R-:W4:Y:S01]  /*39130*/  LDL.LU R10, [R1+0xc28] ;  /* 0x000c2800010a7983 */ /* 0x000f220000300800 */
[----:B------:R-:W-:Y:S01]  /*39140*/  PRMT R15, R49, 0x7770, RZ ;  /* 0x00007770310f7816 */ /* 0x000fe200000000ff */
[----:B------:R-:W0:Y:S02]  /*39150*/  LDCU UR6, c[0x0][0x39c] ;  /* 0x00007380ff0677ac */ /* 0x000e240008000800 */
[----:B------:R0:W-:Y:S04]  /*39160*/  @P1 STG.E.U8 desc[UR22][R6.64], R13 ;  /* 0x0000000d06001986 */ /* 0x0001e8000c101116 */
[----:B------:R-:W4:Y:S01]  /*39170*/  LDL.LU R16, [R1+0xc48] ;  /* 0x000c480001107983 */ /* 0x000f220000300800 */
[----:B--2---:R-:W-:Y:S01]  /*39180*/  ISETP.LT.AND P1, PT, R14, UR7, !P0 ;  /* 0x000000070e007c0c */ /* 0x004fe2000c721270 */
[----:B------:R-:W2:Y:S02]  /*39190*/  LDCU UR7, c[0x0][0x39c] ;  /* 0x00007380ff0777ac */ /* 0x000ea40008000800 */
[----:B------:R-:W2:Y:S01]  /*391a0*/  LDL.LU R14, [R1+0xa84] ;  /* 0x000a8400010e7983 */ /* 0x000ea20000300800 */
[----:B------:R-:W-:-:S04]  /*391b0*/  IADD3 R4, P5, PT, R11, R2, RZ ;  /* 0x000000020b047210 */ /* 0x000fc80007fbe0ff */
[----:B------:R-:W-:Y:S01]  /*391c0*/  LEA.HI.X.SX32 R5, R11, R3, 0x1, P5 ;  /* 0x000000030b057211 */ /* 0x000fe200028f0eff */
[----:B------:R-:W-:-:S04]  /*391d0*/  IMAD R11, R8, 0x2, R11 ;  /* 0x00000002080b7824 */ /* 0x000fc800078e020b */
[----:B------:R0:W-:Y:S01]  /*391e0*/  @P2 STG.E.U8 desc[UR22][R4.64], R15 ;  /* 0x0000000f04002986 */ /* 0x0001e2000c101116 */
[----:B-1----:R-:W-:Y:S01]  /*391f0*/  ISETP.LT.AND P2, PT, R0, UR4, !P0 ;  /* 0x0000000400007c0c */ /* 0x002fe2000c741270 */
[----:B------:R-:W4:Y:S01]  /*39200*/  LDCU UR4, c[0x0][0x39c] ;  /* 0x00007380ff0477ac */ /* 0x000f220008000800 */
[----:B------:R-:W-:Y:S01]  /*39210*/  IMAD R9, R8, 0x2, R11 ;  /* 0x0000000208097824 */ /* 0x000fe200078e020b */
[----:B0-----:R-:W-:Y:S01]  /*39220*/  PRMT R13, R49, 0x7771, RZ ;  /* 0x00007771310d7816 */ /* 0x001fe200000000ff */
[----:B------:R-:W-:Y:S01]  /*39230*/  IMAD R0, R0, R8, RZ ;  /* 0x0000000800007224 */ /* 0x000fe200078e02ff */
[----:B------:R-:W-:-:S04]  /*39240*/  IADD3 R4, P5, PT, R11, R2, RZ ;  /* 0x000000020b047210 */ /* 0x000fc80007fbe0ff */
[----:B------:R-:W-:Y:S02]  /*39250*/  LEA.HI.X.SX32 R5, R11, R3, 0x1, P5 ;  /* 0x000000030b057211 */ /* 0x000fe400028f0eff */
[----:B------:R-:W-:-:S03]  /*39260*/  IADD3 R6, P5, PT, R9, R2, RZ ;  /* 0x0000000209067210 */ /* 0x000fc60007fbe0ff */
[----:B------:R0:W-:Y:S01]  /*39270*/  @P6 STG.E.U8 desc[UR22][R4.64], R13 ;  /* 0x0000000d04006986 */ /* 0x0001e2000c101116 */
[----:B------:R-:W-:Y:S01]  /*39280*/  LEA.HI.X.SX32 R7, R9, R3, 0x1, P5 ;  /* 0x0000000309077211 */ /* 0x000fe200028f0eff */
[----:B------:R-:W-:Y:S01]  /*39290*/  IMAD R9, R8, 0x4, R9 ;  /* 0x0000000408097824 */ /* 0x000fe200078e0209 */
[C---:B------:R-:W-:Y:S02]  /*392a0*/  PRMT R11, R49.reuse, 0x7772, RZ ;  /* 0x00007772310b7816 */ /* 0x040fe400000000ff */
[----:B------:R-:W-:Y:S02]  /*392b0*/  PRMT R49, R49, 0x7773, RZ ;  /* 0x0000777331317816 */ /* 0x000fe400000000ff */
[----:B0-----:R-:W-:-:S04]  /*392c0*/  IADD3 R4, P6, PT, R0, R2, RZ ;  /* 0x0000000200047210 */ /* 0x001fc80007fde0ff */
[----:B------:R-:W-:Y:S01]  /*392d0*/  LEA.HI.X.SX32 R5, R0, R3, 0x1, P6 ;  /* 0x0000000300057211 */ /* 0x000fe200030f0eff */
[----:B------:R0:W-:Y:S01]  /*392e0*/  @P4 STG.E.U8 desc[UR22][R6.64], R11 ;  /* 0x0000000b06004986 */ /* 0x0001e2000c101116 */
[----:B---3--:R-:W-:Y:S01]  /*392f0*/  ISETP.LT.AND P5, PT, R12, UR5, !P0 ;  /* 0x000000050c007c0c */ /* 0x008fe2000c7a1270 */
[----:B------:R-:W1:Y:S02]  /*39300*/  LDCU UR5, c[0x0][0x39c] ;  /* 0x00007380ff0577ac */ /* 0x000e640008000800 */
[----:B------:R-:W-:Y:S01]  /*39310*/  @P2 STG.E.U8 desc[UR22][R4.64], R49 ;  /* 0x0000003104002986 */ /* 0x000fe2000c101116 */
[----:B------:R-:W-:-:S03]  /*39320*/  PRMT R13, R50, 0x7770, RZ ;  /* 0x00007770320d7816 */ /* 0x000fc600000000ff */
[----:B------:R-:W3:Y:S01]  /*39330*/  LDL.LU R12, [R1+0xbe8] ;  /* 0x000be800010c7983 */ /* 0x000ee20000300800 */
[----:B----4-:R-:W-:Y:S01]  /*39340*/  ISETP.LT.AND P2, PT, R10, UR4, !P0 ;  /* 0x000000040a007c0c */ /* 0x010fe2000c741270 */
[----:B------:R-:W2:Y:S01]  /*39350*/  LDCU UR4, c[0x0][0x39c] ;  /* 0x00007380ff0477ac */ /* 0x000ea20008000800 */
[CC--:B0-----:R-:W-:Y:S01]  /*39360*/  IADD3 R6, P6, PT, R9.reuse, R2.reuse, RZ ;  /* 0x0000000209067210 */ /* 0x0c1fe20007fde0ff */
[----:B------:R-:W4:Y:S03]  /*39370*/  LDL.LU R10, [R1+0xbe0] ;  /* 0x000be000010a7983 */ /* 0x000f260000300800 */
[----:B------:R-:W-:Y:S01]  /*39380*/  LEA.HI.X.SX32 R7, R9, R3, 0x1, P6 ;  /* 0x0000000309077211 */ /* 0x000fe200030f0eff */
[----:B------:R-:W-:Y:S01]  /*39390*/  IMAD R9, R8, 0x2, R9 ;  /* 0x0000000208097824 */ /* 0x000fe200078e0209 */
[----:B------:R-:W-:Y:S01]  /*393a0*/  ISETP.LT.AND P4, PT, R17, UR6, !P0 ;  /* 0x0000000611007c0c */ /* 0x000fe2000c781270 */
[----:B------:R-:W4:Y:S04]  /*393b0*/  LDL.LU R0, [R1+0xa4c] ;  /* 0x000a4c0001007983 */ /* 0x000f280000300800 */
[----:B------:R0:W-:Y:S01]  /*393c0*/  @P3 STG.E.U8 desc[UR22][R6.64], R13 ;  /* 0x0000000d06003986 */ /* 0x0001e2000c101116 */
[----:B------:R-:W-:Y:S01]  /*393d0*/  PRMT R17, R50, 0x7771, RZ ;  /* 0x0000777132117816 */ /* 0x000fe200000000ff */
[----:B------:R-:W-:Y:S01]  /*393e0*/  IMAD R11, R8, 0x2, R9 ;  /* 0x00000002080b7824 */ /* 0x000fe200078e0209 */
[----:B------:R-:W3:Y:S01]  /*393f0*/  LDCU UR6, c[0x0][0x39c] ;  /* 0x00007380ff0677ac */ /* 0x000ee20008000800 */
[----:B0-----:R-:W-:-:S04]  /*39400*/  IADD3 R6, P6, PT, R9, R2, RZ ;  /* 0x0000000209067210 */ /* 0x001fc80007fde0ff */
[----:B------:R-:W-:-:S05]  /*39410*/  LEA.HI.X.SX32 R7, R9, R3, 0x1, P6 ;  /* 0x0000000309077211 */ /* 0x000fca00030f0eff */
[----:B------:R0:W-:Y:S04]  /*39420*/  @P1 STG.E.U8 desc[UR22][R6.64], R17 ;  /* 0x0000001106001986 */ /* 0x0001e8000c101116 */
[----:B0-----:R-:W4:Y:S01]  /*39430*/  LDL.LU R17, [R1+0xa80] ;  /* 0x000a800001117983 */ /* 0x001f220000300800 */
[----:B--2---:R-:W-:Y:S02]  /*39440*/  ISETP.LT.AND P1, PT, R14, UR4, !P0 ;  /* 0x000000040e007c0c */ /* 0x004fe4000c721270 */
[----:B-1----:R-:W-:Y:S01]  /*39450*/  ISETP.LT.AND P3, PT, R16, UR5, !P0 ;  /* 0x0000000510007c0c */ /* 0x002fe2000c761270 */
[----:B------:R-:W2:Y:S01]  /*39460*/  LDL.LU R14, [R1+0xa7c] ;  /* 0x000a7c00010e7983 */ /* 0x000ea20000300800 */
[----:B------:R-:W4:Y:S01]  /*39470*/  LDCU UR5, c[0x0][0x39c] ;  /* 0x00007380ff0577ac */ /* 0x000f220008000800 */
[C---:B------:R-:W-:Y:S01]  /*39480*/  IADD3 R4, P6, PT, R11.reuse, R2, RZ ;  /* 0x000000020b047210 */ /* 0x040fe20007fde0ff */
[----:B------:R-:W-:Y:S01]  /*39490*/  IMAD R9, R8, 0x2, R11 ;  /* 0x0000000208097824 */ /* 0x000fe200078e020b */
[----:B------:R-:W-:Y:S01]  /*394a0*/  PRMT R15, R50, 0x7772, RZ ;  /* 0x00007772320f7816 */ /* 0x000fe200000000ff */
[----:B------:R-:W0:Y:S01]  /*394b0*/  LDCU UR4, c[0x0][0x39c] ;  /* 0x00007380ff0477ac */ /* 0x000e220008000800 */
[----:B------:R-:W-:-:S02]  /*394c0*/  LEA.HI.X.SX32 R5, R11, R3, 0x1, P6 ;  /* 0x000000030b057211 */ /* 0x000fc400030f0eff */
[C---:B------:R-:W-:Y:S02]  /*394d0*/  IADD3 R6, P6, PT, R9.reuse, R2, RZ ;  /* 0x0000000209067210 */ /* 0x040fe40007fde0ff */
[----:B------:R-:W-:Y:S02]  /*394e0*/  PRMT R13, R50, 0x7773, RZ ;  /* 0x00007773320d7816 */ /* 0x000fe400000000ff */
[----:B------:R-:W-:Y:S01]  /*394f0*/  LEA.HI.X.SX32 R7, R9, R3, 0x1, P6 ;  /* 0x0000000309077211 */ /* 0x000fe200030f0eff */
[C---:B------:R-:W-:Y:S01]  /*39500*/  IMAD R9, R8.reuse, 0x2, R9 ;  /* 0x0000000208097824 */ /* 0x040fe200078e0209 */
[----:B------:R1:W-:Y:S03]  /*39510*/  @P5 STG.E.U8 desc[UR22][R4.64], R15 ;  /* 0x0000000f04005986 */ /* 0x0003e6000c101116 */
[----:B------:R-:W-:Y:S01]  /*39520*/  IMAD R11, R8, 0x2, R9 ;  /* 0x00000002080b7824 */ /* 0x000fe200078e0209 */
[----:B------:R0:W-:Y:S01]  /*39530*/  @P4 STG.E.U8 desc[UR22][R6.64], R13 ;  /* 0x0000000d06004986 */ /* 0x0001e2000c101116 */
[----:B-1----:R-:W-:-:S02]  /*39540*/  PRMT R15, R51, 0x7770, RZ ;  /* 0x00007770330f7816 */ /* 0x002fc400000000ff */
[----:B0-----:R-:W-:-:S04]  /*39550*/  IADD3 R6, P6, PT, R9, R2, RZ ;  /* 0x0000000209067210 */ /* 0x001fc80007fde0ff */
[----:B------:R-:W-:Y:S01]  /*39560*/  LEA.HI.X.SX32 R7, R9, R3, 0x1, P6 ;  /* 0x0000000309077211 */ /* 0x000fe200030f0eff */
[----:B------:R-:W-:Y:S01]  /*39570*/  IMAD R9, R8, 0x2, R11 ;  /* 0x0000000208097824 */ /* 0x000fe200078e020b */
[----:B------:R-:W-:-:S03]  /*39580*/  IADD3 R4, P6, PT, R11, R2, RZ ;  /* 0x000000020b047210 */ /* 0x000fc60007fde0ff */
[----:B------:R0:W-:Y:S01]  /*39590*/  @P2 STG.E.U8 desc[UR22][R6.64], R15 ;  /* 0x0000000f06002986 */ /* 0x0001e2000c101116 */
[----:B------:R-:W-:Y:S02]  /*395a0*/  LEA.HI.X.SX32 R5, R11, R3, 0x1, P6 ;  /* 0x000000030b057211 */ /* 0x000fe400030f0eff */
[----:B---3--:R-:W-:Y:S01]  /*395b0*/  ISETP.LT.AND P5, PT, R12, UR6, !P0 ;  /* 0x000000060c007c0c */ /* 0x008fe2000c7a1270 */
[----:B------:R-:W1:Y:S01]  /*395c0*/  LDCU UR6, c[0x0][0x39c] ;  /* 0x00007380ff0677ac */ /* 0x000e620008000800 */
[----:B------:R-:W3:Y:S01]  /*395d0*/  LDL.LU R12, [R1+0xbd4] ;  /* 0x000bd400010c7983 */ /* 0x000ee20000300800 */
[----:B----4-:R-:W-:-:S03]  /*395e0*/  ISETP.LT.AND P4, PT, R10, UR5, !P0 ;  /* 0x000000050a007c0c */ /* 0x010fc6000c781270 */
[----:B------:R-:W4:Y:S01]  /*395f0*/  LDL.LU R16, [R1+0xbd0] ;  /* 0x000bd00001107983 */ /* 0x000f220000300800 */
[----:B------:R-:W2:Y:S01]  /*39600*/  LDCU UR5, c[0x0][0x39c] ;  /* 0x00007380ff0577ac */ /* 0x000ea20008000800 */
[----:B0-----:R-:W-:Y:S02]  /*39610*/  IADD3 R6, P6, PT, R9, R2, RZ ;  /* 0x0000000209067210 */ /* 0x001fe40007fde0ff */
[----:B------:R-:W-:Y:S01]  /*39620*/  PRMT R11, R51, 0x7771, RZ ;  /* 0x00007771330b7816 */ /* 0x000fe200000000ff */
[----:B------:R-:W4:Y:S01]  /*39630*/  LDL.LU R10, [R1+0xa78] ;  /* 0x000a7800010a7983 */ /* 0x000f220000300800 */
[----:B------:R-:W-:Y:S02]  /*39640*/  LEA.HI.X.SX32 R7, R9, R3, 0x1, P6 ;  /* 0x0000000309077211 */ /* 0x000fe400030f0eff */
[----:B------:R-:W-:Y:S01]  /*39650*/  PRMT R13, R51, 0x7772, RZ ;  /* 0x00007772330d7816 */ /* 0x000fe200000000ff */
[----:B------:R0:W-:Y:S04]  /*39660*/  @P3 STG.E.U8 desc[UR22][R4.64], R11 ;  /* 0x0000000b04003986 */ /* 0x0001e8000c101116 */
[----:B------:R0:W-:Y:S01]  /*39670*/  @P1 STG.E.U8 desc[UR22][R6.64], R13 ;  /* 0x0000000d06001986 */ /* 0x0001e2000c101116 */
[----:B--2---:R-:W-:-:S02]  /*39680*/  ISETP.LT.AND P1, PT, R14, UR5, !P0 ;  /* 0x000000050e007c0c */ /* 0x004fc4000c721270 */
[C---:B------:R-:W-:Y:S01]  /*39690*/  ISETP.LT.AND P2, PT, R0.reuse, UR4, !P0 ;  /* 0x0000000400007c0c */ /* 0x040fe2000c741270 */
[----:B------:R-:W2:Y:S01]  /*396a0*/  LDL.LU R14, [R1+0xbcc] ;  /* 0x000bcc00010e7983 */ /* 0x000ea20000300800 */
[----:B------:R-:W-:Y:S01]  /*396b0*/  IMAD R0, R0, R8, RZ ;  /* 0x0000000800007224 */ /* 0x000fe200078e02ff */
[----:B------:R-:W3:Y:S01]  /*396c0*/  LDCU UR4, c[0x0][0x39c] ;  /* 0x00007380ff0477ac */ /* 0x000ee20008000800 */
[----:B-1----:R-:W-:Y:S01]  /*396d0*/  ISETP.LT.AND P3, PT, R17, UR6, !P0 ;  /* 0x0000000611007c0c */ /* 0x002fe2000c761270 */
[----:B------:R-:W4:Y:S02]  /*396e0*/  LDCU UR6, c[0x0][0x39c] ;  /* 0x00007380ff0677ac */ /* 0x000f240008000800 */
[-C--:B0-----:R-:W-:Y:S01]  /*396f0*/  IADD3 R4, P6, PT, R0, R2.reuse, RZ ;  /* 0x0000000200047210 */ /* 0x081fe20007fde0ff */
[----:B------:R-:W-:Y:S01]  /*39700*/  IMAD R9, R8, 0x4, R9 ;  /* 0x0000000408097824 */ /* 0x000fe200078e0209 */
        /* <DEDUP_REMOVED lines=8> */
[----:B-1----:R-:W-:-:S04]  /*39790*/  IADD3 R4, P6, PT, R11, R2, RZ ;  /* 0x000000020b047210 */ /* 0x002fc80007fde0ff */
[----:B------:R-:W-:Y:S01]  /*397a0*/  LEA.HI.X.SX32 R5, R11, R3, 0x1, P6 ;  /* 0x000000030b057211 */ /* 0x000fe200030f0eff */
[----:B------:R-:W-:Y:S01]  /*397b0*/  IMAD R11, R8, 0x2, R11 ;  /* 0x00000002080b7824 */ /* 0x000fe200078e020b */
[----:B------:R-:W-:Y:S01]  /*397c0*/  PRMT R13, R64, 0x7771, RZ ;  /* 0x00007771400d7816 */ /* 0x000fe200000000ff */
[----:B------:R-:W-:Y:S04]  /*397d0*/  @P5 STG.E.U8 desc[UR22][R6.64], R15 ;  /* 0x0000000f06005986 */ /* 0x000fe8000c101116 */
[----:B------:R1:W-:Y:S01]  /*397e0*/  @P4 STG.E.U8 desc[UR22][R4.64], R13 ;  /* 0x0000000d04004986 */ /* 0x0003e2000c101116 */
[----:B---3--:R-:W-:Y:S02]  /*397f0*/  ISETP.LT.AND P2, PT, R12, UR4, !P0 ;  /* 0x000000040c007c0c */ /* 0x008fe4000c741270 */
[----:B----4-:R-:W-:Y:S01]  /*39800*/  ISETP.LT.AND P6, PT, R16, UR6, !P0 ;  /* 0x0000000610007c0c */ /* 0x010fe2000c7c1270 */
[----:B------:R-:W3:Y:S01]  /*39810*/  LDL.LU R12, [R1+0xbc4] ;  /* 0x000bc400010c7983 */ /* 0x000ee20000300800 */
[----:B------:R-:W2:Y:S03]  /*39820*/  LDCU UR6, c[0x0][0x39c] ;  /* 0x00007380ff0677ac */ /* 0x000ea60008000800 */
[----:B------:R-:W4:Y:S01]  /*39830*/  LDL.LU R0, [R1+0xa48] ;  /* 0x000a480001007983 */ /* 0x000f220000300800 */
[----:B-1----:R-:W-:-:S02]  /*39840*/  IADD3 R4, P4, PT, R11, R2, RZ ;  /* 0x000000020b047210 */ /* 0x002fc40007f9e0ff */
[----:B------:R-:W-:Y:S01]  /*39850*/  PRMT R17, R64, 0x7772, RZ ;  /* 0x0000777240117816 */ /* 0x000fe200000000ff */
[----:B------:R-:W-:Y:S01]  /*39860*/  IMAD R9, R8, 0x2, R11 ;  /* 0x0000000208097824 */ /* 0x000fe200078e020b */
[-C--:B------:R-:W-:Y:S01]  /*39870*/  LEA.HI.X.SX32 R5, R11, R3.reuse, 0x1, P4 ;  /* 0x000000030b057211 */ /* 0x080fe200020f0eff */
[----:B------:R-:W4:Y:S01]  /*39880*/  LDCU UR4, c[0x0][0x39c] ;  /* 0x00007380ff0477ac */ /* 0x000f220008000800 */
[----:B0-----:R-:W-:Y:S02]  /*39890*/  ISETP.LT.AND P5, PT, R10, UR5, !P0 ;  /* 0x000000050a007c0c */ /* 0x001fe4000c7a1270 */
[----:B------:R-:W3:Y:S01]  /*398a0*/  LDL.LU R10, [R1+0xa74] ;  /* 0x000a7400010a7983 */ /* 0x000ee20000300800 */
[----:B------:R-:W-:Y:S01]  /*398b0*/  IADD3 R6, P4, PT, R9, R2, RZ ;  /* 0x0000000209067210 */ /* 0x000fe20007f9e0ff */
[----:B------:R-:W-:Y:S01]  /*398c0*/  IMAD R11, R8, 0x2, R9 ;  /* 0x00000002080b7824 */ /* 0x000fe200078e0209 */
[----:B------:R-:W-:Y:S01]  /*398d0*/  PRMT R15, R64, 0x7773, RZ ;  /* 0x00007773400f7816 */ /* 0x000fe200000000ff */
[----:B------:R0:W-:Y:S01]  /*398e0*/  @P3 STG.E.U8 desc[UR22][R4.64], R17 ;  /* 0x0000001104003986 */ /* 0x0001e2000c101116 */
[----:B------:R-:W-:Y:S01]  /*398f0*/  PRMT R13, R65, 0x7770, RZ ;  /* 0x00007770410d7816 */ /* 0x000fe200000000ff */
[----:B------:R-:W1:Y:S02]  /*39900*/  LDCU UR5, c[0x0][0x39c] ;  /* 0x00007380ff0577ac */ /* 0x000e640008000800 */
[----:B------:R-:W3:Y:S01]  /*39910*/  LDL.LU R18, [R1+0xa6c] ;  /* 0x000a6c0001127983 */ /* 0x000ee20000300800 */
[----:B--2---:R-:W-:Y:S01]  /*39920*/  ISETP.LT.AND P3, PT, R14, UR6, !P0 ;  /* 0x000000060e007c0c */ /* 0x004fe2000c761270 */
[----:B------:R-:W2:Y:S02]  /*39930*/  LDCU UR6, c[0x0][0x39c] ;  /* 0x00007380ff0677ac */ /* 0x000ea40008000800 */
[----:B------:R-:W2:Y:S01]  /*39940*/  LDL.LU R14, [R1+0xbc8] ;  /* 0x000bc800010e7983 */ /* 0x000ea20000300800 */
[----:B------:R-:W-:-:S02]  /*39950*/  LEA.HI.X.SX32 R7, R9, R3, 0x1, P4 ;  /* 0x0000000309077211 */ /* 0x000fc400020f0eff */
[C---:B0-----:R-:W-:Y:S01]  /*39960*/  IADD3 R4, P4, PT, R11.reuse, R2, RZ ;  /* 0x000000020b047210 */ /* 0x041fe20007f9e0ff */
[----:B------:R-:W2:Y:S03]  /*39970*/  LDL.LU R17, [R1+0xbc0] ;  /* 0x000bc00001117983 */ /* 0x000ea60000300800 */
[----:B------:R-:W-:Y:S01]  /*39980*/  LEA.HI.X.SX32 R5, R11, R3, 0x1, P4 ;  /* 0x000000030b057211 */ /* 0x000fe200020f0eff */
[C---:B------:R-:W-:Y:S01]  /*39990*/  IMAD R11, R8.reuse, 0x2, R11 ;  /* 0x00000002080b7824 */ /* 0x040fe200078e020b */
[----:B------:R0:W-:Y:S04]  /*399a0*/  @P1 STG.E.U8 desc[UR22][R6.64], R15 ;  /* 0x0000000f06001986 */ /* 0x0001e8000c101116 */
[----:B------:R1:W-:Y:S01]  /*399b0*/  @P2 STG.E.U8 desc[UR22][R4.64], R13 ;  /* 0x0000000d04002986 */ /* 0x0003e2000c101116 */
[----:B------:R-:W-:-:S03]  /*399c0*/  IMAD R9, R8, 0x2, R11 ;  /* 0x0000000208097824 */ /* 0x000fc600078e020b */
[----:B------:R-:W2:Y:S01]  /*399d0*/  LDL.LU R16, [R1+0xa68] ;  /* 0x000a680001107983 */ /* 0x000ea20000300800 */
[----:B0-----:R-:W-:Y:S02]  /*399e0*/  PRMT R15, R65, 0x7771, RZ ;  /* 0x00007771410f7816 */ /* 0x001fe400000000ff */
[----:B-1----:R-:W-:-:S04]  /*399f0*/  IADD3 R4, P4, PT, R11, R2, RZ ;  /* 0x000000020b047210 */ /* 0x002fc80007f9e0ff */
[----:B------:R-:W-:Y:S02]  /*39a00*/  LEA.HI.X.SX32 R5, R11, R3, 0x1, P4 ;  /* 0x000000030b057211 */ /* 0x000fe400020f0eff */
[----:B------:R-:W-:-:S03]  /*39a10*/  IADD3 R6, P4, PT, R9, R2, RZ ;  /* 0x0000000209067210 */ /* 0x000fc60007f9e0ff */
[----:B------:R0:W-:Y:S01]  /*39a20*/  @P6 STG.E.U8 desc[UR22][R4.64], R15 ;  /* 0x0000000f04006986 */ /* 0x0001e2000c101116 */
[----:B------:R-:W-:Y:S02]  /*39a30*/  LEA.HI.X.SX32 R7, R9, R3, 0x1, P4 ;  /* 0x0000000309077211 */ /* 0x000fe400020f0eff */
[C---:B------:R-:W-:Y:S02]  /*39a40*/  PRMT R13, R65.reuse, 0x7772, RZ ;  /* 0x00007772410d7816 */ /* 0x040fe400000000ff */
[----:B------:R-:W-:-:S03]  /*39a50*/  PRMT R65, R65, 0x7773, RZ ;  /* 0x0000777341417816 */ /* 0x000fc600000000ff */
[----:B------:R1:W-:Y:S01]  /*39a60*/  @P5 STG.E.U8 desc[UR22][R6.64], R13 ;  /* 0x0000000d06005986 */ /* 0x0003e2000c101116 */
[C---:B----4-:R-:W-:Y:S01]  /*39a70*/  ISETP.LT.AND P2, PT, R0.reuse, UR4, !P0 ;  /* 0x0000000400007c0c */ /* 0x050fe2000c741270 */
[----:B------:R-:W2:Y:S01]  /*39a80*/  LDCU UR4, c[0x0][0x39c] ;  /* 0x00007380ff0477ac */ /* 0x000ea20008000800 */
[----:B------:R-:W-:-:S05]  /*39a90*/  IMAD R0, R0, R8, RZ ;  /* 0x0000000800007224 */ /* 0x000fca00078e02ff */
[----:B0-----:R-:W-:-:S04]  /*39aa0*/  IADD3 R4, P6, PT, R0, R2, RZ ;  /* 0x0000000200047210 */ /* 0x001fc80007fde0ff */
[----:B------:R-:W-:Y:S02]  /*39ab0*/  LEA.HI.X.SX32 R5, R0, R3, 0x1, P6 ;  /* 0x0000000300057211 */ /* 0x000fe400030f0eff */
[----:B---3--:R-:W-:Y:S01]  /*39ac0*/  ISETP.LT.AND P1, PT, R12, UR7, !P0 ;  /* 0x000000070c007c0c */ /* 0x008fe2000c721270 */
[----:B------:R-:W-:Y:S01]  /*39ad0*/  IMAD R9, R8, 0x4, R9 ;  /* 0x0000000408097824 */ /* 0x000fe200078e0209 */
[----:B------:R-:W3:Y:S01]  /*39ae0*/  LDL.LU R12, [R1+0xbbc] ;  /* 0x000bbc00010c7983 */ /* 0x000ee20000300800 */
[----:B------:R-:W-:Y:S01]  /*39af0*/  ISETP.LT.AND P4, PT, R10, UR5, !P0 ;  /* 0x000000050a007c0c */ /* 0x000fe2000c781270 */
[----:B------:R-:W0:Y:S02]  /*39b00*/  LDCU UR5, c[0x0][0x39c] ;  /* 0x00007380ff0577ac */ /* 0x000e240008000800 */
[----:B------:R4:W-:Y:S01]  /*39b10*/  @P2 STG.E.U8 desc[UR22][R4.64], R65 ;  /* 0x0000004104002986 */ /* 0x0009e2000c101116 */
[----:B------:R-:W-:Y:S01]  /*39b20*/  PRMT R15, R66, 0x7770, RZ ;  /* 0x00007770420f7816 */ /* 0x000fe200000000ff */
[----:B------:R-:W0:Y:S01]  /*39b30*/  LDCU UR7, c[0x0][0x39c] ;  /* 0x00007380ff0777ac */ /* 0x000e220008000800 */
[----:B--2---:R-:W-:Y:S01]  /*39b40*/  ISETP.LT.AND P2, PT, R14, UR4, !P0 ;  /* 0x000000040e007c0c */ /* 0x004fe2000c741270 */
[----:B------:R-:W2:Y:S01]  /*39b50*/  LDCU UR4, c[0x0][0x39c] ;  /* 0x00007380ff0477ac */ /* 0x000ea20008000800 */
[----:B------:R-:W3:Y:S01]  /*39b60*/  LDL.LU R14, [R1+0xbb8] ;  /* 0x000bb800010e7983 */ /* 0x000ee20000300800 */
[----:B------:R-:W-:-:S03]  /*39b70*/  IADD3 R10, P6, PT, R9, R2, RZ ;  /* 0x00000002090a7210 */ /* 0x000fc60007fde0ff */
[----:B------:R-:W3:Y:S01]  /*39b80*/  LDL.LU R0, [R1+0xa44] ;  /* 0x000a440001007983 */ /* 0x000ee20000300800 */
[----:B------:R-:W-:Y:S01]  /*39b90*/  LEA.HI.X.SX32 R11, R9, R3, 0x1, P6 ;  /* 0x00000003090b7211 */ /* 0x000fe200030f0eff */
[----:B------:R-:W-:Y:S01]  /*39ba0*/  IMAD R9, R8, 0x2, R9 ;  /* 0x0000000208097824 */ /* 0x000fe200078e0209 */
[----:B------:R-:W-:Y:S01]  /*39bb0*/  PRMT R19, R66, 0x7771, RZ ;  /* 0x0000777142137816 */ /* 0x000fe200000000ff */
[----:B------:R-:W3:Y:S03]  /*39bc0*/  LDL.LU R21, [R1+0xa64] ;  /* 0x000a640001157983 */ /* 0x000ee60000300800 */
[----:B-1----:R-:W-:-:S04]  /*39bd0*/  IADD3 R6, P6, PT, R9, R2, RZ ;  /* 0x0000000209067210 */ /* 0x002fc80007fde0ff */
[-C--:B------:R-:W-:Y:S01]  /*39be0*/  LEA.HI.X.SX32 R7, R9, R3.reuse, 0x1, P6 ;  /* 0x0000000309077211 */ /* 0x080fe200030f0eff */
[----:B------:R1:W-:Y:S01]  /*39bf0*/  @P3 STG.E.U8 desc[UR22][R10.64], R15 ;  /* 0x0000000f0a003986 */ /* 0x0003e2000c101116 */
[----:B------:R-:W-:Y:S01]  /*39c00*/  IMAD R13, R8, 0x2, R9 ;  /* 0x00000002080d7824 */ /* 0x000fe200078e0209 */
[----:B0-----:R-:W-:Y:S01]  /*39c10*/  ISETP.LT.AND P3, PT, R17, UR5, !P0 ;  /* 0x0000000511007c0c */ /* 0x001fe2000c761270 */
[----:B------:R-:W3:Y:S01]  /*39c20*/  LDCU UR5, c[0x0][0x39c] ;  /* 0x00007380ff0577ac */ /* 0x000ee20008000800 */
[----:B------:R0:W-:Y:S01]  /*39c30*/  @P1 STG.E.U8 desc[UR22][R6.64], R19 ;  /* 0x0000001306001986 */ /* 0x0001e2000c101116 */
[----:B--2---:R-:W-:Y:S01]  /*39c40*/  ISETP.LT.AND P1, PT, R16, UR4, !P0 ;  /* 0x0000000410007c0c */ /* 0x004fe2000c721270 */
[----:B------:R-:W-:Y:S01]  /*39c50*/  IMAD R9, R8, 0x2, R13 ;  /* 0x0000000208097824 */ /* 0x000fe200078e020d */
[CC--:B----4-:R-:W-:Y:S01]  /*39c60*/  IADD3 R4, P6, PT, R13.reuse, R2.reuse, RZ ;  /* 0x000000020d047210 */ /* 0x0d0fe20007fde0ff */
[----:B------:R-:W2:Y:S01]  /*39c70*/  LDL.LU R16, [R1+0xa60] ;  /* 0x000a600001107983 */ /* 0x000ea20000300800 */
[----:B------:R-:W-:Y:S01]  /*39c80*/  ISETP.LT.AND P5, PT, R18, UR6, !P0 ;  /* 0x0000000612007c0c */ /* 0x000fe2000c7a1270 */
[----:B------:R-:W4:Y:S01]  /*39c90*/  LDCU UR6, c[0x0][0x39c] ;  /* 0x00007380ff0677ac */ /* 0x000f220008000800 */
[-C--:B------:R-:W-:Y:S01]  /*39ca0*/  LEA.HI.X.SX32 R5, R13, R3.reuse, 0x1, P6 ;  /* 0x000000030d057211 */ /* 0x080fe200030f0eff */
[----:B------:R-:W2:Y:S01]  /*39cb0*/  LDL.LU R20, [R1+0xbb4] ;  /* 0x000bb40001147983 */ /* 0x000ea20000300800 */
[C---:B-1----:R-:W-:Y:S01]  /*39cc0*/  IADD3 R10, P6, PT, R9.reuse, R2, RZ ;  /* 0x00000002090a7210 */ /* 0x042fe20007fde0ff */
[----:B------:R-:W1:Y:S01]  /*39cd0*/  LDCU UR4, c[0x0][0x39c] ;  /* 0x00007380ff0477ac */ /* 0x000e620008000800 */
[----:B------:R-:W-:Y:S01]  /*39ce0*/  PRMT R17, R66, 0x7772, RZ ;  /* 0x0000777242117816 */ /* 0x000fe200000000ff */
[----:B------:R-:W2:Y:S01]  /*39cf0*/  LDL.LU R18, [R1+0xbb0] ;  /* 0x000bb00001127983 */ /* 0x000ea20000300800 */
[----:B------:R-:W-:-:S02]  /*39d00*/  LEA.HI.X.SX32 R11, R9, R3, 0x1, P6 ;  /* 0x00000003090b7211 */ /* 0x000fc400030f0eff */
[----:B------:R-:W-:Y:S01]  /*39d10*/  PRMT R15, R66, 0x7773, RZ ;  /* 0x00007773420f7816 */ /* 0x000fe200000000ff */
[----:B------:R0:W-:Y:S04]  /*39d20*/  @P4 STG.E.U8 desc[UR22][R4.64], R17 ;  /* 0x0000001104004986 */ /* 0x0001e8000c101116 */
[----:B------:R0:W-:Y:S01]  /*39d30*/  @P5 STG.E.U8 desc[UR22][R10.64], R15 ;  /* 0x0000000f0a005986 */ /* 0x0001e2000c101116 */
[----:B------:R-:W-:Y:S01]  /*39d40*/  IMAD R9, R8, 0x2, R9 ;  /* 0x0000000208097824 */ /* 0x000fe200078e0209 */
[----:B---3--:R-:W-:-:S03]  /*39d50*/  ISETP.LT.AND P5, PT, R14, UR5, !P0 ;  /* 0x000000050e007c0c */ /* 0x008fc6000c7a1270 */
[----:B0-----:R-:W-:Y:S01]  /*39d60*/  IMAD R7, R8, 0x2, R9 ;  /* 0x0000000208077824 */ /* 0x001fe200078e0209 */
[----:B------:R-:W3:Y:S01]  /*39d70*/  LDL.LU R14, [R1+0xa2c] ;  /* 0x000a2c00010e7983 */ /* 0x000ee20000300800 */
[----:B----4-:R-:W-:Y:S01]  /*39d80*/  ISETP.LT.AND P4, PT, R12, UR6, !P0 ;  /* 0x000000060c007c0c */ /* 0x010fe2000c781270 */
[----:B------:R-:W2:Y:S01]  /*39d90*/  LDCU UR5, c[0x0][0x39c] ;  /* 0x00007380ff0577ac */ /* 0x000ea20008000800 */
[-C--:B------:R-:W-:Y:S02]  /*39da0*/  IADD3 R12, P6, PT, R9, R2.reuse, RZ ;  /* 0x00000002090c7210 */ /* 0x080fe40007fde0ff */
[----:B------:R-:W-:Y:S01]  /*39db0*/  PRMT R19, R67, 0x7770, RZ ;  /* 0x0000777043137816 */ /* 0x000fe200000000ff */
[----:B------:R-:W0:Y:S01]  /*39dc0*/  LDCU UR6, c[0x0][0x39c] ;  /* 0x00007380ff0677ac */ /* 0x000e220008000800 */
[----:B------:R-:W-:Y:S01]  /*39dd0*/  LEA.HI.X.SX32 R13, R9, R3, 0x1, P6 ;  /* 0x00000003090d7211 */ /* 0x000fe200030f0eff */
[----:B------:R-:W-:Y:S01]  /*39de0*/  IMAD R9, R8, 0x2, R7 ;  /* 0x0000000208097824 */ /* 0x000fe200078e0207 */
[----:B------:R-:W-:-:S03]  /*39df0*/  IADD3 R4, P6, PT, R7, R2, RZ ;  /* 0x0000000207047210 */ /* 0x000fc60007fde0ff */
[----:B------:R4:W-:Y:S01]  /*39e00*/  @P2 STG.E.U8 desc[UR22][R12.64], R19 ;  /* 0x000000130c002986 */ /* 0x0009e2000c101116 */
[-C--:B------:R-:W-:Y:S02]  /*39e10*/  LEA.HI.X.SX32 R5, R7, R3.reuse, 0x1, P6 ;  /* 0x0000000307057211 */ /* 0x080fe400030f0eff */
[C---:B-1----:R-:W-:Y:S01]  /*39e20*/  ISETP.LT.AND P6, PT, R0.reuse, UR4, !P0 ;  /* 0x0000000400007c0c */ /* 0x042fe2000c7c1270 */
[----:B------:R-:W-:Y:S01]  /*39e30*/  IMAD R0, R0, R8, RZ ;  /* 0x0000000800007224 */ /* 0x000fe200078e02ff */
[CC--:B------:R-:W-:Y:S01]  /*39e40*/  IADD3 R6, P2, PT, R9.reuse, R2.reuse, RZ ;  /* 0x0000000209067210 */ /* 0x0c0fe20007f5e0ff */
[----:B------:R-:W1:Y:S03]  /*39e50*/  LDCU UR4, c[0x0][0x39c] ;  /* 0x00007380ff0477ac */ /* 0x000e660008000800 */
[----:B------:R-:W-:Y:S02]  /*39e60*/  LEA.HI.X.SX32 R7, R9, R3, 0x1, P2 ;  /* 0x0000000309077211 */ /* 0x000fe400010f0eff */
[----:B------:R-:W-:Y:S01]  /*39e70*/  IADD3 R10, P2, PT, R0, R2, RZ ;  /* 0x00000002000a7210 */ /* 0x000fe20007f5e0ff */
[----:B------:R-:W-:Y:S01]  /*39e80*/  IMAD R9, R8, 0x4, R9 ;  /* 0x0000000408097824 */ /* 0x000fe200078e0209 */
[----:B------:R-:W-:-:S02]  /*39e90*/  PRMT R17, R67, 0x7771, RZ ;  /* 0x0000777143117816 */ /* 0x000fc400000000ff */
[----:B------:R-:W-:Y:S02]  /*39ea0*/  LEA.HI.X.SX32 R11, R0, R3, 0x1, P2 ;  /* 0x00000003000b7211 */ /* 0x000fe400010f0eff */
[----:B--2---:R-:W-:Y:S01]  /*39eb0*/  ISETP.LT.AND P2, PT, R16, UR5, !P0 ;  /* 0x0000000510007c0c */ /* 0x004fe2000c741270 */
[----:B------:R-:W3:Y:S01]  /*39ec0*/  LDCU UR5, c[0x0][0x39c] ;  /* 0x00007380ff0577ac */ /* 0x000ee20008000800 */
[----:B------:R-:W2:Y:S01]  /*39ed0*/  LDL.LU R16, [R1+0xbac] ;  /* 0x000bac0001107983 */ /* 0x000ea20000300800 */
[C---:B------:R-:W-:Y:S01]  /*39ee0*/  PRMT R15, R67.reuse, 0x7772, RZ ;  /* 0x00007772430f7816 */ /* 0x040fe200000000ff */
[----:B----4-:R-:W-:Y:S01]  /*39ef0*/  IMAD R13, R8, 0x2, R9 ;  /* 0x00000002080d7824 */ /* 0x010fe200078e0209 */
[----:B------:R-:W-:Y:S01]  /*39f00*/  PRMT R67, R67, 0x7773, RZ ;  /* 0x0000777343437816 */ /* 0x000fe200000000ff */
[----:B------:R-:W4:Y:S04]  /*39f10*/  LDL.LU R12, [R1+0xba8] ;  /* 0x000ba800010c7983 */ /* 0x000f280000300800 */
[----:B------:R0:W-:Y:S04]  /*39f20*/  @P3 STG.E.U8 desc[UR22][R4.64], R17 ;  /* 0x0000001104003986 */ /* 0x0001e8000c101116 */
[----:B------:R1:W-:Y:S04]  /*39f30*/  @P1 STG.E.U8 desc[UR22][R6.64], R15 ;  /* 0x0000000f06001986 */ /* 0x0003e8000c101116 */
[----:B------:R-:W-:Y:S01]  /*39f40*/  @P6 STG.E.U8 desc[UR22][R10.64], R67 ;  /* 0x000000430a006986 */ /* 0x000fe2000c101116 */
[----:B0-----:R-:W-:-:S03]  /*39f50*/  IADD3 R4, P1, PT, R9, R2, RZ ;  /* 0x0000000209047210 */ /* 0x001fc60007f3e0ff */
[----:B------:R-:W4:Y:S01]  /*39f60*/  LDL.LU R0, [R1+0xa04] ;  /* 0x000a040001007983 */ /* 0x000f220000300800 */
[----:B-1----:R-:W-:Y:S02]  /*39f70*/  IADD3 R6, P6, PT, R13, R2, RZ ;  /* 0x000000020d067210 */ /* 0x002fe40007fde0ff */
[-C--:B------:R-:W-:Y:S02]  /*39f80*/  LEA.HI.X.SX32 R5, R9, R3.reuse, 0x1, P1 ;  /* 0x0000000309057211 */ /* 0x080fe400008f0eff */
[C---:B------:R-:W-:Y:S02]  /*39f90*/  PRMT R19, R68.reuse, 0x7770, RZ ;  /* 0x0000777044137816 */ /* 0x040fe400000000ff */
[----:B------:R-:W-:Y:S02]  /*39fa0*/  LEA.HI.X.SX32 R7, R13, R3, 0x1, P6 ;  /* 0x000000030d077211 */ /* 0x000fe400030f0eff */
[----:B------:R-:W-:Y:S01]  /*39fb0*/  PRMT R17, R68, 0x7771, RZ ;  /* 0x0000777144117816 */ /* 0x000fe200000000ff */
[----:B------:R0:W-:Y:S04]  /*39fc0*/  @P4 STG.E.U8 desc[UR22][R4.64], R19 ;  /* 0x0000001304004986 */ /* 0x0001e8000c101116 */
[----:B------:R1:W-:Y:S01]  /*39fd0*/  @P5 STG.E.U8 desc[UR22][R6.64], R17 ;  /* 0x0000001106005986 */ /* 0x0003e2000c101116 */
[----:B---3--:R-:W-:-:S02]  /*39fe0*/  ISETP.LT.AND P5, PT, R14, UR5, !P0 ;  /* 0x000000050e007c0c */ /* 0x008fc4000c7a1270 */
[----:B------:R-:W-:Y:S01]  /*39ff0*/  ISETP.LT.AND P3, PT, R21, UR6, !P0 ;  /* 0x0000000615007c0c */ /* 0x000fe2000c761270 */
[----:B------:R-:W3:Y:S01]  /*3a000*/  LDL.LU R14, [R1+0xa28] ;  /* 0x000a2800010e7983 */ /* 0x000ee20000300800 */
[----:B------:R-:W1:Y:S01]  /*3a010*/  LDCU UR6, c[0x0][0x39c] ;  /* 0x00007380ff0677ac */ /* 0x000e620008000800 */
[----:B------:R-:W-:Y:S01]  /*3a020*/  IMAD R13, R8, 0x2, R13 ;  /* 0x00000002080d7824 */ /* 0x000fe200078e020d */
[C---:B0-----:R-:W-:Y:S02]  /*3a030*/  PRMT R19, R68.reuse, 0x7772, RZ ;  /* 0x0000777244137816 */ /* 0x041fe400000000ff */
[----:B------:R-:W-:Y:S01]  /*3a040*/  PRMT R15, R68, 0x7773, RZ ;  /* 0x00007773440f7816 */ /* 0x000fe200000000ff */
[----:B------:R-:W3:Y:S01]  /*3a050*/  LDCU UR5, c[0x0][0x39c] ;  /* 0x00007380ff0577ac */ /* 0x000ee20008000800 */
[----:B------:R-:W-:Y:S01]  /*3a060*/  IADD3 R10, P6, PT, R13, R2, RZ ;  /* 0x000000020d0a7210 */ /* 0x000fe20007fde0ff */
[----:B------:R-:W-:-:S03]  /*3a070*/  IMAD R9, R8, 0x2, R13 ;  /* 0x0000000208097824 */ /* 0x000fc600078e020d */
[-C--:B------:R-:W-:Y:S02]  /*3a080*/  LEA.HI.X.SX32 R11, R13, R3.reuse, 0x1, P6 ;  /* 0x000000030d0b7211 */ /* 0x080fe400030f0eff */
[----:B-1----:R-:W-:Y:S01]  /*3a090*/  ISETP.LT.AND P4, PT, R18, UR6, !P0 ;  /* 0x0000000612007c0c */ /* 0x002fe2000c781270 */
[----:B------:R-:W4:Y:S01]  /*3a0a0*/  LDCU UR6, c[0x0][0x39c] ;  /* 0x00007380ff0677ac */ /* 0x000f220008000800 */
[CC--:B------:R-:W-:Y:S01]  /*3a0b0*/  IADD3 R4, P6, PT, R9.reuse, R2.reuse, RZ ;  /* 0x0000000209047210 */ /* 0x0c0fe20007fde0ff */
[----:B------:R-:W-:Y:S01]  /*3a0c0*/  IMAD R13, R8, 0x2, R9 ;  /* 0x00000002080d7824 */ /* 0x000fe200078e0209 */
[----:B------:R0:W-:Y:S02]  /*3a0d0*/  @P3 STG.E.U8 desc[UR22][R10.64], R19 ;  /* 0x000000130a003986 */ /* 0x0001e4000c101116 */
[----:B------:R-:W-:Y:S02]  /*3a0e0*/  LEA.HI.X.SX32 R5, R9, R3, 0x1, P6 ;  /* 0x0000000309057211 */ /* 0x000fe400030f0eff */
[----:B------:R-:W-:-:S02]  /*3a0f0*/  IADD3 R6, P6, PT, R13, R2, RZ ;  /* 0x000000020d067210 */ /* 0x000fc40007fde0ff */
[----:B--2---:R-:W-:Y:S01]  /*3a100*/  ISETP.LT.AND P3, PT, R16, UR7, !P0 ;  /* 0x0000000710007c0c */ /* 0x004fe2000c761270 */
[----:B0-----:R-:W2:Y:S01]  /*3a110*/  LDL.LU R19, [R1+0xa24] ;  /* 0x000a240001137983 */ /* 0x001ea20000300800 */
[----:B------:R-:W-:Y:S01]  /*3a120*/  LEA.HI.X.SX32 R7, R13, R3, 0x1, P6 ;  /* 0x000000030d077211 */ /* 0x000fe200030f0eff */
[----:B------:R-:W-:Y:S01]  /*3a130*/  IMAD R13, R8, 0x2, R13 ;  /* 0x00000002080d7824 */ /* 0x000fe200078e020d */
[----:B------:R-:W-:Y:S01]  /*3a140*/  ISETP.LT.AND P1, PT, R20, UR4, !P0 ;  /* 0x0000000414007c0c */ /* 0x000fe2000c721270 */
[----:B------:R-:W2:Y:S01]  /*3a150*/  LDL.LU R16, [R1+0xba4] ;  /* 0x000ba40001107983 */ /* 0x000ea20000300800 */
[----:B------:R-:W-:-:S03]  /*3a160*/  PRMT R17, R69, 0x7770, RZ ;  /* 0x0000777045117816 */ /* 0x000fc600000000ff */
[----:B------:R0:W-:Y:S01]  /*3a170*/  @P2 STG.E.U8 desc[UR22][R4.64], R15 ;  /* 0x0000000f04002986 */ /* 0x0001e2000c101116 */
[----:B----4-:R-:W-:Y:S01]  /*3a180*/  ISETP.LT.AND P2, PT, R12, UR6, !P0 ;  /* 0x000000060c007c0c */ /* 0x010fe2000c741270 */
[----:B------:R-:W-:Y:S01]  /*3a190*/  IMAD R9, R8, 0x2, R13 ;  /* 0x0000000208097824 */ /* 0x000fe200078e020d */
[CC--:B------:R-:W-:Y:S01]  /*3a1a0*/  IADD3 R10, P6, PT, R13.reuse, R2.reuse, RZ ;  /* 0x000000020d0a7210 */ /* 0x0c0fe20007fde0ff */
[----:B------:R-:W4:Y:S01]  /*3a1b0*/  LDL.LU R18, [R1+0xba0] ;  /* 0x000ba00001127983 */ /* 0x000f220000300800 */
[----:B------:R-:W1:Y:S03]  /*3a1c0*/  LDCU UR4, c[0x0][0x39c] ;  /* 0x00007380ff0477ac */ /* 0x000e660008000800 */
[----:B------:R-:W4:Y:S01]  /*3a1d0*/  LDL.LU R12, [R1+0xa20] ;  /* 0x000a2000010c7983 */ /* 0x000f220000300800 */
[----:B------:R-:W-:Y:S01]  /*3a1e0*/  LEA.HI.X.SX32 R11, R13, R3, 0x1, P6 ;  /* 0x000000030d0b7211 */ /* 0x000fe200030f0eff */
[----:B------:R-:W2:Y:S01]  /*3a1f0*/  LDCU UR6, c[0x0][0x39c] ;  /* 0x00007380ff0677ac */ /* 0x000ea20008000800 */
[----:B------:R-:W-:Y:S01]  /*3a200*/  PRMT R13, R69, 0x7771, RZ ;  /* 0x00007771450d7816 */ /* 0x000fe200000000ff */
[----:B------:R-:W-:Y:S01]  /*3a210*/  @P1 STG.E.U8 desc[UR22][R6.64], R17 ;  /* 0x0000001106001986 */ /* 0x000fe2000c101116 */
[----:B------:R-:W0:Y:S03]  /*3a220*/  LDCU UR7, c[0x0][0x39c] ;  /* 0x00007380ff0777ac */ /* 0x000e260008000800 */
[----:B------:R0:W-:Y:S01]  /*3a230*/  @P4 STG.E.U8 desc[UR22][R10.64], R13 ;  /* 0x0000000d0a004986 */ /* 0x0001e2000c101116 */
[----:B---3--:R-:W-:Y:S01]  /*3a240*/  ISETP.LT.AND P4, PT, R14, UR5, !P0 ;  /* 0x000000050e007c0c */ /* 0x008fe2000c781270 */
[----:B------:R-:W4:Y:S02]  /*3a250*/  LDCU UR5, c[0x0][0x39c] ;  /* 0x00007380ff0577ac */ /* 0x000f240008000800 */
[----:B------:R-:W3:Y:S01]  /*3a260*/  LDL.LU R14, [R1+0xb9c] ;  /* 0x000b9c00010e7983 */ /* 0x000ee20000300800 */
[----:B0-----:R-:W-:-:S02]  /*3a270*/  IADD3 R4, P6, PT, R9, R2, RZ ;  /* 0x0000000209047210 */ /* 0x001fc40007fde0ff */
[----:B------:R-:W-:Y:S02]  /*3a280*/  PRMT R15, R69, 0x7772, RZ ;  /* 0x00007772450f7816 */ /* 0x000fe400000000ff */
[-C--:B------:R-:W-:Y:S01]  /*3a290*/  LEA.HI.X.SX32 R5, R9, R3.reuse, 0x1, P6 ;  /* 0x0000000309057211 */ /* 0x080fe200030f0eff */
[----:B------:R-:W-:Y:S01]  /*3a2a0*/  IMAD R9, R8, 0x4, R9 ;  /* 0x0000000408097824 */ /* 0x000fe200078e0209 */
[C---:B-1----:R-:W-:Y:S01]  /*3a2b0*/  ISETP.LT.AND P1, PT, R0.reuse, UR4, !P0 ;  /* 0x0000000400007c0c */ /* 0x042fe2000c721270 */
[----:B------:R-:W-:Y:S01]  /*3a2c0*/  IMAD R0, R0, R8, RZ ;  /* 0x0000000800007224 */ /* 0x000fe200078e02ff */
[----:B------:R-:W-:Y:S01]  /*3a2d0*/  PRMT R69, R69, 0x7773, RZ ;  /* 0x0000777345457816 */ /* 0x000fe200000000ff */
[----:B------:R0:W-:Y:S01]  /*3a2e0*/  @P5 STG.E.U8 desc[UR22][R4.64], R15 ;  /* 0x0000000f04005986 */ /* 0x0001e2000c101116 */
[CC--:B------:R-:W-:Y:S01]  /*3a2f0*/  IADD3 R10, P5, PT, R9.reuse, R2.reuse, RZ ;  /* 0x00000002090a7210 */ /* 0x0c0fe20007fbe0ff */
[----:B------:R-:W-:Y:S01]  /*3a300*/  IMAD R13, R8, 0x2, R9 ;  /* 0x00000002080d7824 */ /* 0x000fe200078e0209 */
[----:B------:R-:W-:Y:S01]  /*3a310*/  IADD3 R6, P6, PT, R0, R2, RZ ;  /* 0x0000000200067210 */ /* 0x000fe20007fde0ff */
[----:B------:R-:W1:Y:S01]  /*3a320*/  LDCU UR4, c[0x0][0x39c] ;  /* 0x00007380ff0477ac */ /* 0x000e620008000800 */
[----:B------:R-:W-:-:S02]  /*3a330*/  LEA.HI.X.SX32 R11, R9, R3, 0x1, P5 ;  /* 0x00000003090b7211 */ /* 0x000fc400028f0eff */
[-C--:B------:R-:W-:Y:S02]  /*3a340*/  LEA.HI.X.SX32 R7, R0, R3.reuse, 0x1, P6 ;  /* 0x0000000300077211 */ /* 0x080fe400030f0eff */
[C---:B0-----:R-:W-:Y:S02]  /*3a350*/  IADD3 R4, P5, PT, R13.reuse, R2, RZ ;  /* 0x000000020d047210 */ /* 0x041fe40007fbe0ff */
[C---:B------:R-:W-:Y:S02]  /*3a360*/  PRMT R17, R70.reuse, 0x7771, RZ ;  /* 0x0000777146117816 */ /* 0x040fe400000000ff */
[----:B------:R-:W-:Y:S01]  /*3a370*/  LEA.HI.X.SX32 R5, R13, R3, 0x1, P5 ;  /* 0x000000030d057211 */ /* 0x000fe200028f0eff */
[----:B------:R0:W-:Y:S01]  /*3a380*/  @P1 STG.E.U8 desc[UR22][R6.64], R69 ;  /* 0x0000004506001986 */ /* 0x0001e2000c101116 */
[----:B--2---:R-:W-:Y:S01]  /*3a390*/  ISETP.LT.AND P6, PT, R19, UR6, !P0 ;  /* 0x0000000613007c0c */ /* 0x004fe2000c7c1270 */
[----:B------:R-:W3:Y:S01]  /*3a3a0*/  LDCU UR6, c[0x0][0x39c] ;  /* 0x00007380ff0677ac */ /* 0x000ee20008000800 */
[----:B------:R-:W-:-:S02]  /*3a3b0*/  PRMT R19, R70, 0x7770, RZ ;  /* 0x0000777046137816 */ /* 0x000fc400000000ff */
[----:B------:R-:W-:Y:S01]  /*3a3c0*/  ISETP.LT.AND P1, PT, R16, UR7, !P0 ;  /* 0x0000000710007c0c */ /* 0x000fe2000c721270 */
[----:B------:R-:W-:Y:S01]  /*3a3d0*/  IMAD R9, R8, 0x2, R13 ;  /* 0x0000000208097824 */ /* 0x000fe200078e020d */
[----:B------:R-:W2:Y:S01]  /*3a3e0*/  LDL.LU R16, [R1+0xb98] ;  /* 0x000b980001107983 */ /* 0x000ea20000300800 */
[----:B------:R-:W-:Y:S01]  /*3a3f0*/  PRMT R15, R70, 0x7772, RZ ;  /* 0x00007772460f7816 */ /* 0x000fe200000000ff */
[----:B------:R-:W1:Y:S02]  /*3a400*/  LDCU UR7, c[0x0][0x39c] ;  /* 0x00007380ff0777ac */ /* 0x000e640008000800 */
[----:B------:R-:W-:Y:S04]  /*3a410*/  @P3 STG.E.U8 desc[UR22][R10.64], R19 ;  /* 0x000000130a003986 */ /* 0x000fe8000c101116 */
[----:B------:R1:W-:Y:S01]  /*3a420*/  @P2 STG.E.U8 desc[UR22][R4.64], R17 ;  /* 0x0000001104002986 */ /* 0x0003e2000c101116 */
[----:B----4-:R-:W-:Y:S01]  /*3a430*/  ISETP.LT.AND P2, PT, R12, UR5, !P0 ;  /* 0x000000050c007c0c */ /* 0x010fe2000c741270 */
[----:B------:R-:W2:Y:S02]  /*3a440*/  LDCU UR5, c[0x0][0x39c] ;  /* 0x00007380ff0577ac */ /* 0x000ea40008000800 */
[----:B------:R-:W4:Y:S04]  /*3a450*/  LDL.LU R0, [R1+0xa00] ;  /* 0x000a000001007983 */ /* 0x000f280000300800 */
[----:B------:R-:W4:Y:S01]  /*3a460*/  LDL.LU R12, [R1+0xa1c] ;  /* 0x000a1c00010c7983 */ /* 0x000f220000300800 */
[----:B0-----:R-:W-:-:S04]  /*3a470*/  IADD3 R6, P5, PT, R9, R2, RZ ;  /* 0x0000000209067210 */ /* 0x001fc80007fbe0ff */
[-C--:B------:R-:W-:Y:S02]  /*3a480*/  LEA.HI.X.SX32 R7, R9, R3.reuse, 0x1, P5 ;  /* 0x0000000309077211 */ /* 0x080fe400028f0eff */
[----:B---3--:R-:W-:Y:S01]  /*3a490*/  ISETP.LT.AND P5, PT, R14, UR6, !P0 ;  /* 0x000000060e007c0c */ /* 0x008fe2000c7a1270 */
[C---:B------:R-:W-:Y:S01]  /*3a4a0*/  IMAD R9, R8.reuse, 0x2, R9 ;  /* 0x0000000208097824 */ /* 0x040fe200078e0209 */
[----:B------:R-:W3:Y:S01]  /*3a4b0*/  LDL.LU R14, [R1+0xa0c] ;  /* 0x000a0c00010e7983 */ /* 0x000ee20000300800 */
[----:B------:R-:W4:Y:S02]  /*3a4c0*/  LDCU UR6, c[0x0][0x39c] ;  /* 0x00007380ff0677ac */ /* 0x000f240008000800 */
[----:B-1----:R-:W-:Y:S01]  /*3a4d0*/  IMAD R5, R8, 0x2, R9 ;  /* 0x0000000208057824 */ /* 0x002fe200078e0209 */
[----:B------:R0:W-:Y:S01]  /*3a4e0*/  @P4 STG.E.U8 desc[UR22][R6.64], R15 ;  /* 0x0000000f06004986 */ /* 0x0001e2000c101116 */
[C---:B------:R-:W-:Y:S02]  /*3a4f0*/  IADD3 R10, P4, PT, R9.reuse, R2, RZ ;  /* 0x00000002090a7210 */ /* 0x040fe40007f9e0ff */
[----:B------:R-:W-:Y:S01]  /*3a500*/  PRMT R13, R70, 0x7773, RZ ;  /* 0x00007773460d7816 */ /* 0x000fe200000000ff */
[----:B------:R-:W3:Y:S01]  /*3a510*/  LDL.LU R19, [R1+0xb94] ;  /* 0x000b940001137983 */ /* 0x000ee20000300800 */
[----:B------:R-:W-:-:S02]  /*3a520*/  LEA.HI.X.SX32 R11, R9, R3, 0x1, P4 ;  /* 0x00000003090b7211 */ /* 0x000fc400020f0eff */
[-C--:B------:R-:W-:Y:S01]  /*3a530*/  IADD3 R4, P4, PT, R5, R2.reuse, RZ ;  /* 0x0000000205047210 */ /* 0x080fe20007f9e0ff */
[----:B------:R-:W-:Y:S01]  /*3a540*/  IMAD R9, R8, 0x2, R5 ;  /* 0x0000000208097824 */ /* 0x000fe200078e0205 */
[----:B------:R-:W-:Y:S02]  /*3a550*/  PRMT R17, R71, 0x7770, RZ ;  /* 0x0000777047117816 */ /* 0x000fe400000000ff */
[----:B------:R-:W-:Y:S01]  /*3a560*/  LEA.HI.X.SX32 R5, R5, R3, 0x1, P4 ;  /* 0x0000000305057211 */ /* 0x000fe200020f0eff */
[----:B------:R1:W-:Y:S01]  /*3a570*/  @P6 STG.E.U8 desc[UR22][R10.64], R13 ;  /* 0x0000000d0a006986 */ /* 0x0003e2000c101116 */
[----:B0-----:R-:W-:-:S03]  /*3a580*/  IADD3 R6, P6, PT, R9, R2, RZ ;  /* 0x0000000209067210 */ /* 0x001fc60007fde0ff */
[----:B------:R0:W-:Y:S01]  /*3a590*/  @P1 STG.E.U8 desc[UR22][R4.64], R17 ;  /* 0x0000001104001986 */ /* 0x0001e2000c101116 */
[-C--:B------:R-:W-:Y:S01]  /*3a5a0*/  LEA.HI.X.SX32 R7, R9, R3.reuse, 0x1, P6 ;  /* 0x0000000309077211 */ /* 0x080fe200030f0eff */
[----:B------:R-:W-:Y:S01]  /*3a5b0*/  IMAD R9, R8, 0x2, R9 ;  /* 0x0000000208097824 */ /* 0x000fe200078e0209 */
[----:B------:R-:W-:Y:S01]  /*3a5c0*/  ISETP.LT.AND P3, PT, R18, UR4, !P0 ;  /* 0x0000000412007c0c */ /* 0x000fe2000c761270 */
[----:B------:R-:W0:Y:S01]  /*3a5d0*/  LDCU UR4, c[0x0][0x39c] ;  /* 0x00007380ff0477ac */ /* 0x000e220008000800 */
[----:B------:R-:W-:Y:S02]  /*3a5e0*/  PRMT R15, R71, 0x7771, RZ ;  /* 0x00007771470f7816 */ /* 0x000fe400000000ff */
[C---:B-1----:R-:W-:Y:S02]  /*3a5f0*/  IADD3 R10, P6, PT, R9.reuse, R2, RZ ;  /* 0x00000002090a7210 */ /* 0x042fe40007fde0ff */
[----:B--2---:R-:W-:Y:S01]  /*3a600*/  ISETP.LT.AND P4, PT, R16, UR5, !P0 ;  /* 0x0000000510007c0c */ /* 0x004fe2000c781270 */
[----:B------:R-:W3:Y:S01]  /*3a610*/  LDCU UR5, c[0x0][0x39c] ;  /* 0x00007380ff0577ac */ /* 0x000ee20008000800 */
[----:B------:R-:W2:Y:S01]  /*3a620*/  LDL.LU R16, [R1+0xb90] ;  /* 0x000b900001107983 */ /* 0x000ea20000300800 */
[----:B------:R-:W-:-:S02]  /*3a630*/  LEA.HI.X.SX32 R11, R9, R3, 0x1, P6 ;  /* 0x00000003090b7211 */ /* 0x000fc400030f0eff */
[C---:B------:R-:W-:Y:S02]  /*3a640*/  PRMT R13, R71.reuse, 0x7772, RZ ;  /* 0x00007772470d7816 */ /* 0x040fe400000000ff */
[----:B----4-:R-:W-:Y:S01]  /*3a650*/  ISETP.LT.AND P1, PT, R12, UR6, !P0 ;  /* 0x000000060c007c0c */ /* 0x010fe2000c721270 */
[----:B------:R1:W-:Y:S01]  /*3a660*/  @P3 STG.E.U8 desc[UR22][R6.64], R15 ;  /* 0x0000000f06003986 */ /* 0x0003e2000c101116 */
[----:B------:R-:W-:Y:S01]  /*3a670*/  IMAD R9, R8, 0x4, R9 ;  /* 0x0000000408097824 */ /* 0x000fe200078e0209 */
[----:B------:R-:W-:Y:S01]  /*3a680*/  PRMT R71, R71, 0x7773, RZ ;  /* 0x0000777347477816 */ /* 0x000fe200000000ff */
[----:B------:R-:W4:Y:S01]  /*3a690*/  LDCU UR6, c[0x0][0x39c] ;  /* 0x00007380ff0677ac */ /* 0x000f220008000800 */
[----:B------:R-:W4:Y:S04]  /*3a6a0*/  LDL.LU R12, [R1+0xa18] ;  /* 0x000a1800010c7983 */ /* 0x000f280000300800 */
[----:B------:R0:W-:Y:S04]  /*3a6b0*/  @P2 STG.E.U8 desc[UR22][R10.64], R13 ;  /* 0x0000000d0a002986 */ /* 0x0001e8000c101116 */
[----:B------:R-:W4:Y:S01]  /*3a6c0*/  LDL.LU R18, [R1+0xb8c] ;  /* 0x000b8c0001127983 */ /* 0x000f220000300800 */
[----:B---3--:R-:W-:Y:S01]  /*3a6d0*/  ISETP.LT.AND P2, PT, R14, UR5, !P0 ;  /* 0x000000050e007c0c */ /* 0x008fe2000c741270 */
[----:B------:R-:W4:Y:S02]  /*3a6e0*/  LDCU UR5, c[0x0][0x39c] ;  /* 0x00007380ff0577ac */ /* 0x000f240008000800 */
[----:B------:R-:W3:Y:S01]  /*3a6f0*/  LDL.LU R14, [R1+0xb88] ;  /* 0x000b8800010e7983 */ /* 0x000ee20000300800 */
[C---:B0-----:R-:W-:Y:S01]  /*3a700*/  ISETP.LT.AND P3, PT, R0.reuse, UR4, !P0 ;  /* 0x0000000400007c0c */ /* 0x041fe2000c761270 */
[----:B------:R-:W-:Y:S01]  /*3a710*/  IMAD R0, R0, R8, RZ ;  /* 0x0000000800007224 */ /* 0x000fe200078e02ff */
[----:B------:R-:W2:Y:S04]  /*3a720*/  LDCU UR4, c[0x0][0x39c] ;  /* 0x00007380ff0477ac */ /* 0x000ea80008000800 */
[----:B------:R-:W-:-:S04]  /*3a730*/  IADD3 R4, P6, PT, R0, R2, RZ ;  /* 0x0000000200047210 */ /* 0x000fc80007fde0ff */
[-C--:B------:R-:W-:Y:S02]  /*3a740*/  LEA.HI.X.SX32 R5, R0, R3.reuse, 0x1, P6 ;  /* 0x0000000300057211 */ /* 0x080fe400030f0eff */
[C---:B-1----:R-:W-:Y:S01]  /*3a750*/  IADD3 R6, P6, PT, R9.reuse, R2, RZ ;  /* 0x0000000209067210 */ /* 0x042fe20007fde0ff */
[----:B------:R-:W3:Y:S03]  /*3a760*/  LDL.LU R0, [R1+0x9f8] ;  /* 0x0009f80001007983 */ /* 0x000ee60000300800 */
[----:B------:R-:W-:Y:S01]  /*3a770*/  LEA.HI.X.SX32 R7, R9, R3, 0x1, P6 ;  /* 0x0000000309077211 */ /* 0x000fe200030f0eff */
[----:B------:R-:W-:Y:S01]  /*3a780*/  IMAD R9, R8, 0x2, R9 ;  /* 0x0000000208097824 */ /* 0x000fe200078e0209 */
[----:B------:R0:W-:Y:S01]  /*3a790*/  @P3 STG.E.U8 desc[UR22][R4.64], R71 ;  /* 0x0000004704003986 */ /* 0x0001e2000c101116 */
[----:B------:R-:W-:-:S03]  /*3a7a0*/  PRMT R15, R80, 0x7770, RZ ;  /* 0x00007770500f7816 */ /* 0x000fc600000000ff */
[----:B------:R-:W-:Y:S02]  /*3a7b0*/  IADD3 R10, P6, PT, R9, R2, RZ ;  /* 0x00000002090a7210 */ /* 0x000fe40007fde0ff */
[----:B------:R-:W-:Y:S01]  /*3a7c0*/  ISETP.LT.AND P3, PT, R19, UR7, !P0 ;  /* 0x0000000713007c0c */ /* 0x000fe2000c761270 */
[----:B------:R-:W-:Y:S01]  /*3a7d0*/  IMAD R13, R8, 0x2, R9 ;  /* 0x00000002080d7824 */ /* 0x000fe200078e0209 */
[----:B------:R-:W-:Y:S01]  /*3a7e0*/  LEA.HI.X.SX32 R11, R9, R3, 0x1, P6 ;  /* 0x00000003090b7211 */ /* 0x000fe200030f0eff */
[----:B------:R1:W-:Y:S01]  /*3a7f0*/  @P5 STG.E.U8 desc[UR22][R6.64], R15 ;  /* 0x0000000f06005986 */ /* 0x0003e2000c101116 */
[----:B------:R-:W-:Y:S01]  /*3a800*/  PRMT R19, R80, 0x7771, RZ ;  /* 0x0000777150137816 */ /* 0x000fe200000000ff */
[----:B------:R-:W3:Y:S01]  /*3a810*/  LDCU UR7, c[0x0][0x39c] ;  /* 0x00007380ff0777ac */ /* 0x000ee20008000800 */
[----:B------:R-:W-:-:S03]  /*3a820*/  IMAD R9, R8, 0x2, R13 ;  /* 0x0000000208097824 */ /* 0x000fc600078e020d */
[----:B------:R4:W-:Y:S01]  /*3a830*/  @P4 STG.E.U8 desc[UR22][R10.64], R19 ;  /* 0x000000130a004986 */ /* 0x0009e2000c101116 */
[----:B0-----:R-:W-:-:S04]  /*3a840*/  IADD3 R4, P6, PT, R13, R2, RZ ;  /* 0x000000020d047210 */ /* 0x001fc80007fde0ff */
[-C--:B------:R-:W-:Y:S02]  /*3a850*/  LEA.HI.X.SX32 R5, R13, R3.reuse, 0x1, P6 ;  /* 0x000000030d057211 */ /* 0x080fe400030f0eff */
[CC--:B-1----:R-:W-:Y:S02]  /*3a860*/  IADD3 R6, P6, PT, R9.reuse, R2.reuse, RZ ;  /* 0x0000000209067210 */ /* 0x0c2fe40007fde0ff */
[----:B--2---:R-:W-:Y:S01]  /*3a870*/  ISETP.LT.AND P5, PT, R16, UR4, !P0 ;  /* 0x0000000410007c0c */ /* 0x004fe2000c7a1270 */
[----:B------:R-:W0:Y:S01]  /*3a880*/  LDCU UR4, c[0x0][0x39c] ;  /* 0x00007380ff0477ac */ /* 0x000e220008000800 */
[----:B------:R-:W-:Y:S02]  /*3a890*/  PRMT R17, R80, 0x7772, RZ ;  /* 0x0000777250117816 */ /* 0x000fe400000000ff */
[----:B----4-:R-:W-:Y:S02]  /*3a8a0*/  ISETP.LT.AND P4, PT, R12, UR5, !P0 ;  /* 0x000000050c007c0c */ /* 0x010fe4000c781270 */
[----:B------:R-:W-:Y:S01]  /*3a8b0*/  PRMT R15, R80, 0x7773, RZ ;  /* 0x00007773500f7816 */ /* 0x000fe200000000ff */
[----:B------:R-:W2:Y:S01]  /*3a8c0*/  LDL.LU R12, [R1+0xa14] ;  /* 0x000a1400010c7983 */ /* 0x000ea20000300800 */
[-C--:B------:R-:W-:Y:S01]  /*3a8d0*/  LEA.HI.X.SX32 R7, R9, R3.reuse, 0x1, P6 ;  /* 0x0000000309077211 */ /* 0x080fe200030f0eff */
[----:B------:R-:W2:Y:S02]  /*3a8e0*/  LDCU UR5, c[0x0][0x39c] ;  /* 0x00007380ff0577ac */ /* 0x000ea40008000800 */
[----:B------:R-:W4:Y:S04]  /*3a8f0*/  LDL.LU R16, [R1+0xa08] ;  /* 0x000a080001107983 */ /* 0x000f280000300800 */
[----:B------:R1:W-:Y:S04]  /*3a900*/  @P1 STG.E.U8 desc[UR22][R4.64], R17 ;  /* 0x0000001104001986 */ /* 0x0003e8000c101116 */
[----:B------:R0:W-:Y:S01]  /*3a910*/  @P2 STG.E.U8 desc[UR22][R6.64], R15 ;  /* 0x0000000f06002986 */ /* 0x0001e2000c101116 */
[----:B------:R-:W-:Y:S01]  /*3a920*/  ISETP.LT.AND P1, PT, R18, UR6, !P0 ;  /* 0x0000000612007c0c */ /* 0x000fe2000c721270 */
[----:B------:R-:W-:Y:S01]  /*3a930*/  IMAD R9, R8, 0x2, R9 ;  /* 0x0000000208097824 */ /* 0x000fe200078e0209 */
[----:B------:R-:W-:Y:S01]  /*3a940*/  PRMT R19, R81, 0x7770, RZ ;  /* 0x0000777051137816 */ /* 0x000fe200000000ff */
[----:B------:R-:W4:Y:S01]  /*3a950*/  LDCU UR6, c[0x0][0x39c] ;  /* 0x00007380ff0677ac */ /* 0x000f220008000800 */
[----:B---3--:R-:W-:Y:S01]  /*3a960*/  ISETP.LT.AND P2, PT, R14, UR7, !P0 ;  /* 0x000000070e007c0c */ /* 0x008fe2000c741270 */
[C---:B------:R-:W-:Y:S01]  /*3a970*/  IMAD R13, R8.reuse, 0x2, R9 ;  /* 0x00000002080d7824 */ /* 0x040fe200078e0209 */
[----:B------:R-:W3:Y:S01]  /*3a980*/  LDL.LU R14, [R1+0x9fc] ;  /* 0x0009fc00010e7983 */ /* 0x000ee20000300800 */
[CC--:B------:R-:W-:Y:S01]  /*3a990*/  IADD3 R10, P6, PT, R9.reuse, R2.reuse, RZ ;  /* 0x00000002090a7210 */ /* 0x0c0fe20007fde0ff */
[----:B------:R-:W2:Y:S02]  /*3a9a0*/  LDCU UR7, c[0x0][0x39c] ;  /* 0x00007380ff0777ac */ /* 0x000ea40008000800 */
[----:B------:R-:W3:Y:S04]  /*3a9b0*/  LDL.LU R21, [R1+0xb84] ;  /* 0x000b840001157983 */ /* 0x000ee80000300800 */
[----:B------:R-:W3:Y:S04]  /*3a9c0*/  LDL.LU R20, [R1+0xb80] ;  /* 0x000b800001147983 */ /* 0x000ee80000300800 */
[----:B------:R-:W3:Y:S01]  /*3a9d0*/  LDL.LU R18, [R1+0xa10] ;  /* 0x000a100001127983 */ /* 0x000ee20000300800 */
[----:B------:R-:W-:Y:S01]  /*3a9e0*/  LEA.HI.X.SX32 R11, R9, R3, 0x1, P6 ;  /* 0x00000003090b7211 */ /* 0x000fe200030f0eff */
[----:B------:R-:W-:Y:S01]  /*3a9f0*/  IMAD R9, R8, 0x2, R13 ;  /* 0x0000000208097824 */ /* 0x000fe200078e020d */
[----:B-1----:R-:W-:-:S02]  /*3aa00*/  IADD3 R4, P6, PT, R13, R2, RZ ;  /* 0x000000020d047210 */ /* 0x002fc40007fde0ff */
[----:B0-----:R-:W-:Y:S01]  /*3aa10*/  PRMT R15, R81, 0x7771, RZ ;  /* 0x00007771510f7816 */ /* 0x001fe200000000ff */
[----:B------:R-:W-:Y:S01]  /*3aa20*/  @P3 STG.E.U8 desc[UR22][R10.64], R19 ;  /* 0x000000130a003986 */ /* 0x000fe2000c101116 */
[-C--:B------:R-:W-:Y:S02]  /*3aa30*/  LEA.HI.X.SX32 R5, R13, R3.reuse, 0x1, P6 ;  /* 0x000000030d057211 */ /* 0x080fe400030f0eff */
[C---:B------:R-:W-:Y:S01]  /*3aa40*/  ISETP.LT.AND P3, PT, R0.reuse, UR4, !P0 ;  /* 0x0000000400007c0c */ /* 0x040fe2000c761270 */
[----:B------:R-:W-:Y:S01]  /*3aa50*/  IMAD R0, R0, R8, RZ ;  /* 0x0000000800007224 */ /* 0x000fe200078e02ff */
[----:B------:R-:W-:Y:S01]  /*3aa60*/  IADD3 R6, P6, PT, R9, R2, RZ ;  /* 0x0000000209067210 */ /* 0x000fe20007fde0ff */
[----:B------:R0:W-:Y:S01]  /*3aa70*/  @P5 STG.E.U8 desc[UR22][R4.64], R15 ;  /* 0x0000000f04005986 */ /* 0x0001e2000c101116 */
[----:B------:R-:W-:Y:S01]  /*3aa80*/  PRMT R17, R81, 0x7772, RZ ;  /* 0x0000777251117816 */ /* 0x000fe200000000ff */
[----:B------:R-:W1:Y:S01]  /*3aa90*/  LDCU UR4, c[0x0][0x39c] ;  /* 0x00007380ff0477ac */ /* 0x000e620008000800 */
[----:B------:R-:W-:Y:S01]  /*3aaa0*/  LEA.HI.X.SX32 R7, R9, R3, 0x1, P6 ;  /* 0x0000000309077211 */ /* 0x000fe200030f0eff */
[----:B------:R-:W-:Y:S01]  /*3aab0*/  IMAD R9, R8, 0x4, R9 ;  /* 0x0000000408097824 */ /* 0x000fe200078e0209 */
[----:B------:R-:W-:-:S03]  /*3aac0*/  PRMT R81, R81, 0x7773, RZ ;  /* 0x0000777351517816 */ /* 0x000fc600000000ff */
[----:B------:R1:W-:Y:S01]  /*3aad0*/  @P4 STG.E.U8 desc[UR22][R6.64], R17 ;  /* 0x0000001106004986 */ /* 0x0003e2000c101116 */
[----:B0-----:R-:W-:Y:S01]  /*3aae0*/  IMAD R5, R8, 0x2, R9 ;  /* 0x0000000208057824 */ /* 0x001fe200078e0209 */
[----:B------:R-:W-:-:S03]  /*3aaf0*/  PRMT R15, R82, 0x7770, RZ ;  /* 0x00007770520f7816 */ /* 0x000fc600000000ff */
[----:B-1----:R-:W-:Y:S01]  /*3ab00*/  IMAD R7, R8, 0x2, R5 ;  /* 0x0000000208077824 */ /* 0x002fe200078e0205 */
[----:B--2---:R-:W-:Y:S01]  /*3ab10*/  ISETP.LT.AND P5, PT, R12, UR5, !P0 ;  /* 0x000000050c007c0c */ /* 0x004fe2000c7a1270 */
[----:B------:R-:W0:Y:S01]  /*3ab20*/  LDCU UR5, c[0x0][0x39c] ;  /* 0x00007380ff0577ac */ /* 0x000e220008000800 */
[----:B------:R-:W-:-:S04]  /*3ab30*/  IADD3 R12, P6, PT, R0, R2, RZ ;  /* 0x00000002000c7210 */ /* 0x000fc80007fde0ff */
[-C--:B------:R-:W-:Y:S02]  /*3ab40*/  LEA.HI.X.SX32 R13, R0, R3.reuse, 0x1, P6 ;  /* 0x00000003000d7211 */ /* 0x080fe400030f0eff */
[CC--:B------:R-:W-:Y:S02]  /*3ab50*/  IADD3 R10, P6, PT, R9.reuse, R2.reuse, RZ ;  /* 0x00000002090a7210 */ /* 0x0c0fe40007fde0ff */
[----:B----4-:R-:W-:Y:S01]  /*3ab60*/  ISETP.LT.AND P4, PT, R16, UR6, !P0 ;  /* 0x0000000610007c0c */ /* 0x010fe2000c781270 */
[----:B------:R1:W-:Y:S01]  /*3ab70*/  @P3 STG.E.U8 desc[UR22][R12.64], R81 ;  /* 0x000000510c003986 */ /* 0x0003e2000c101116 */
[----:B------:R-:W2:Y:S01]  /*3ab80*/  LDCU UR6, c[0x0][0x39c] ;  /* 0x00007380ff0677ac */ /* 0x000ea20008000800 */
[----:B------:R-:W-:Y:S01]  /*3ab90*/  LEA.HI.X.SX32 R11, R9, R3, 0x1, P6 ;  /* 0x00000003090b7211 */ /* 0x000fe200030f0eff */
[----:B------:R-:W-:Y:S01]  /*3aba0*/  IMAD R9, R8, 0x2, R7 ;  /* 0x0000000208097824 */ /* 0x000fe200078e0207 */
[----:B------:R-:W-:Y:S02]  /*3abb0*/  IADD3 R4, P3, PT, R5, R2, RZ ;  /* 0x0000000205047210 */ /* 0x000fe40007f7e0ff */
[----:B------:R-:W-:-:S02]  /*3abc0*/  PRMT R19, R82, 0x7771, RZ ;  /* 0x0000777152137816 */ /* 0x000fc400000000ff */
[-C--:B------:R-:W-:Y:S02]  /*3abd0*/  LEA.HI.X.SX32 R5, R5, R3.reuse, 0x1, P3 ;  /* 0x0000000305057211 */ /* 0x080fe400018f0eff */
[CC--:B------:R-:W-:Y:S01]  /*3abe0*/  IADD3 R6, P3, PT, R7.reuse, R2.reuse, RZ ;  /* 0x0000000207067210 */ /* 0x0c0fe20007f7e0ff */
[C---:B-1----:R-:W-:Y:S01]  /*3abf0*/  IMAD R13, R8.reuse, 0x2, R9 ;  /* 0x00000002080d7824 */ /* 0x042fe200078e0209 */
[----:B------:R1:W-:Y:S02]  /*3ac00*/  @P1 STG.E.U8 desc[UR22][R10.64], R15 ;  /* 0x0000000f0a001986 */ /* 0x0003e4000c101116 */
[-C--:B------:R-:W-:Y:S02]  /*3ac10*/  LEA.HI.X.SX32 R7, R7, R3.reuse, 0x1, P3 ;  /* 0x0000000307077211 */ /* 0x080fe400018f0eff */
[----:B------:R4:W-:Y:S01]  /*3ac20*/  @P2 STG.E.U8 desc[UR22][R4.64], R19 ;  /* 0x0000001304002986 */ /* 0x0009e2000c101116 */
[-C--:B------:R-:W-:Y:S02]  /*3ac30*/  IADD3 R12, P3, PT, R13, R2.reuse, RZ ;  /* 0x000000020d0c7210 */ /* 0x080fe40007f7e0ff */
[----:B-1----:R-:W-:Y:S01]  /*3ac40*/  IADD3 R10, P6, PT, R9, R2, RZ ;  /* 0x00000002090a7210 */ /* 0x002fe20007fde0ff */
[----:B------:R-:W-:Y:S01]  /*3ac50*/  IMAD R15, R8, 0x2, R13 ;  /* 0x00000002080f7824 */ /* 0x000fe200078e020d */
[----:B------:R-:W-:-:S02]  /*3ac60*/  LEA.HI.X.SX32 R13, R13, R3, 0x1, P3 ;  /* 0x000000030d0d7211 */ /* 0x000fc400018f0eff */
[----:B------:R-:W-:Y:S02]  /*3ac70*/  LEA.HI.X.SX32 R11, R9, R3, 0x1, P6 ;  /* 0x00000003090b7211 */ /* 0x000fe400030f0eff */
[----:B------:R-:W-:Y:S02]  /*3ac80*/  PRMT R23, R82, 0x7772, RZ ;  /* 0x0000777252177816 */ /* 0x000fe400000000ff */
[C---:B----4-:R-:W-:Y:S02]  /*3ac90*/  PRMT R5, R83.reuse, 0x7773, RZ ;  /* 0x0000777353057816 */ /* 0x050fe400000000ff */
[C---:B------:R-:W-:Y:S02]  /*3aca0*/  PRMT R9, R83.reuse, 0x7772, RZ ;  /* 0x0000777253097816 */ /* 0x040fe400000000ff */
[C---:B------:R-:W-:Y:S02]  /*3acb0*/  PRMT R19, R83.reuse, 0x7771, RZ ;  /* 0x0000777153137816 */ /* 0x040fe400000000ff */
[----:B------:R-:W-:Y:S01]  /*3acc0*/  PRMT R83, R83, 0x7770, RZ ;  /* 0x0000777053537816 */ /* 0x000fe200000000ff */
[----:B------:R1:W-:Y:S01]  /*3acd0*/  @P5 STG.E.U8 desc[UR22][R6.64], R23 ;  /* 0x0000001706005986 */ /* 0x0003e2000c101116 */
[C---:B---3--:R-:W-:Y:S01]  /*3ace0*/  IMAD R0, R14.reuse, R8, RZ ;  /* 0x000000080e007224 */ /* 0x048fe200078e02ff */
[----:B------:R-:W-:-:S04]  /*3acf0*/  ISETP.LT.AND P1, PT, R14, UR7, !P0 ;  /* 0x000000070e007c0c */ /* 0x000fc8000c721270 */
[-C--:B------:R-:W-:Y:S01]  /*3ad00*/  IADD3 R16, P2, PT, R0, R2.reuse, RZ ;  /* 0x0000000200107210 */ /* 0x080fe20007f5e0ff */
[----:B------:R-:W-:Y:S01]  /*3ad10*/  IMAD R8, R8, 0x2, R15 ;  /* 0x0000000208087824 */ /* 0x000fe200078e020f */
[----:B------:R-:W-:Y:S02]  /*3ad20*/  ISETP.LT.AND P3, PT, R21, UR4, !P0 ;  /* 0x0000000415007c0c */ /* 0x000fe4000c761270 */
[----:B------:R-:W-:Y:S02]  /*3ad30*/  LEA.HI.X.SX32 R17, R0, R3, 0x1, P2 ;  /* 0x0000000300117211 */ /* 0x000fe400010f0eff */
[----:B------:R-:W-:Y:S02]  /*3ad40*/  IADD3 R14, P6, PT, R15, R2, RZ ;  /* 0x000000020f0e7210 */ /* 0x000fe40007fde0ff */
[----:B0-----:R-:W-:Y:S02]  /*3ad50*/  ISETP.LT.AND P2, PT, R20, UR5, !P0 ;  /* 0x0000000514007c0c */ /* 0x001fe4000c741270 */
[----:B--2---:R-:W-:-:S02]  /*3ad60*/  ISETP.LT.AND P0, PT, R18, UR6, !P0 ;  /* 0x0000000612007c0c */ /* 0x004fc4000c701270 */
[-C--:B------:R-:W-:Y:S02]  /*3ad70*/  LEA.HI.X.SX32 R15, R15, R3.reuse, 0x1, P6 ;  /* 0x000000030f0f7211 */ /* 0x080fe400030f0eff */
[----:B------:R-:W-:Y:S02]  /*3ad80*/  IADD3 R2, P6, PT, R8, R2, RZ ;  /* 0x0000000208027210 */ /* 0x000fe40007fde0ff */
[----:B------:R-:W-:Y:S02]  /*3ad90*/  PRMT R21, R82, 0x7773, RZ ;  /* 0x0000777352157816 */ /* 0x000fe400000000ff */
[----:B------:R-:W-:-:S03]  /*3ada0*/  LEA.HI.X.SX32 R3, R8, R3, 0x1, P6 ;  /* 0x0000000308037211 */ /* 0x000fc600030f0eff */
[----:B------:R1:W-:Y:S04]  /*3adb0*/  @P4 STG.E.U8 desc[UR22][R10.64], R21 ;  /* 0x000000150a004986 */ /* 0x0003e8000c101116 */
[----:B------:R1:W-:Y:S04]  /*3adc0*/  @P3 STG.E.U8 desc[UR22][R12.64], R83 ;  /* 0x000000530c003986 */ /* 0x0003e8000c101116 */
[----:B------:R1:W-:Y:S04]  /*3add0*/  @P2 STG.E.U8 desc[UR22][R14.64], R19 ;  /* 0x000000130e002986 */ /* 0x0003e8000c101116 */
[----:B------:R1:W-:Y:S04]  /*3ade0*/  @P0 STG.E.U8 desc[UR22][R2.64], R9 ;  /* 0x0000000902000986 */ /* 0x0003e8000c101116 */
[----:B------:R1:W-:Y:S01]  /*3adf0*/  @P1 STG.E.U8 desc[UR22][R16.64], R5 ;  /* 0x0000000510001986 */ /* 0x0003e2000c101116 */
[----:B------:R-:W-:Y:S06]  /*3ae00*/  BAR.SYNC.DEFER_BLOCKING 0x0 ;  /* 0x0000000000007b1d */ /* 0x000fec0000010000 */
[----:B------:R-:W-:Y:S05]  /*3ae10*/  BRA.U UP0, `(.L_x_13) ;  /* 0x0000000100a07547 */ /* 0x000fea000b800000 */
[----:B------:R-:W0:Y:S01]  /*3ae20*/  S2UR UR5, SR_CgaCtaId ;  /* 0x00000000000579c3 */ /* 0x000e220000008800 */
[----:B------:R-:W-:Y:S01]  /*3ae30*/  NOP ;  /* 0x0000000000007918 */ /* 0x000fe20000000000 */
[----:B------:R-:W-:Y:S01]  /*3ae40*/  UMOV UR4, 0x50 ;  /* 0x0000005000047882 */ /* 0x000fe20000000000 */
[----:B------:R-:W-:Y:S02]  /*3ae50*/  IMAD.U32 R0, RZ, RZ, UR10 ;  /* 0x0000000aff007e24 */ /* 0x000fe4000f8e00ff */
[----:B-1----:R-:W-:Y:S02]  /*3ae60*/  IMAD.MOV.U32 R3, RZ, RZ, 0xff ;  /* 0x000000ffff037424 */ /* 0x002fe400078e00ff */
[----:B------:R-:W-:Y:S01]  /*3ae70*/  IMAD.MOV.U32 R7, RZ, RZ, 0x1 ;  /* 0x00000001ff077424 */ /* 0x000fe200078e00ff */
[----:B------:R-:W-:-:S04]  /*3ae80*/  LOP3.LUT R0, R0, 0xffff, RZ, 0xc0, !PT ;  /* 0x0000ffff00007812 */ /* 0x000fc800078ec0ff */
[----:B------:R-:W-:-:S05]  /*3ae90*/  SHF.R.U32.HI R0, RZ, 0x5, R0 ;  /* 0x00000005ff007819 */ /* 0x000fca0000011600 */
[----:B------:R-:W-:Y:S01]  /*3aea0*/  VIADD R2, R0, 0x10 ;  /* 0x0000001000027836 */ /* 0x000fe20000000000 */
[----:B------:R-:W-:Y:S01]  /*3aeb0*/  SHF.L.U32 R0, R3, R0, RZ ;  /* 0x0000000003007219 */ /* 0x000fe200000006ff */
[----:B0-----:R-:W-:-:S03]  /*3aec0*/  ULEA UR6, UR5, UR4, 0x18 ;  /* 0x0000000405067291 */ /* 0x001fc6000f8ec0ff */
[----:B------:R-:W-:-:S04]  /*3aed0*/  SHF.L.U32 R3, R7, R2, RZ ;  /* 0x0000000207037219 */ /* 0x000fc800000006ff */
[----:B------:R-:W-:Y:S02]  /*3aee0*/  LOP3.LUT R0, R3, R0, RZ, 0xfc, !PT ;  /* 0x0000000003007212 */ /* 0x000fe400078efcff */
[----:B------:R-:W0:Y:S02]  /*3aef0*/  LDS R5, [UR6] ;  /* 0x00000006ff057984 */ /* 0x000e240008000800 */
[C---:B------:R-:W-:Y:S02]  /*3af00*/  LOP3.LUT R2, R0.reuse, 0xffff, RZ, 0xc0, !PT ;  /* 0x0000ffff00027812 */ /* 0x040fe400078ec0ff */
[----:B0-----:R-:W-:-:S04]  /*3af10*/  LOP3.LUT R3, R0, 0xffff, R5, 0x80, !PT ;  /* 0x0000ffff00037812 */ /* 0x001fc800078e8005 */
[----:B------:R-:W-:-:S13]  /*3af20*/  ISETP.NE.AND P0, PT, R3, R2, PT ;  /* 0x000000020300720c */ /* 0x000fda0003f05270 */
[----:B------:R-:W-:Y:S05]  /*3af30*/  @P0 BRA `(.L_x_14) ;  /* 0x0000000000500947 */ /* 0x000fea0003800000 */
[----:B------:R-:W-:Y:S02]  /*3af40*/  SHF.R.U32.HI R5, RZ, 0x10, R5 ;  /* 0x00000010ff057819 */ /* 0x000fe40000011605 */
[----:B------:R-:W-:-:S04]  /*3af50*/  SHF.R.U32.HI R2, RZ, 0x10, R0 ;  /* 0x00000010ff027819 */ /* 0x000fc80000011600 */
[----:B------:R-:W-:-:S04]  /*3af60*/  LOP3.LUT R5, R5, R2, RZ, 0xc0, !PT ;  /* 0x0000000205057212 */ /* 0x000fc800078ec0ff */
[----:B------:R-:W-:-:S13]  /*3af70*/  ISETP.NE.AND P0, PT, R5, R2, PT ;  /* 0x000000020500720c */ /* 0x000fda0003f05270 */
[----:B------:R-:W-:Y:S05]  /*3af80*/  @P0 BRA `(.L_x_15) ;  /* 0x0000000000300947 */ /* 0x000fea0003800000 */
[----:B------:R-:W-:Y:S01]  /*3af90*/  R2UR UR4, R0 ;  /* 0x00000000000472ca */ /* 0x000fe200000e0000 */
[----:B------:R-:W-:Y:S01]  /*3afa0*/  VOTEU.ANY UR5, UPT, PT ;  /* 0x0000000000057886 */ /* 0x000fe200038e0100 */
[----:B------:R-:W0:Y:S01]  /*3afb0*/  S2R R0, SR_LANEID ;  /* 0x0000000000007919 */ /* 0x000e220000000000 */
[----:B------:R-:W-:-:S10]  /*3afc0*/  UFLO.U32 UR5, UR5 ;  /* 0x00000005000572bd */ /* 0x000fd400080e0000 */
[----:B------:R-:W-:-:S06]  /*3afd0*/  ULOP3.LUT UR4, URZ, UR4, URZ, 0x33, !UPT ;  /* 0x00000004ff047292 */ /* 0x000fcc000f8e33ff */
[----:B------:R-:W-:-:S04]  /*3afe0*/  IMAD.U32 R2, RZ, RZ, UR4 ;  /* 0x00000004ff027e24 */ /* 0x000fc8000f8e00ff */
[----:B------:R-:W1:Y:S02]  /*3aff0*/  REDUX UR7, R2 ;  /* 0x00000000020773c4 */ /* 0x000e640000000000 */
[----:B------:R2:W-:Y:S01]  /*3b000*/  UTCATOMSWS.AND URZ, UR4 ;  /* 0x0000000400ff79e3 */ /* 0x0005e20008000000 */
[----:B0-----:R-:W-:Y:S01]  /*3b010*/  ISETP.EQ.U32.AND P0, PT, R0, UR5, PT ;  /* 0x0000000500007c0c */ /* 0x001fe2000bf02070 */
[----:B-1----:R-:W-:-:S12]  /*3b020*/  IMAD.U32 R0, RZ, RZ, UR7 ;  /* 0x00000007ff007e24 */ /* 0x002fd8000f8e00ff */
[----:B------:R2:W-:Y:S01]  /*3b030*/  @P0 ATOMS.AND RZ, [UR6], R0 ;  /* 0x00000000ffff098c */ /* 0x0005e2000a800006 */
[----:B------:R-:W-:Y:S05]  /*3b040*/  BRA `(.L_x_13) ;  /* 0x0000000000147947 */ /* 0x000fea0003800000 */
.L_x_15:
[----:B------:R-:W-:-:S07]  /*3b050*/  MOV R2, 0x3b070 ;  /* 0x0003b07000027802 */ /* 0x000fce0000000f00 */
[----:B------:R-:W-:Y:S05]  /*3b060*/  CALL.REL.NOINC `($__internal_0_$__cuda_sm10x_tcgen05_guardrail_trap_col_being_dealloced_not_returned_by_alloc) ;  /* 0x00000000002c7944 */ /* 0x000fea0003c00000 */
[----:B------:R-:W-:Y:S05]  /*3b070*/  BRA `(.L_x_13) ;  /* 0x0000000000087947 */ /* 0x000fea0003800000 */
.L_x_14:
[----:B------:R-:W-:-:S07]  /*3b080*/  MOV R2, 0x3b0a0 ;  /* 0x0003b0a000027802 */ /* 0x000fce0000000f00 */
[----:B------:R-:W-:Y:S05]  /*3b090*/  CALL.REL.NOINC `($__internal_2_$__cuda_sm10x_tcgen05_guardrail_trap_unallocated_columns_being_dealloced) ;  /* 0x0000000000387944 */ /* 0x000fea0003c00000 */
.L_x_13:
[----:B------:R-:W-:Y:S01]  /*3b0a0*/  NOP ;  /* 0x0000000000007918 */ /* 0x000fe20000000000 */
[----:B--2---:R-:W-:Y:S05]  /*3b0b0*/  EXIT ;  /* 0x000000000000794d */ /* 0x004fea0003800000 */
.L_x_8:
[----:B------:R-:W0:Y:S02]  /*3b0c0*/  SYNCS.PHASECHK.TRANS64.TRYWAIT P2, [UR8], R0 ;  /* 0x00000000ff0075a7 */ /* 0x000e240008041108 */
[----:B0-----:R-:W-:Y:S05]  /*3b0d0*/  @!P2 BRA `(.L_x_8) ;  /* 0xfffffffc00f8a947 */ /* 0x001fea000383ffff */
[----:B------:R-:W-:Y:S05]  /*3b0e0*/  BRA `(.L_x_16) ;  /* 0xfffffeb000307947 */ /* 0x000fea000383ffff */
.L_x_12:
[----:B------:R-:W0:Y:S02]  /*3b0f0*/  SYNCS.PHASECHK.TRANS64.TRYWAIT P3, [UR8], R2 ;  /* 0x00000002ff0075a7 */ /* 0x000e240008061108 */
[----:B0-----:R-:W-:Y:S05]  /*3b100*/  @!P3 BRA `(.L_x_12) ;  /* 0xfffffffc00f8b947 */ /* 0x001fea000383ffff */
[----:B------:R-:W-:Y:S05]  /*3b110*/  BRA `(.L_x_11) ;  /* 0xffffff4800247947 */ /* 0x000fea000383ffff */
        .weak           $__internal_0_$__cuda_sm10x_tcgen05_guardrail_trap_col_being_dealloced_not_returned_by_alloc
        .type           $__internal_0_$__cuda_sm10x_tcgen05_guardrail_trap_col_being_dealloced_not_returned_by_alloc,@function
        .size           $__internal_0_$__cuda_sm10x_tcgen05_guardrail_trap_col_being_dealloced_not_returned_by_alloc,($__internal_1_$__cuda_sm10x_tcgen05_guardrail_trap_phase_invalid_during_alloc - $__internal_0_$__cuda_sm10x_tcgen05_guardrail_trap_col_being_dealloced_not_returned_by_alloc)
$__internal_0_$__cuda_sm10x_tcgen05_guardrail_trap_col_being_dealloced_not_returned_by_alloc:
[----:B------:R-:W-:Y:S05]  /*3b120*/  BPT.TRAP 0x1 ;  /* 0x000000040000795c */ /* 0x000fea0000300000 */
[----:B------:R-:W-:-:S04]  /*3b130*/  IMAD.MOV.U32 R3, RZ, RZ, 0x0 ;  /* 0x00000000ff037424 */ /* 0x000fc800078e00ff */
[----:B------:R-:W-:Y:S05]  /*3b140*/  RET.REL.NODEC R2 `(matmul_kernel) ;  /* 0xfffffc4c02ac7950 */ /* 0x000fea0003c3ffff */
        .weak           $__internal_1_$__cuda_sm10x_tcgen05_guardrail_trap_phase_invalid_during_alloc
        .type           $__internal_1_$__cuda_sm10x_tcgen05_guardrail_trap_phase_invalid_during_alloc,@function
        .size           $__internal_1_$__cuda_sm10x_tcgen05_guardrail_trap_phase_invalid_during_alloc,($__internal_2_$__cuda_sm10x_tcgen05_guardrail_trap_unallocated_columns_being_dealloced - $__internal_1_$__cuda_sm10x_tcgen05_guardrail_trap_phase_invalid_during_alloc)
$__internal_1_$__cuda_sm10x_tcgen05_guardrail_trap_phase_invalid_during_alloc:
[----:B------:R-:W-:Y:S05]  /*3b150*/  BPT.TRAP 0x1 ;  /* 0x000000040000795c */ /* 0x000fea0000300000 */
[----:B------:R-:W-:-:S04]  /*3b160*/  IMAD.MOV.U32 R3, RZ, RZ, 0x0 ;  /* 0x00000000ff037424 */ /* 0x000fc800078e00ff */
[----:B------:R-:W-:Y:S05]  /*3b170*/  RET.REL.NODEC R2 `(matmul_kernel) ;  /* 0xfffffc4c02a07950 */ /* 0x000fea0003c3ffff */
        .weak           $__internal_2_$__cuda_sm10x_tcgen05_guardrail_trap_unallocated_columns_being_dealloced
        .type           $__internal_2_$__cuda_sm10x_tcgen05_guardrail_trap_unallocated_columns_being_dealloced,@function
        .size           $__internal_2_$__cuda_sm10x_tcgen05_guardrail_trap_unallocated_columns_being_dealloced,(.L_x_20 - $__internal_2_$__cuda_sm10x_tcgen05_guardrail_trap_unallocated_columns_being_dealloced)
$__internal_2_$__cuda_sm10x_tcgen05_guardrail_trap_unallocated_columns_being_dealloced:
[----:B------:R-:W-:Y:S05]  /*3b180*/  BPT.TRAP 0x1 ;  /* 0x000000040000795c */ /* 0x000fea0000300000 */
[----:B------:R-:W-:-:S04]  /*3b190*/  IMAD.MOV.U32 R3, RZ, RZ, 0x0 ;  /* 0x00000000ff037424 */ /* 0x000fc800078e00ff */
[----:B------:R-:W-:Y:S05]  /*3b1a0*/  RET.REL.NODEC R2 `(matmul_kernel) ;  /* 0xfffffc4c02947950 */ /* 0x000fea0003c3ffff */
.L_x_17:
[----:B------:R-:W-:-:S00]  /*3b1b0*/  BRA `(.L_x_17) ;  /* 0xfffffffc00fc7947 */ /* 0x000fc0000383ffff */
[----:B------:R-:W-:-:S00]  /*3b1c0*/  NOP ;  /* 0x0000000000007918 */ /* 0x000fc00000000000 */
        /* <DEDUP_REMOVED lines=11> */
.L_x_20:


//--------------------- .nv.shared.matmul_kernel  --------------------------
	.section	.nv.shared.matmul_kernel,"aw",@nobits
	.sectionflags	@""
	.align	16
	.zero		1024


//--------------------- .nv.shared.reserved.0     --------------------------
	.section	.nv.shared.reserved.0,"aw",@nobits
	.align	8
	.weak		__nv_reservedSMEM_offset_0_alias
	.size		__nv_reservedSMEM_offset_0_alias, 0, 64
	.other		__nv_reservedSMEM_offset_0_alias,@"STO_CUDA_RESERVED_SHARED STV_DEFAULT"
__nv_reservedSMEM_offset_0_alias:
	.zero		0
.nv.shared.reserved.0:
	.zero		64
	.weak		__nv_reservedSMEM_allocation_phase
	.type		__nv_reservedSMEM_allocation_phase,@object
	.size		__nv_reservedSMEM_allocation_phase,(.L_0 - __nv_reservedSMEM_allocation_phase)
__nv_reservedSMEM_allocation_phase:
	.zero		1
.L_0:
	.zero		7
	.weak		__nv_reservedSMEM_devtool_atexit_pc
	.type		__nv_reservedSMEM_devtool_atexit_pc,@object
	.size		__nv_reservedSMEM_devtool_atexit_pc,(__nv_reservedSMEM_allocation_mask - __nv_reservedSMEM_devtool_atexit_pc)
__nv_reservedSMEM_devtool_atexit_pc:
	.zero		8
	.weak		__nv_reservedSMEM_allocation_mask
	.type		__nv_reservedSMEM_allocation_mask,@object
	.size		__nv_reservedSMEM_allocation_mask,(.L_2 - __nv_reservedSMEM_allocation_mask)
__nv_reservedSMEM_allocation_mask:
	.zero		4
.L_2:


//--------------------- .nv.constant0.matmul_kernel --------------------------
	.section	.nv.constant0.matmul_kernel,"a",@progbits
	.sectionflags	@""
	.align	4
.nv.constant0.matmul_kernel:
	.zero		976


//--------------------- SYMBOLS --------------------------

	.type		.nv.reservedSmem.offset0,@object
	.size		.nv.reservedSmem.offset0,0x4
	.type		.nv.reservedSmem.cap,@object
	.size		.nv.reservedSmem.cap,0x4
